	.target	sm_90a

	.elftype	@"ET_EXEC"


//--------------------- .note.nv.tkinfo           --------------------------
	.section	.note.nv.tkinfo,"",@"SHT_NOTE"
	.sectionflags	@"SHF_NOTE_NV_TKINFO"
	.tkinfo
        /*0018*/ 	.word	0x00000002
        /*0030*/ 	.string	""
        /*0030*/ 	.string	"ptxas"
        /*0030*/ 	.string	"Cuda compilation tools, release 13.0, V13.0.88"
        /*0030*/ 	.string	"Build cuda_13.0.r13.0/compiler.36424714_0"
        /*0030*/ 	.string	"-v  -suppress-debug-info  -lineinfo  -arch sm_90a "



//--------------------- .note.nv.cuinfo           --------------------------
	.section	.note.nv.cuinfo,"",@"SHT_NOTE"
	.sectionflags	@"SHF_NOTE_NV_CUINFO"
        /*0018*/ 	.short	0x0002
        /*001a*/ 	.short	0x005a
        /*001c*/ 	.short	0x0082
	.zero		2


//--------------------- .nv.info                  --------------------------
	.section	.nv.info,"",@"SHT_CUDA_INFO"
	.align	4


	//----- nvinfo : EIATTR_REGCOUNT
	.align		4
        /*0000*/ 	.byte	0x04, 0x2f
        /*0002*/ 	.short	(.L_1 - .L_0)
	.align		4
.L_0:
        /*0004*/ 	.word	index@(matmul_kernel)
        /*0008*/ 	.word	0x000000ff


	//----- nvinfo : EIATTR_FRAME_SIZE
	.align		4
.L_1:
        /*000c*/ 	.byte	0x04, 0x11
        /*000e*/ 	.short	(.L_3 - .L_2)
	.align		4
.L_2:
        /*0010*/ 	.word	index@(matmul_kernel)
        /*0014*/ 	.word	0x000012d8


	//----- nvinfo : EIATTR_MIN_STACK_SIZE
	.align		4
.L_3:
        /*0018*/ 	.byte	0x04, 0x12
        /*001a*/ 	.short	(.L_5 - .L_4)
	.align		4
.L_4:
        /*001c*/ 	.word	index@(matmul_kernel)
        /*0020*/ 	.word	0x000012d8
.L_5:


//--------------------- .nv.compat                --------------------------
	.section	.nv.compat,"",@"SHT_CUDA_COMPAT_INFO"
	.align	4
        /*0000*/ 	.byte	0x02, 0x09, 0x01, 0x00, 0x02, 0x02, 0x04, 0x00, 0x02, 0x05, 0x05, 0x00, 0x03, 0x07, 0x01, 0x01
        /*0010*/ 	.byte	0x02, 0x03, 0x00, 0x00, 0x02, 0x06, 0x01, 0x00, 0x04, 0x0b, 0x08, 0x00, 0x00, 0x00, 0x00, 0x00
        /*0020*/ 	.byte	0x00, 0x00, 0x00, 0x00


//--------------------- .nv.info.matmul_kernel    --------------------------
	.section	.nv.info.matmul_kernel,"",@"SHT_CUDA_INFO"
	.sectionflags	@""
	.align	4


	//----- nvinfo : EIATTR_CUDA_API_VERSION
	.align		4
        /*0000*/ 	.byte	0x04, 0x37
        /*0002*/ 	.short	(.L_7 - .L_6)
.L_6:
        /*0004*/ 	.word	0x00000082


	//----- nvinfo : EIATTR_KPARAM_INFO
	.align		4
.L_7:
        /*0008*/ 	.byte	0x04, 0x17
        /*000a*/ 	.short	(.L_9 - .L_8)
.L_8:
        /*000c*/ 	.word	0x00000000
        /*0010*/ 	.short	0x000d
        /*0012*/ 	.short	0x0048
        /*0014*/ 	.byte	0x00, 0xf4, 0x21, 0x00


	//----- nvinfo : EIATTR_KPARAM_INFO
	.align		4
.L_9:
        /*0018*/ 	.byte	0x04, 0x17
        /*001a*/ 	.short	(.L_11 - .L_10)
.L_10:
        /*001c*/ 	.word	0x00000000
        /*0020*/ 	.short	0x000c
        /*0022*/ 	.short	0x0040
        /*0024*/ 	.byte	0x00, 0xf4, 0x21, 0x00


	//----- nvinfo : EIATTR_KPARAM_INFO
	.align		4
.L_11:
        /*0028*/ 	.byte	0x04, 0x17
        /*002a*/ 	.short	(.L_13 - .L_12)
.L_12:
        /*002c*/ 	.word	0x00000000
        /*0030*/ 	.short	0x000b
        /*0032*/ 	.short	0x0038
        /*0034*/ 	.byte	0x00, 0xf0, 0x11, 0x00


	//----- nvinfo : EIATTR_KPARAM_INFO
	.align		4
.L_13:
        /*0038*/ 	.byte	0x04, 0x17
        /*003a*/ 	.short	(.L_15 - .L_14)
.L_14:
        /*003c*/ 	.word	0x00000000
        /*0040*/ 	.short	0x000a
        /*0042*/ 	.short	0x0034
        /*0044*/ 	.byte	0x00, 0xf0, 0x11, 0x00


	//----- nvinfo : EIATTR_KPARAM_INFO
	.align		4
.L_15:
        /*0048*/ 	.byte	0x04, 0x17
        /*004a*/ 	.short	(.L_17 - .L_16)
.L_16:
        /*004c*/ 	.word	0x00000000
        /*0050*/ 	.short	0x0009
        /*0052*/ 	.short	0x0030
        /*0054*/ 	.byte	0x00, 0xf0, 0x11, 0x00


	//----- nvinfo : EIATTR_KPARAM_INFO
	.align		4
.L_17:
        /*0058*/ 	.byte	0x04, 0x17
        /*005a*/ 	.short	(.L_19 - .L_18)
.L_18:
        /*005c*/ 	.word	0x00000000
        /*0060*/ 	.short	0x0008
        /*0062*/ 	.short	0x002c
        /*0064*/ 	.byte	0x00, 0xf0, 0x11, 0x00


	//----- nvinfo : EIATTR_KPARAM_INFO
	.align		4
.L_19:
        /*0068*/ 	.byte	0x04, 0x17
        /*006a*/ 	.short	(.L_21 - .L_20)
.L_20:
        /*006c*/ 	.word	0x00000000
        /*0070*/ 	.short	0x0007
        /*0072*/ 	.short	0x0028
        /*0074*/ 	.byte	0x00, 0xf0, 0x11, 0x00


	//----- nvinfo : EIATTR_KPARAM_INFO
	.align		4
.L_21:
        /*0078*/ 	.byte	0x04, 0x17
        /*007a*/ 	.short	(.L_23 - .L_22)
.L_22:
        /*007c*/ 	.word	0x00000000
        /*0080*/ 	.short	0x0006
        /*0082*/ 	.short	0x0024
        /*0084*/ 	.byte	0x00, 0xf0, 0x11, 0x00


	//----- nvinfo : EIATTR_KPARAM_INFO
	.align		4
.L_23:
        /*0088*/ 	.byte	0x04, 0x17
        /*008a*/ 	.short	(.L_25 - .L_24)
.L_24:
        /*008c*/ 	.word	0x00000000
        /*0090*/ 	.short	0x0005
        /*0092*/ 	.short	0x0020
        /*0094*/ 	.byte	0x00, 0xf0, 0x11, 0x00


	//----- nvinfo : EIATTR_KPARAM_INFO
	.align		4
.L_25:
        /*0098*/ 	.byte	0x04, 0x17
        /*009a*/ 	.short	(.L_27 - .L_26)
.L_26:
        /*009c*/ 	.word	0x00000000
        /*00a0*/ 	.short	0x0004
        /*00a2*/ 	.short	0x001c
        /*00a4*/ 	.byte	0x00, 0xf0, 0x11, 0x00


	//----- nvinfo : EIATTR_KPARAM_INFO
	.align		4
.L_27:
        /*00a8*/ 	.byte	0x04, 0x17
        /*00aa*/ 	.short	(.L_29 - .L_28)
.L_28:
        /*00ac*/ 	.word	0x00000000
        /*00b0*/ 	.short	0x0003
        /*00b2*/ 	.short	0x0018
        /*00b4*/ 	.byte	0x00, 0xf0, 0x11, 0x00


	//----- nvinfo : EIATTR_KPARAM_INFO
	.align		4
.L_29:
        /*00b8*/ 	.byte	0x04, 0x17
        /*00ba*/ 	.short	(.L_31 - .L_30)
.L_30:
        /*00bc*/ 	.word	0x00000000
        /*00c0*/ 	.short	0x0002
        /*00c2*/ 	.short	0x0010
        /*00c4*/ 	.byte	0x00, 0xf4, 0x21, 0x00


	//----- nvinfo : EIATTR_KPARAM_INFO
	.align		4
.L_31:
        /*00c8*/ 	.byte	0x04, 0x17
        /*00ca*/ 	.short	(.L_33 - .L_32)
.L_32:
        /*00cc*/ 	.word	0x00000000
        /*00d0*/ 	.short	0x0001
        /*00d2*/ 	.short	0x0008
        /*00d4*/ 	.byte	0x00, 0xf4, 0x21, 0x00


	//----- nvinfo : EIATTR_KPARAM_INFO
	.align		4
.L_33:
        /*00d8*/ 	.byte	0x04, 0x17
        /*00da*/ 	.short	(.L_35 - .L_34)
.L_34:
        /*00dc*/ 	.word	0x00000000
        /*00e0*/ 	.short	0x0000
        /*00e2*/ 	.short	0x0000
        /*00e4*/ 	.byte	0x00, 0xf4, 0x21, 0x00


	//----- nvinfo : EIATTR_SPARSE_MMA_MASK
	.align		4
.L_35:
        /*00e8*/ 	.byte	0x03, 0x50
        /*00ea*/ 	.short	0x0000


	//----- nvinfo : EIATTR_MAXREG_COUNT
	.align		4
        /*00ec*/ 	.byte	0x03, 0x1b
        /*00ee*/ 	.short	0x00ff


	//----- nvinfo : EIATTR_NUM_BARRIERS
	.align		4
        /*00f0*/ 	.byte	0x02, 0x4c
        /*00f2*/ 	.byte	0x01
	.zero		1


	//----- nvinfo : EIATTR_ANNOTATIONS
	.align		4
        /*00f4*/ 	.byte	0x04, 0x55
        /*00f6*/ 	.short	(.L_37 - .L_36)


	//   ....[0]....
.L_36:
        /*00f8*/ 	.word	0x00000001
        /*00fc*/ 	.byte	0x70, 0x00, 0x00, 0x00, 0x01, 0x00, 0x00, 0x00, 0xb0, 0x00, 0x00, 0x00, 0x01, 0x00, 0x00, 0x00
        /* <DEDUP_REMOVED lines=2552> */
        /*a08c*/ 	.byte	0x60, 0xf5, 0x03, 0x00


	//----- nvinfo : EIATTR_MERCURY_ISA_VERSION
	.align		4
.L_37:
        /*a090*/ 	.byte	0x03, 0x5f
        /*a092*/ 	.short	0x0101


	//----- nvinfo : EIATTR_EXIT_INSTR_OFFSETS
	.align		4
        /*a094*/ 	.byte	0x04, 0x1c
        /*a096*/ 	.short	(.L_39 - .L_38)


	//   ....[0]....
.L_38:
        /*a098*/ 	.word	0x000401d0


	//   ....[1]....
        /*a09c*/ 	.word	0x000401f0


	//----- nvinfo : EIATTR_REQNTID
	.align		4
.L_39:
        /*a0a0*/ 	.byte	0x04, 0x10
        /*a0a2*/ 	.short	(.L_41 - .L_40)
.L_40:
        /*a0a4*/ 	.word	0x00000080
        /*a0a8*/ 	.word	0x00000001
        /*a0ac*/ 	.word	0x00000001


	//----- nvinfo : EIATTR_CBANK_PARAM_SIZE
	.align		4
.L_41:
        /*a0b0*/ 	.byte	0x03, 0x19
        /*a0b2*/ 	.short	0x0050


	//----- nvinfo : EIATTR_PARAM_CBANK
	.align		4
        /*a0b4*/ 	.byte	0x04, 0x0a
        /*a0b6*/ 	.short	(.L_43 - .L_42)
	.align		4
.L_42:
        /*a0b8*/ 	.word	index@(.nv.constant0.matmul_kernel)
        /*a0bc*/ 	.short	0x0210
        /*a0be*/ 	.short	0x0050


	//----- nvinfo : EIATTR_SW_WAR
	.align		4
.L_43:
        /*a0c0*/ 	.byte	0x04, 0x36
        /*a0c2*/ 	.short	(.L_45 - .L_44)
.L_44:
        /*a0c4*/ 	.word	0x00000008
.L_45:


//--------------------- .nv.callgraph             --------------------------
	.section	.nv.callgraph,"",@"SHT_CUDA_CALLGRAPH"
	.align	4
	.sectionentsize	8
	.align		4
        /*0000*/ 	.word	0x00000000
	.align		4
        /*0004*/ 	.word	0xffffffff
	.align		4
        /*0008*/ 	.word	0x00000000
	.align		4
        /*000c*/ 	.word	0xfffffffe
	.align		4
        /*0010*/ 	.word	0x00000000
	.align		4
        /*0014*/ 	.word	0xfffffffd
	.align		4
        /*0018*/ 	.word	0x00000000
	.align		4
        /*001c*/ 	.word	0xfffffffc


//--------------------- .text.matmul_kernel       --------------------------
	.section	.text.matmul_kernel,"ax",@progbits
	.align	128
        .global         matmul_kernel
        .type           matmul_kernel,@function
        .size           matmul_kernel,(.L_x_3 - matmul_kernel)
        .other          matmul_kernel,@"STO_CUDA_ENTRY STV_DEFAULT"
matmul_kernel:
.text.matmul_kernel:
[----:B------:R-:W0:Y:S02]  /*0000*/  LDC R1, c[0x0][0x28] ;  /* 0x00000a00ff017b82 */ /* 0x000e240000000800 */
[----:B0-----:R-:W-:-:S06]  /*0010*/  VIADD R1, R1, 0xffffed28 ;  /* 0xffffed2801017836 */ /* 0x001fcc0000000000 */
[----:B------:R-:W0:Y:S01]  /*0020*/  LDC.64 R2, c[0x0][0x228] ;  /* 0x00008a00ff027b82 */ /* 0x000e220000000a00 */
[----:B------:R-:W1:Y:S01]  /*0030*/  S2R R7, SR_CTAID.X ;  /* 0x0000000000077919 */ /* 0x000e620000002500 */
[----:B------:R-:W-:Y:S01]  /*0040*/  UMOV UR5, 0x400 ;  /* 0x0000040000057882 */ /* 0x000fe20000000000 */
[----:B------:R-:W-:Y:S01]  /*0050*/  ULDC.64 UR32, c[0x0][0x208] ;  /* 0x0000820000207ab9 */ /* 0x000fe20000000a00 */
[----:B------:R-:W-:Y:S01]  /*0060*/  CS2R R24, SRZ ;  /* 0x0000000000187805 */ /* 0x000fe2000001ff00 */
[----:B------:R2:W-:Y:S01]  /*0070*/  STL [R1+0x400], RZ ;  /* 0x000400ff01007387 */ /* 0x0005e20000100800 */
[----:B------:R-:W-:Y:S02]  /*0080*/  CS2R R26, SRZ ;  /* 0x00000000001a7805 */ /* 0x000fe4000001ff00 */
[----:B------:R-:W-:Y:S01]  /*0090*/  CS2R R28, SRZ ;  /* 0x00000000001c7805 */ /* 0x000fe2000001ff00 */
[----:B------:R-:W3:Y:S01]  /*00a0*/  LDC R199, c[0x0][0x230] ;  /* 0x00008c00ffc77b82 */ /* 0x000ee20000000800 */
[----:B------:R2:W-:Y:S01]  /*00b0*/  STL [R1+0x404], RZ ;  /* 0x000404ff01007387 */ /* 0x0005e20000100800 */
[----:B------:R-:W-:-:S02]  /*00c0*/  CS2R R30, SRZ ;  /* 0x00000000001e7805 */ /* 0x000fc4000001ff00 */
[----:B------:R-:W-:Y:S02]  /*00d0*/  CS2R R32, SRZ ;  /* 0x0000000000207805 */ /* 0x000fe4000001ff00 */
[----:B------:R-:W-:Y:S01]  /*00e0*/  CS2R R34, SRZ ;  /* 0x0000000000227805 */ /* 0x000fe2000001ff00 */
[----:B------:R2:W-:Y:S01]  /*00f0*/  STL [R1+0x408], RZ ;  /* 0x000408ff01007387 */ /* 0x0005e20000100800 */
[----:B------:R-:W-:Y:S02]  /*0100*/  CS2R R36, SRZ ;  /* 0x0000000000247805 */ /* 0x000fe4000001ff00 */
[----:B------:R-:W-:Y:S01]  /*0110*/  CS2R R38, SRZ ;  /* 0x0000000000267805 */ /* 0x000fe2000001ff00 */
[----:B------:R-:W4:Y:S01]  /*0120*/  S2UR UR4, SR_CgaCtaId ;  /* 0x00000000000479c3 */ /* 0x000f220000008800 */
[----:B------:R2:W-:Y:S01]  /*0130*/  STL [R1+0x40c], RZ ;  /* 0x00040cff01007387 */ /* 0x0005e20000100800 */
[----:B------:R-:W-:Y:S02]  /*0140*/  CS2R R40, SRZ ;  /* 0x0000000000287805 */ /* 0x000fe4000001ff00 */
[----:B------:R-:W-:-:S02]  /*0150*/  CS2R R42, SRZ ;  /* 0x00000000002a7805 */ /* 0x000fc4000001ff00 */
[----:B------:R-:W-:Y:S01]  /*0160*/  CS2R R44, SRZ ;  /* 0x00000000002c7805 */ /* 0x000fe2000001ff00 */
[----:B------:R2:W-:Y:S01]  /*0170*/  STL [R1+0x410], RZ ;  /* 0x000410ff01007387 */ /* 0x0005e20000100800 */
[----:B------:R-:W-:Y:S02]  /*0180*/  CS2R R46, SRZ ;  /* 0x00000000002e7805 */ /* 0x000fe4000001ff00 */
[----:B------:R-:W-:Y:S01]  /*0190*/  CS2R R48, SRZ ;  /* 0x0000000000307805 */ /* 0x000fe2000001ff00 */
[----:B0-----:R-:W-:Y:S01]  /*01a0*/  VIADD R0, R3, 0x1ff ;  /* 0x000001ff03007836 */ /* 0x001fe20000000000 */
[----:B------:R2:W-:Y:S01]  /*01b0*/  STL [R1+0x414], RZ ;  /* 0x000414ff01007387 */ /* 0x0005e20000100800 */
[----:B------:R-:W-:Y:S02]  /*01c0*/  CS2R R50, SRZ ;  /* 0x0000000000327805 */ /* 0x000fe4000001ff00 */
[----:B------:R-:W-:Y:S02]  /*01d0*/  CS2R R52, SRZ ;  /* 0x0000000000347805 */ /* 0x000fe4000001ff00 */
[----:B------:R-:W-:Y:S01]  /*01e0*/  CS2R R54, SRZ ;  /* 0x0000000000367805 */ /* 0x000fe2000001ff00 */
[----:B------:R2:W-:Y:S01]  /*01f0*/  STL [R1+0x418], RZ ;  /* 0x000418ff01007387 */ /* 0x0005e20000100800 */
[----:B------:R-:W-:-:S02]  /*0200*/  SHF.R.S32.HI R5, RZ, 0x1f, R0 ;  /* 0x0000001fff057819 */ /* 0x000fc40000011400 */
[----:B------:R-:W-:Y:S01]  /*0210*/  CS2R R56, SRZ ;  /* 0x0000000000387805 */ /* 0x000fe2000001ff00 */
[----:B---3--:R-:W-:Y:S01]  /*0220*/  VIADD R199, R199, 0x1f ;  /* 0x0000001fc7c77836 */ /* 0x008fe20000000000 */
[----:B------:R2:W-:Y:S01]  /*0230*/  STL [R1+0x41c], RZ ;  /* 0x00041cff01007387 */ /* 0x0005e20000100800 */
[----:B------:R-:W-:Y:S02]  /*0240*/  LEA.HI R5, R5, R0, RZ, 0x9 ;  /* 0x0000000005057211 */ /* 0x000fe400078f48ff */
[----:B------:R-:W-:Y:S02]  /*0250*/  CS2R R58, SRZ ;  /* 0x00000000003a7805 */ /* 0x000fe4000001ff00 */
[----:B-1----:R-:W-:Y:S01]  /*0260*/  IABS R10, R7 ;  /* 0x00000007000a7213 */ /* 0x002fe20000000000 */
[----:B------:R2:W-:Y:S01]  /*0270*/  STL [R1+0x420], RZ ;  /* 0x000420ff01007387 */ /* 0x0005e20000100800 */
[----:B------:R-:W-:Y:S02]  /*0280*/  SHF.R.S32.HI R6, RZ, 0x9, R5 ;  /* 0x00000009ff067819 */ /* 0x000fe40000011405 */
[----:B------:R-:W-:Y:S01]  /*0290*/  CS2R R60, SRZ ;  /* 0x00000000003c7805 */ /* 0x000fe2000001ff00 */
[----:B----4-:R-:W-:Y:S01]  /*02a0*/  ULEA UR5, UR4, UR5, 0x18 ;  /* 0x0000000504057291 */ /* 0x010fe2000f8ec03f */
[----:B------:R2:W-:Y:S01]  /*02b0*/  STL [R1+0x424], RZ ;  /* 0x000424ff01007387 */ /* 0x0005e20000100800 */
[----:B------:R-:W-:-:S02]  /*02c0*/  IABS R9, R6 ;  /* 0x0000000600097213 */ /* 0x000fc40000000000 */
[----:B------:R-:W-:Y:S02]  /*02d0*/  CS2R R62, SRZ ;  /* 0x00000000003e7805 */ /* 0x000fe4000001ff00 */
[----:B------:R-:W-:Y:S01]  /*02e0*/  IABS R12, R6 ;  /* 0x00000006000c7213 */ /* 0x000fe20000000000 */
[----:B------:R2:W-:Y:S01]  /*02f0*/  STL [R1+0x428], RZ ;  /* 0x000428ff01007387 */ /* 0x0005e20000100800 */
[----:B------:R-:W0:Y:S01]  /*0300*/  I2F.RP R0, R9 ;  /* 0x0000000900007306 */ /* 0x000e220000209400 */
[----:B------:R-:W-:Y:S02]  /*0310*/  CS2R R64, SRZ ;  /* 0x0000000000407805 */ /* 0x000fe4000001ff00 */
[----:B------:R-:W-:Y:S01]  /*0320*/  CS2R R66, SRZ ;  /* 0x0000000000427805 */ /* 0x000fe2000001ff00 */
[----:B------:R2:W-:Y:S01]  /*0330*/  STL [R1+0x42c], RZ ;  /* 0x00042cff01007387 */ /* 0x0005e20000100800 */
[----:B------:R-:W-:Y:S02]  /*0340*/  CS2R R68, SRZ ;  /* 0x0000000000447805 */ /* 0x000fe4000001ff00 */
[----:B------:R-:W-:-:S02]  /*0350*/  CS2R R70, SRZ ;  /* 0x0000000000467805 */ /* 0x000fc4000001ff00 */
[----:B------:R-:W-:Y:S01]  /*0360*/  CS2R R72, SRZ ;  /* 0x0000000000487805 */ /* 0x000fe2000001ff00 */
[----:B------:R2:W-:Y:S01]  /*0370*/  STL [R1+0x430], RZ ;  /* 0x000430ff01007387 */ /* 0x0005e20000100800 */
[----:B------:R-:W-:Y:S02]  /*0380*/  CS2R R74, SRZ ;  /* 0x00000000004a7805 */ /* 0x000fe4000001ff00 */
[----:B------:R-:W-:Y:S02]  /*0390*/  CS2R R76, SRZ ;  /* 0x00000000004c7805 */ /* 0x000fe4000001ff00 */
[----:B------:R-:W-:Y:S01]  /*03a0*/  CS2R R78, SRZ ;  /* 0x00000000004e7805 */ /* 0x000fe2000001ff00 */
[----:B------:R2:W-:Y:S01]  /*03b0*/  STL [R1+0x434], RZ ;  /* 0x000434ff01007387 */ /* 0x0005e20000100800 */
[----:B------:R-:W-:Y:S02]  /*03c0*/  CS2R R80, SRZ ;  /* 0x0000000000507805 */ /* 0x000fe4000001ff00 */
[----:B------:R-:W-:-:S02]  /*03d0*/  CS2R R82, SRZ ;  /* 0x0000000000527805 */ /* 0x000fc4000001ff00 */
[----:B------:R-:W-:Y:S01]  /*03e0*/  CS2R R84, SRZ ;  /* 0x0000000000547805 */ /* 0x000fe2000001ff00 */
[----:B------:R2:W-:Y:S01]  /*03f0*/  STL [R1+0x438], RZ ;  /* 0x000438ff01007387 */ /* 0x0005e20000100800 */
[----:B0-----:R-:W0:Y:S01]  /*0400*/  MUFU.RCP R0, R0 ;  /* 0x0000000000007308 */ /* 0x001e220000001000 */
[----:B------:R-:W-:Y:S02]  /*0410*/  CS2R R86, SRZ ;  /* 0x0000000000567805 */ /* 0x000fe4000001ff00 */
[----:B------:R-:W-:Y:S01]  /*0420*/  CS2R R88, SRZ ;  /* 0x0000000000587805 */ /* 0x000fe2000001ff00 */
[----:B------:R2:W-:Y:S01]  /*0430*/  STL [R1+0x43c], RZ ;  /* 0x00043cff01007387 */ /* 0x0005e20000100800 */
[----:B------:R-:W-:Y:S02]  /*0440*/  CS2R R90, SRZ ;  /* 0x00000000005a7805 */ /* 0x000fe4000001ff00 */
[----:B------:R-:W-:Y:S02]  /*0450*/  CS2R R92, SRZ ;  /* 0x00000000005c7805 */ /* 0x000fe4000001ff00 */
[----:B------:R-:W-:Y:S01]  /*0460*/  CS2R R94, SRZ ;  /* 0x00000000005e7805 */ /* 0x000fe2000001ff00 */
[----:B------:R2:W-:Y:S01]  /*0470*/  STL [R1+0x440], RZ ;  /* 0x000440ff01007387 */ /* 0x0005e20000100800 */
[----:B------:R-:W-:-:S02]  /*0480*/  CS2R R96, SRZ ;  /* 0x0000000000607805 */ /* 0x000fc4000001ff00 */
[----:B------:R-:W-:Y:S02]  /*0490*/  CS2R R98, SRZ ;  /* 0x0000000000627805 */ /* 0x000fe4000001ff00 */
[----:B------:R-:W-:Y:S01]  /*04a0*/  CS2R R100, SRZ ;  /* 0x0000000000647805 */ /* 0x000fe2000001ff00 */
[----:B------:R2:W-:Y:S01]  /*04b0*/  STL [R1+0x444], RZ ;  /* 0x000444ff01007387 */ /* 0x0005e20000100800 */
[----:B------:R-:W-:Y:S02]  /*04c0*/  CS2R R102, SRZ ;  /* 0x0000000000667805 */ /* 0x000fe4000001ff00 */
[----:B------:R-:W-:Y:S02]  /*04d0*/  CS2R R104, SRZ ;  /* 0x0000000000687805 */ /* 0x000fe4000001ff00 */
[----:B------:R-:W-:Y:S01]  /*04e0*/  CS2R R106, SRZ ;  /* 0x00000000006a7805 */ /* 0x000fe2000001ff00 */
[----:B------:R2:W-:Y:S01]  /*04f0*/  STL [R1+0x448], RZ ;  /* 0x000448ff01007387 */ /* 0x0005e20000100800 */
[----:B------:R-:W-:Y:S01]  /*0500*/  CS2R R108, SRZ ;  /* 0x00000000006c7805 */ /* 0x000fe2000001ff00 */
[----:B0-----:R-:W-:Y:S01]  /*0510*/  VIADD R4, R0, 0xffffffe ;  /* 0x0ffffffe00047836 */ /* 0x001fe20000000000 */
[----:B------:R-:W-:Y:S01]  /*0520*/  CS2R R110, SRZ ;  /* 0x00000000006e7805 */ /* 0x000fe2000001ff00 */
[----:B------:R2:W-:Y:S01]  /*0530*/  STL [R1+0x44c], RZ ;  /* 0x00044cff01007387 */ /* 0x0005e20000100800 */
[----:B------:R-:W-:Y:S01]  /*0540*/  IMAD.MOV R0, RZ, RZ, -R12 ;  /* 0x000000ffff007224 */ /* 0x000fe200078e0a0c */
[----:B------:R0:W1:Y:S01]  /*0550*/  F2I.FTZ.U32.TRUNC.NTZ R5, R4 ;  /* 0x0000000400057305 */ /* 0x000062000021f000 */
[----:B------:R-:W-:Y:S01]  /*0560*/  CS2R R112, SRZ ;  /* 0x0000000000707805 */ /* 0x000fe2000001ff00 */
[----:B------:R2:W-:Y:S01]  /*0570*/  STL [R1+0x450], RZ ;  /* 0x000450ff01007387 */ /* 0x0005e20000100800 */
[----:B------:R-:W-:-:S02]  /*0580*/  CS2R R114, SRZ ;  /* 0x0000000000727805 */ /* 0x000fc4000001ff00 */
[----:B------:R-:W-:Y:S02]  /*0590*/  CS2R R116, SRZ ;  /* 0x0000000000747805 */ /* 0x000fe4000001ff00 */
[----:B------:R-:W-:Y:S01]  /*05a0*/  CS2R R118, SRZ ;  /* 0x0000000000767805 */ /* 0x000fe2000001ff00 */
[----:B------:R2:W-:Y:S01]  /*05b0*/  STL [R1+0x454], RZ ;  /* 0x000454ff01007387 */ /* 0x0005e20000100800 */
[----:B------:R-:W-:Y:S02]  /*05c0*/  CS2R R120, SRZ ;  /* 0x0000000000787805 */ /* 0x000fe4000001ff00 */
[----:B------:R-:W-:Y:S01]  /*05d0*/  CS2R R122, SRZ ;  /* 0x00000000007a7805 */ /* 0x000fe2000001ff00 */
[----:B0-----:R-:W-:Y:S01]  /*05e0*/  IMAD.MOV.U32 R4, RZ, RZ, RZ ;  /* 0x000000ffff047224 */ /* 0x001fe200078e00ff */
[----:B------:R2:W-:Y:S01]  /*05f0*/  STL [R1+0x458], RZ ;  /* 0x000458ff01007387 */ /* 0x0005e20000100800 */
[----:B------:R-:W-:Y:S02]  /*0600*/  CS2R R124, SRZ ;  /* 0x00000000007c7805 */ /* 0x000fe4000001ff00 */
[----:B------:R-:W-:-:S02]  /*0610*/  CS2R R126, SRZ ;  /* 0x00000000007e7805 */ /* 0x000fc4000001ff00 */
[----:B------:R-:W-:Y:S01]  /*0620*/  CS2R R128, SRZ ;  /* 0x0000000000807805 */ /* 0x000fe2000001ff00 */
[----:B------:R2:W-:Y:S01]  /*0630*/  STL [R1+0x45c], RZ ;  /* 0x00045cff01007387 */ /* 0x0005e20000100800 */
[--C-:B-1----:R-:W-:Y:S01]  /*0640*/  IMAD.MOV R8, RZ, RZ, -R5.reuse ;  /* 0x000000ffff087224 */ /* 0x102fe200078e0a05 */
[----:B------:R-:W-:Y:S02]  /*0650*/  CS2R R130, SRZ ;  /* 0x0000000000827805 */ /* 0x000fe4000001ff00 */
[----:B------:R-:W-:Y:S01]  /*0660*/  CS2R R132, SRZ ;  /* 0x0000000000847805 */ /* 0x000fe2000001ff00 */
[----:B------:R2:W-:Y:S01]  /*0670*/  STL [R1+0x460], RZ ;  /* 0x000460ff01007387 */ /* 0x0005e20000100800 */
[----:B------:R-:W-:Y:S01]  /*0680*/  IMAD R11, R8, R9, RZ ;  /* 0x00000009080b7224 */ /* 0x000fe200078e02ff */
[----:B------:R-:W-:Y:S01]  /*0690*/  CS2R R134, SRZ ;  /* 0x0000000000867805 */ /* 0x000fe2000001ff00 */
[----:B------:R-:W-:Y:S01]  /*06a0*/  IMAD.MOV.U32 R8, RZ, RZ, R10 ;  /* 0x000000ffff087224 */ /* 0x000fe200078e000a */
[----:B------:R2:W-:Y:S01]  /*06b0*/  STL [R1+0x464], RZ ;  /* 0x000464ff01007387 */ /* 0x0005e20000100800 */
[----:B------:R-:W-:Y:S01]  /*06c0*/  IMAD.HI.U32 R5, R5, R11, R4 ;  /* 0x0000000b05057227 */ /* 0x000fe200078e0004 */
[----:B------:R-:W-:-:S02]  /*06d0*/  CS2R R136, SRZ ;  /* 0x0000000000887805 */ /* 0x000fc4000001ff00 */
[----:B------:R-:W-:Y:S01]  /*06e0*/  CS2R R138, SRZ ;  /* 0x00000000008a7805 */ /* 0x000fe2000001ff00 */
[----:B------:R2:W-:Y:S01]  /*06f0*/  STL [R1+0x468], RZ ;  /* 0x000468ff01007387 */ /* 0x0005e20000100800 */
[----:B------:R-:W-:Y:S02]  /*0700*/  CS2R R140, SRZ ;  /* 0x00000000008c7805 */ /* 0x000fe4000001ff00 */
[----:B------:R-:W-:Y:S01]  /*0710*/  CS2R R142, SRZ ;  /* 0x00000000008e7805 */ /* 0x000fe2000001ff00 */
[----:B------:R-:W-:Y:S01]  /*0720*/  IMAD.HI.U32 R5, R5, R8, RZ ;  /* 0x0000000805057227 */ /* 0x000fe200078e00ff */
[----:B------:R2:W-:Y:S01]  /*0730*/  STL [R1+0x46c], RZ ;  /* 0x00046cff01007387 */ /* 0x0005e20000100800 */
[----:B------:R-:W-:Y:S02]  /*0740*/  CS2R R144, SRZ ;  /* 0x0000000000907805 */ /* 0x000fe4000001ff00 */
[----:B------:R-:W-:Y:S01]  /*0750*/  CS2R R146, SRZ ;  /* 0x0000000000927805 */ /* 0x000fe2000001ff00 */
[----:B------:R-:W-:Y:S01]  /*0760*/  IMAD R0, R5, R0, R8 ;  /* 0x0000000005007224 */ /* 0x000fe200078e0208 */
[----:B------:R2:W-:Y:S01]  /*0770*/  STL [R1+0x470], RZ ;  /* 0x000470ff01007387 */ /* 0x0005e20000100800 */
[----:B------:R-:W-:-:S02]  /*0780*/  CS2R R148, SRZ ;  /* 0x0000000000947805 */ /* 0x000fc4000001ff00 */
[----:B------:R-:W-:Y:S01]  /*0790*/  CS2R R150, SRZ ;  /* 0x0000000000967805 */ /* 0x000fe2000001ff00 */
[----:B------:R2:W-:Y:S01]  /*07a0*/  STL [R1+0x474], RZ ;  /* 0x000474ff01007387 */ /* 0x0005e20000100800 */
[----:B------:R-:W-:-:S03]  /*07b0*/  ISETP.GT.U32.AND P1, PT, R9, R0, PT ;  /* 0x000000000900720c */ /* 0x000fc60003f24070 */
[----:B------:R2:W-:Y:S04]  /*07c0*/  STL [R1+0x478], RZ ;  /* 0x000478ff01007387 */ /* 0x0005e80000100800 */
[----:B------:R2:W-:Y:S04]  /*07d0*/  STL [R1+0x47c], RZ ;  /* 0x00047cff01007387 */ /* 0x0005e80000100800 */
[----:B------:R2:W-:Y:S02]  /*07e0*/  STL [R1+0x480], RZ ;  /* 0x000480ff01007387 */ /* 0x0005e40000100800 */
[----:B------:R-:W-:-:S02]  /*07f0*/  @!P1 IMAD.IADD R0, R0, 0x1, -R9 ;  /* 0x0000000100009824 */ /* 0x000fc400078e0a09 */
[----:B------:R2:W-:Y:S01]  /*0800*/  STL [R1+0x484], RZ ;  /* 0x000484ff01007387 */ /* 0x0005e20000100800 */
[----:B------:R-:W-:Y:S01]  /*0810*/  @!P1 VIADD R5, R5, 0x1 ;  /* 0x0000000105059836 */ /* 0x000fe20000000000 */
[----:B------:R-:W-:Y:S02]  /*0820*/  ISETP.NE.AND P1, PT, R6, RZ, PT ;  /* 0x000000ff0600720c */ /* 0x000fe40003f25270 */
[----:B------:R2:W-:Y:S01]  /*0830*/  STL [R1+0x488], RZ ;  /* 0x000488ff01007387 */ /* 0x0005e20000100800 */
[----:B------:R-:W-:Y:S02]  /*0840*/  ISETP.GE.U32.AND P0, PT, R0, R9, PT ;  /* 0x000000090000720c */ /* 0x000fe40003f06070 */
[----:B------:R-:W-:Y:S01]  /*0850*/  LOP3.LUT R0, R7, R6, RZ, 0x3c, !PT ;  /* 0x0000000607007212 */ /* 0x000fe200078e3cff */
[----:B------:R2:W-:Y:S03]  /*0860*/  STL [R1+0x48c], RZ ;  /* 0x00048cff01007387 */ /* 0x0005e60000100800 */
[----:B------:R-:W-:Y:S01]  /*0870*/  ISETP.GE.AND P2, PT, R0, RZ, PT ;  /* 0x000000ff0000720c */ /* 0x000fe20003f46270 */
[----:B------:R2:W-:Y:S01]  /*0880*/  STL [R1+0x490], RZ ;  /* 0x000490ff01007387 */ /* 0x0005e20000100800 */
[----:B------:R-:W-:-:S03]  /*0890*/  VIADD R0, R2, 0x7f ;  /* 0x0000007f02007836 */ /* 0x000fc60000000000 */
[----:B------:R2:W-:Y:S02]  /*08a0*/  STL [R1+0x494], RZ ;  /* 0x000494ff01007387 */ /* 0x0005e40000100800 */
[----:B------:R-:W-:Y:S02]  /*08b0*/  @P0 VIADD R5, R5, 0x1 ;  /* 0x0000000105050836 */ /* 0x000fe40000000000 */
[----:B------:R2:W-:Y:S02]  /*08c0*/  STL [R1+0x498], RZ ;  /* 0x000498ff01007387 */ /* 0x0005e40000100800 */
[----:B------:R-:W-:Y:S01]  /*08d0*/  IMAD.MOV.U32 R10, RZ, RZ, R5 ;  /* 0x000000ffff0a7224 */ /* 0x000fe200078e0005 */
[----:B------:R-:W-:Y:S01]  /*08e0*/  SHF.R.S32.HI R5, RZ, 0x1f, R0 ;  /* 0x0000001fff057819 */ /* 0x000fe20000011400 */
[----:B------:R2:W-:Y:S02]  /*08f0*/  STL [R1+0x49c], RZ ;  /* 0x00049cff01007387 */ /* 0x0005e40000100800 */
[----:B------:R-:W-:Y:S01]  /*0900*/  @!P2 IMAD.MOV R10, RZ, RZ, -R10 ;  /* 0x000000ffff0aa224 */ /* 0x000fe200078e0a0a */
[----:B------:R-:W-:Y:S01]  /*0910*/  LEA.HI R5, R5, R0, RZ, 0x7 ;  /* 0x0000000005057211 */ /* 0x000fe200078f38ff */
[----:B------:R2:W-:Y:S01]  /*0920*/  STL [R1+0x4a0], RZ ;  /* 0x0004a0ff01007387 */ /* 0x0005e20000100800 */
[----:B------:R-:W-:-:S03]  /*0930*/  @!P1 LOP3.LUT R10, RZ, R6, RZ, 0x33, !PT ;  /* 0x00000006ff0a9212 */ /* 0x000fc600078e33ff */
[----:B------:R2:W-:Y:S01]  /*0940*/  STL [R1+0x4a4], RZ ;  /* 0x0004a4ff01007387 */ /* 0x0005e20000100800 */
[----:B------:R-:W-:Y:S01]  /*0950*/  LEA.HI.SX32 R5, R5, -R10, 0x19 ;  /* 0x8000000a05057211 */ /* 0x000fe200078fcaff */
[----:B------:R-:W-:Y:S02]  /*0960*/  IMAD.MOV R8, RZ, RZ, -R10 ;  /* 0x000000ffff087224 */ /* 0x000fe400078e0a0a */
[----:B------:R2:W-:Y:S01]  /*0970*/  STL [R1+0x4a8], RZ ;  /* 0x0004a8ff01007387 */ /* 0x0005e20000100800 */
[----:B------:R-:W-:Y:S01]  /*0980*/  VIMNMX R11, R5, 0x1, PT ;  /* 0x00000001050b7848 */ /* 0x000fe20003fe0100 */
[----:B------:R-:W-:Y:S02]  /*0990*/  IMAD R8, R6, R8, R7 ;  /* 0x0000000806087224 */ /* 0x000fe400078e0207 */
[----:B------:R2:W-:Y:S01]  /*09a0*/  STL [R1+0x4ac], RZ ;  /* 0x0004acff01007387 */ /* 0x0005e20000100800 */
[-C--:B------:R-:W-:Y:S02]  /*09b0*/  IABS R9, R11.reuse ;  /* 0x0000000b00097213 */ /* 0x080fe40000000000 */
[----:B------:R-:W-:Y:S01]  /*09c0*/  IABS R13, R11 ;  /* 0x0000000b000d7213 */ /* 0x000fe20000000000 */
[----:B------:R2:W-:Y:S01]  /*09d0*/  STL [R1+0x4b0], RZ ;  /* 0x0004b0ff01007387 */ /* 0x0005e20000100800 */
[----:B------:R-:W0:Y:S03]  /*09e0*/  I2F.RP R0, R9 ;  /* 0x0000000900007306 */ /* 0x000e260000209400 */
[----:B------:R2:W-:Y:S04]  /*09f0*/  STL [R1+0x4b4], RZ ;  /* 0x0004b4ff01007387 */ /* 0x0005e80000100800 */
[----:B------:R2:W-:Y:S04]  /*0a00*/  STL [R1+0x4b8], RZ ;  /* 0x0004b8ff01007387 */ /* 0x0005e80000100800 */
[----:B------:R2:W-:Y:S04]  /*0a10*/  STL [R1+0x4bc], RZ ;  /* 0x0004bcff01007387 */ /* 0x0005e80000100800 */
[----:B------:R2:W-:Y:S01]  /*0a20*/  STL [R1+0x4c0], RZ ;  /* 0x0004c0ff01007387 */ /* 0x0005e20000100800 */
[----:B0-----:R-:W0:Y:S03]  /*0a30*/  MUFU.RCP R0, R0 ;  /* 0x0000000000007308 */ /* 0x001e260000001000 */
[----:B------:R2:W-:Y:S04]  /*0a40*/  STL [R1+0x4c4], RZ ;  /* 0x0004c4ff01007387 */ /* 0x0005e80000100800 */
[----:B------:R2:W-:Y:S04]  /*0a50*/  STL [R1+0x4c8], RZ ;  /* 0x0004c8ff01007387 */ /* 0x0005e80000100800 */
[----:B------:R2:W-:Y:S04]  /*0a60*/  STL [R1+0x4cc], RZ ;  /* 0x0004ccff01007387 */ /* 0x0005e80000100800 */
[----:B------:R2:W-:Y:S01]  /*0a70*/  STL [R1+0x4d0], RZ ;  /* 0x0004d0ff01007387 */ /* 0x0005e20000100800 */
[----:B0-----:R-:W-:-:S03]  /*0a80*/  VIADD R4, R0, 0xffffffe ;  /* 0x0ffffffe00047836 */ /* 0x001fc60000000000 */
[----:B------:R2:W-:Y:S01]  /*0a90*/  STL [R1+0x4d4], RZ ;  /* 0x0004d4ff01007387 */ /* 0x0005e20000100800 */
[----:B------:R0:W1:Y:S03]  /*0aa0*/  F2I.FTZ.U32.TRUNC.NTZ R5, R4 ;  /* 0x0000000400057305 */ /* 0x000066000021f000 */
[----:B------:R2:W-:Y:S04]  /*0ab0*/  STL [R1+0x4d8], RZ ;  /* 0x0004d8ff01007387 */ /* 0x0005e80000100800 */
[----:B------:R2:W-:Y:S01]  /*0ac0*/  STL [R1+0x4dc], RZ ;  /* 0x0004dcff01007387 */ /* 0x0005e20000100800 */
[----:B0-----:R-:W-:-:S03]  /*0ad0*/  IMAD.MOV.U32 R4, RZ, RZ, RZ ;  /* 0x000000ffff047224 */ /* 0x001fc600078e00ff */
[----:B------:R2:W-:Y:S04]  /*0ae0*/  STL [R1+0x4e0], RZ ;  /* 0x0004e0ff01007387 */ /* 0x0005e80000100800 */
[----:B------:R2:W-:Y:S01]  /*0af0*/  STL [R1+0x4e4], RZ ;  /* 0x0004e4ff01007387 */ /* 0x0005e20000100800 */
[----:B-1----:R-:W-:-:S03]  /*0b00*/  IMAD.MOV R12, RZ, RZ, -R5 ;  /* 0x000000ffff0c7224 */ /* 0x002fc600078e0a05 */
[----:B------:R2:W-:Y:S01]  /*0b10*/  STL [R1+0x4e8], RZ ;  /* 0x0004e8ff01007387 */ /* 0x0005e20000100800 */
[----:B------:R-:W-:Y:S01]  /*0b20*/  IMAD.MOV.U32 R6, RZ, RZ, R12 ;  /* 0x000000ffff067224 */ /* 0x000fe200078e000c */
[----:B------:R-:W-:Y:S02]  /*0b30*/  IABS R12, R8 ;  /* 0x00000008000c7213 */ /* 0x000fe40000000000 */
[----:B------:R2:W-:Y:S01]  /*0b40*/  STL [R1+0x4ec], RZ ;  /* 0x0004ecff01007387 */ /* 0x0005e20000100800 */
[----:B------:R-:W-:Y:S02]  /*0b50*/  IMAD R7, R6, R9, RZ ;  /* 0x0000000906077224 */ /* 0x000fe400078e02ff */
[----:B------:R-:W-:Y:S01]  /*0b60*/  IMAD.MOV.U32 R6, RZ, RZ, R12 ;  /* 0x000000ffff067224 */ /* 0x000fe200078e000c */
[----:B------:R2:W-:Y:S01]  /*0b70*/  STL [R1+0x4f0], RZ ;  /* 0x0004f0ff01007387 */ /* 0x0005e20000100800 */
[----:B------:R-:W-:-:S03]  /*0b80*/  IMAD.HI.U32 R5, R5, R7, R4 ;  /* 0x0000000705057227 */ /* 0x000fc600078e0004 */
[----:B------:R2:W-:Y:S01]  /*0b90*/  STL [R1+0x4f4], RZ ;  /* 0x0004f4ff01007387 */ /* 0x0005e20000100800 */
[----:B------:R-:W-:Y:S02]  /*0ba0*/  IMAD.MOV R7, RZ, RZ, -R13 ;  /* 0x000000ffff077224 */ /* 0x000fe400078e0a0d */
[----:B------:R-:W-:Y:S01]  /*0bb0*/  IMAD.HI.U32 R4, R5, R6, RZ ;  /* 0x0000000605047227 */ /* 0x000fe200078e00ff */
[----:B------:R2:W-:Y:S03]  /*0bc0*/  STL [R1+0x4f8], RZ ;  /* 0x0004f8ff01007387 */ /* 0x0005e60000100800 */
[----:B------:R-:W-:Y:S01]  /*0bd0*/  IMAD R0, R4, R7, R6 ;  /* 0x0000000704007224 */ /* 0x000fe200078e0206 */
[----:B------:R2:W-:Y:S04]  /*0be0*/  STL [R1+0x4fc], RZ ;  /* 0x0004fcff01007387 */ /* 0x0005e80000100800 */
        /* <DEDUP_REMOVED lines=11> */
[-C--:B------:R-:W-:Y:S01]  /*0ca0*/  LOP3.LUT R0, R8, R11.reuse, RZ, 0x3c, !PT ;  /* 0x0000000b08007212 */ /* 0x080fe200078e3cff */
[----:B------:R2:W-:Y:S03]  /*0cb0*/  STL [R1+0x518], RZ ;  /* 0x000518ff01007387 */ /* 0x0005e60000100800 */
[----:B------:R-:W-:Y:S01]  /*0cc0*/  ISETP.GE.AND P2, PT, R0, RZ, PT ;  /* 0x000000ff0000720c */ /* 0x000fe20003f46270 */
[----:B------:R2:W-:Y:S04]  /*0cd0*/  STL [R1+0x51c], RZ ;  /* 0x00051cff01007387 */ /* 0x0005e80000100800 */
[----:B------:R2:W-:Y:S02]  /*0ce0*/  STL [R1+0x520], RZ ;  /* 0x000520ff01007387 */ /* 0x0005e40000100800 */
[----:B------:R-:W-:Y:S01]  /*0cf0*/  @P0 VIADD R4, R4, 0x1 ;  /* 0x0000000104040836 */ /* 0x000fe20000000000 */
[----:B------:R-:W-:Y:S01]  /*0d00*/  ISETP.GE.AND P0, PT, R199, 0x20, PT ;  /* 0x00000020c700780c */ /* 0x000fe20003f06270 */
[----:B------:R2:W-:Y:S04]  /*0d10*/  STL [R1+0x524], RZ ;  /* 0x000524ff01007387 */ /* 0x0005e80000100800 */
[----:B------:R2:W-:Y:S01]  /*0d20*/  STL [R1+0x528], RZ ;  /* 0x000528ff01007387 */ /* 0x0005e20000100800 */
[----:B------:R-:W-:Y:S01]  /*0d30*/  @!P2 IMAD.MOV R4, RZ, RZ, -R4 ;  /* 0x000000ffff04a224 */ /* 0x000fe200078e0a04 */
[----:B------:R-:W-:-:S02]  /*0d40*/  @!P1 LOP3.LUT R4, RZ, R11, RZ, 0x33, !PT ;  /* 0x0000000bff049212 */ /* 0x000fc400078e33ff */
[----:B------:R2:W-:Y:S03]  /*0d50*/  STL [R1+0x52c], RZ ;  /* 0x00052cff01007387 */ /* 0x0005e60000100800 */
[----:B------:R-:W-:Y:S01]  /*0d60*/  IMAD.MOV R0, RZ, RZ, -R4 ;  /* 0x000000ffff007224 */ /* 0x000fe200078e0a04 */
[----:B------:R2:W-:Y:S01]  /*0d70*/  STL [R1+0x530], RZ ;  /* 0x000530ff01007387 */ /* 0x0005e20000100800 */
[----:B------:R-:W-:Y:S02]  /*0d80*/  IMAD.SHL.U32 R4, R4, 0x200, RZ ;  /* 0x0000020004047824 */ /* 0x000fe400078e00ff */
[----:B------:R-:W-:Y:S01]  /*0d90*/  IMAD R0, R11, R0, R8 ;  /* 0x000000000b007224 */ /* 0x000fe200078e0208 */
[----:B------:R2:W-:Y:S03]  /*0da0*/  STL [R1+0x534], RZ ;  /* 0x000534ff01007387 */ /* 0x0005e60000100800 */
[----:B------:R-:W-:Y:S01]  /*0db0*/  IMAD.IADD R0, R10, 0x1, R0 ;  /* 0x000000010a007824 */ /* 0x000fe200078e0200 */
[----:B------:R2:W-:Y:S04]  /*0dc0*/  STL [R1+0x538], RZ ;  /* 0x000538ff01007387 */ /* 0x0005e80000100800 */
        /* <DEDUP_REMOVED lines=177> */
[----:B------:R2:W-:Y:S04]  /*18e0*/  STL [R1], RZ ;  /* 0x000000ff01007387 */ /* 0x0005e80000100800 */
        /* <DEDUP_REMOVED lines=84> */
[----:B------:R2:W-:Y:S01]  /*1e30*/  STL [R1+0x154], RZ ;  /* 0x000154ff01007387 */ /* 0x0005e20000100800 */
[----:B------:R-:W0:Y:S03]  /*1e40*/  S2R R153, SR_TID.X ;  /* 0x0000000000997919 */ /* 0x000e260000002100 */
        /* <DEDUP_REMOVED lines=8> */
[----:B0-----:R-:W-:-:S02]  /*1ed0*/  LOP3.LUT R196, R153, 0x7f, RZ, 0xc0, !PT ;  /* 0x0000007f99c47812 */ /* 0x001fc400078ec0ff */
[----:B------:R-:W-:Y:S01]  /*1ee0*/  LOP3.LUT R14, R153, 0x60, RZ, 0xc0, !PT ;  /* 0x00000060990e7812 */ /* 0x000fe200078ec0ff */
[----:B------:R2:W-:Y:S02]  /*1ef0*/  STL [R1+0x178], RZ ;  /* 0x000178ff01007387 */ /* 0x0005e40000100800 */
[----:B------:R-:W-:Y:S02]  /*1f00*/  IMAD R15, R0, 0x80, R196 ;  /* 0x00000080000f7824 */ /* 0x000fe400078e02c4 */
        /* <DEDUP_REMOVED lines=33> */
[----:B------:R2:W-:Y:S01]  /*2120*/  STL [R1+0x930], R15 ;  /* 0x0009300f01007387 */ /* 0x0005e20000100800 */
[----:B------:R-:W-:Y:S05]  /*2130*/  @!P0 BRA `(.L_x_0) ;  /* 0x0000014800208947 */ /* 0x000fea0003800000 */
[----:B------:R-:W-:Y:S01]  /*2140*/  IABS R12, R2 ;  /* 0x00000002000c7213 */ /* 0x000fe20000000000 */
[----:B------:R-:W-:Y:S01]  /*2150*/  ULDC UR4, c[0x0][0x240] ;  /* 0x0000900000047ab9 */ /* 0x000fe20000000800 */
[----:B------:R-:W-:Y:S01]  /*2160*/  IABS R0, R3 ;  /* 0x0000000300007213 */ /* 0x000fe20000000000 */
[----:B------:R-:W-:Y:S01]  /*2170*/  ULDC.64 UR10, c[0x0][0x218] ;  /* 0x00008600000a7ab9 */ /* 0x000fe20000000a00 */
[----:B------:R-:W0:Y:S01]  /*2180*/  I2F.RP R6, R12 ;  /* 0x0000000c00067306 */ /* 0x000e220000209400 */
[----:B------:R-:W-:Y:S01]  /*2190*/  IABS R79, R15 ;  /* 0x0000000f004f7213 */ /* 0x000fe20000000000 */
[----:B------:R-:W-:Y:S01]  /*21a0*/  ULDC.64 UR8, c[0x0][0x218] ;  /* 0x0000860000087ab9 */ /* 0x000fe20000000a00 */
[----:B------:R-:W-:Y:S01]  /*21b0*/  ISETP.GE.AND P6, PT, R15, RZ, PT ;  /* 0x000000ff0f00720c */ /* 0x000fe20003fc6270 */
[----:B------:R-:W-:Y:S01]  /*21c0*/  ULDC.64 UR6, c[0x0][0x218] ;  /* 0x0000860000067ab9 */ /* 0x000fe20000000a00 */
[----:B------:R-:W-:Y:S01]  /*21d0*/  ULDC.64 UR14, c[0x0][0x218] ;  /* 0x00008600000e7ab9 */ /* 0x000fe20000000a00 */
[----:B------:R-:W-:Y:S01]  /*21e0*/  ULDC.64 UR12, c[0x0][0x218] ;  /* 0x00008600000c7ab9 */ /* 0x000fe20000000a00 */
[----:B------:R-:W-:Y:S01]  /*21f0*/  CS2R R126, SRZ ;  /* 0x00000000007e7805 */ /* 0x000fe2000001ff00 */
[----:B------:R-:W1:Y:S01]  /*2200*/  I2F.RP R5, R0 ;  /* 0x0000000000057306 */ /* 0x000e620000209400 */
[----:B------:R-:W-:-:S02]  /*2210*/  CS2R R128, SRZ ;  /* 0x0000000000807805 */ /* 0x000fc4000001ff00 */
[----:B------:R-:W-:Y:S02]  /*2220*/  CS2R R130, SRZ ;  /* 0x0000000000827805 */ /* 0x000fe4000001ff00 */
[----:B------:R-:W-:Y:S02]  /*2230*/  CS2R R132, SRZ ;  /* 0x0000000000847805 */ /* 0x000fe4000001ff00 */
[----:B------:R-:W-:Y:S02]  /*2240*/  CS2R R134, SRZ ;  /* 0x0000000000867805 */ /* 0x000fe4000001ff00 */
[----:B------:R-:W-:Y:S02]  /*2250*/  CS2R R136, SRZ ;  /* 0x0000000000887805 */ /* 0x000fe4000001ff00 */
[----:B------:R-:W-:Y:S02]  /*2260*/  CS2R R138, SRZ ;  /* 0x00000000008a7805 */ /* 0x000fe4000001ff00 */
[----:B------:R-:W-:Y:S01]  /*2270*/  CS2R R140, SRZ ;  /* 0x00000000008c7805 */ /* 0x000fe2000001ff00 */
[----:B0-----:R-:W0:Y:S01]  /*2280*/  MUFU.RCP R6, R6 ;  /* 0x0000000600067308 */ /* 0x001e220000001000 */
[----:B------:R-:W-:-:S02]  /*2290*/  CS2R R142, SRZ ;  /* 0x00000000008e7805 */ /* 0x000fc4000001ff00 */
[----:B------:R-:W-:Y:S02]  /*22a0*/  CS2R R144, SRZ ;  /* 0x0000000000907805 */ /* 0x000fe4000001ff00 */
[----:B------:R-:W-:Y:S02]  /*22b0*/  CS2R R146, SRZ ;  /* 0x0000000000927805 */ /* 0x000fe4000001ff00 */
[----:B------:R-:W-:Y:S02]  /*22c0*/  CS2R R148, SRZ ;  /* 0x0000000000947805 */ /* 0x000fe4000001ff00 */
[----:B------:R-:W-:Y:S01]  /*22d0*/  CS2R R150, SRZ ;  /* 0x0000000000967805 */ /* 0x000fe2000001ff00 */
[----:B------:R-:W-:Y:S01]  /*22e0*/  UMOV UR16, 0xffffff80 ;  /* 0xffffff8000107882 */ /* 0x000fe20000000000 */
[----:B------:R-:W-:Y:S01]  /*22f0*/  UMOV UR17, 0x3fffffef ;  /* 0x3fffffef00117882 */ /* 0x000fe20000000000 */
[----:B-1----:R-:W1:Y:S01]  /*2300*/  MUFU.RCP R5, R5 ;  /* 0x0000000500057308 */ /* 0x002e620000001000 */
[----:B0-----:R-:W-:Y:S01]  /*2310*/  VIADD R10, R6, 0xffffffe ;  /* 0x0ffffffe060a7836 */ /* 0x001fe20000000000 */
[----:B------:R-:W-:-:S06]  /*2320*/  LEA.HI R6, R14, R4, RZ, 0x1b ;  /* 0x000000040e067211 */ /* 0x000fcc00078fd8ff */
[----:B------:R0:W3:Y:S01]  /*2330*/  F2I.FTZ.U32.TRUNC.NTZ R11, R10 ;  /* 0x0000000a000b7305 */ /* 0x0000e2000021f000 */
[C---:B------:R-:W-:Y:S01]  /*2340*/  ISETP.GE.AND P3, PT, R6.reuse, RZ, PT ;  /* 0x000000ff0600720c */ /* 0x040fe20003f66270 */
[C---:B------:R-:W-:Y:S02]  /*2350*/  VIADD R14, R6.reuse, 0x1f4 ;  /* 0x000001f4060e7836 */ /* 0x040fe40000000000 */
[----:B-1----:R-:W-:Y:S02]  /*2360*/  VIADD R8, R5, 0xffffffe ;  /* 0x0ffffffe05087836 */ /* 0x002fe40000000000 */
[C---:B--2---:R-:W-:Y:S01]  /*2370*/  VIADD R15, R6.reuse, 0x1b4 ;  /* 0x000001b4060f7836 */ /* 0x044fe20000000000 */
[----:B------:R-:W-:Y:S01]  /*2380*/  IABS R205, R14 ;  /* 0x0000000e00cd7213 */ /* 0x000fe20000000000 */
[----:B------:R1:W2:Y:S01]  /*2390*/  F2I.FTZ.U32.TRUNC.NTZ R9, R8 ;  /* 0x0000000800097305 */ /* 0x0002a2000021f000 */
[----:B0-----:R-:W-:Y:S02]  /*23a0*/  IMAD.MOV.U32 R10, RZ, RZ, RZ ;  /* 0x000000ffff0a7224 */ /* 0x001fe400078e00ff */
[----:B------:R-:W-:Y:S01]  /*23b0*/  IABS R237, R15 ;  /* 0x0000000f00ed7213 */ /* 0x000fe20000000000 */
[----:B------:R-:W-:-:S02]  /*23c0*/  VIADD R16, R6, 0x104 ;  /* 0x0000010406107836 */ /* 0x000fc40000000000 */
[C---:B------:R-:W-:Y:S02]  /*23d0*/  VIADD R18, R6.reuse, 0xa0 ;  /* 0x000000a006127836 */ /* 0x040fe40000000000 */
[--C-:B---3--:R-:W-:Y:S01]  /*23e0*/  IMAD.MOV R7, RZ, RZ, -R11.reuse ;  /* 0x000000ffff077224 */ /* 0x108fe200078e0a0b */
[----:B------:R-:W-:Y:S01]  /*23f0*/  IABS R41, R16 ;  /* 0x0000001000297213 */ /* 0x000fe20000000000 */
[----:B-1----:R-:W-:Y:S02]  /*2400*/  IMAD.MOV.U32 R8, RZ, RZ, RZ ;  /* 0x000000ffff087224 */ /* 0x002fe400078e00ff */
[----:B------:R-:W-:Y:S02]  /*2410*/  IMAD R7, R7, R12, RZ ;  /* 0x0000000c07077224 */ /* 0x000fe400078e02ff */
[----:B------:R-:W-:Y:S02]  /*2420*/  VIADD R22, R6, 0x9c ;  /* 0x0000009c06167836 */ /* 0x000fe40000000000 */
[----:B------:R-:W-:Y:S01]  /*2430*/  IMAD.HI.U32 R10, R11, R7, R10 ;  /* 0x000000070b0a7227 */ /* 0x000fe200078e000a */
[----:B------:R-:W-:-:S03]  /*2440*/  IABS R11, R6 ;  /* 0x00000006000b7213 */ /* 0x000fc60000000000 */
[----:B--2---:R-:W-:Y:S02]  /*2450*/  IMAD.MOV R13, RZ, RZ, -R9 ;  /* 0x000000ffff0d7224 */ /* 0x004fe400078e0a09 */
[----:B------:R-:W-:-:S04]  /*2460*/  IMAD.HI.U32 R10, R10, R79, RZ ;  /* 0x0000004f0a0a7227 */ /* 0x000fc800078e00ff */
[----:B------:R-:W-:Y:S02]  /*2470*/  IMAD.MOV R10, RZ, RZ, -R10 ;  /* 0x000000ffff0a7224 */ /* 0x000fe400078e0a0a */
[----:B------:R-:W-:Y:S02]  /*2480*/  IMAD R7, R13, R0, RZ ;  /* 0x000000000d077224 */ /* 0x000fe400078e02ff */
[C---:B------:R-:W-:Y:S02]  /*2490*/  IMAD R79, R12.reuse, R10, R79 ;  /* 0x0000000a0c4f7224 */ /* 0x040fe400078e024f */
[----:B------:R-:W-:Y:S01]  /*24a0*/  IMAD.HI.U32 R7, R9, R7, R8 ;  /* 0x0000000709077227 */ /* 0x000fe200078e0008 */
[----:B------:R-:W-:Y:S02]  /*24b0*/  SHF.R.S32.HI R8, RZ, 0x1f, R199 ;  /* 0x0000001fff087819 */ /* 0x000fe400000114c7 */
[----:B------:R-:W-:Y:S01]  /*24c0*/  ISETP.GT.U32.AND P1, PT, R12, R79, PT ;  /* 0x0000004f0c00720c */ /* 0x000fe20003f24070 */
[----:B------:R-:W-:Y:S01]  /*24d0*/  VIADD R10, R6, 0x1fc ;  /* 0x000001fc060a7836 */ /* 0x000fe20000000000 */
[----:B------:R-:W-:Y:S01]  /*24e0*/  LEA.HI R199, R8, R199, RZ, 0x5 ;  /* 0x000000c708c77211 */ /* 0x000fe200078f28ff */
[----:B------:R-:W-:-:S03]  /*24f0*/  IMAD.HI.U32 R5, R7, R11, RZ ;  /* 0x0000000b07057227 */ /* 0x000fc600078e00ff */
[----:B------:R-:W-:Y:S01]  /*2500*/  IABS R201, R10 ;  /* 0x0000000a00c97213 */ /* 0x000fe20000000000 */
[----:B------:R-:W-:Y:S01]  /*2510*/  IMAD.MOV R5, RZ, RZ, -R5 ;  /* 0x000000ffff057224 */ /* 0x000fe200078e0a05 */
[----:B------:R-:W-:Y:S01]  /*2520*/  ISETP.GE.AND P5, PT, R10, RZ, PT ;  /* 0x000000ff0a00720c */ /* 0x000fe20003fa6270 */
[----:B------:R-:W-:Y:S01]  /*2530*/  VIADD R13, R6, 0x1f8 ;  /* 0x000001f8060d7836 */ /* 0x000fe20000000000 */
[----:B------:R-:W-:Y:S01]  /*2540*/  SHF.R.S32.HI R199, RZ, 0x5, R199 ;  /* 0x00000005ffc77819 */ /* 0x000fe200000114c7 */
[C---:B------:R-:W-:Y:S02]  /*2550*/  IMAD R11, R0.reuse, R5, R11 ;  /* 0x00000005000b7224 */ /* 0x040fe400078e020b */
[----:B------:R-:W-:Y:S01]  /*2560*/  @!P1 IMAD.IADD R79, R79, 0x1, -R12 ;  /* 0x000000014f4f9824 */ /* 0x000fe200078e0a0c */
[----:B------:R-:W-:Y:S01]  /*2570*/  IABS R203, R13 ;  /* 0x0000000d00cb7213 */ /* 0x000fe20000000000 */
[----:B------:R-:W-:Y:S01]  /*2580*/  IMAD.HI.U32 R5, R7, R201, RZ ;  /* 0x000000c907057227 */ /* 0x000fe200078e00ff */
[----:B------:R-:W-:-:S02]  /*2590*/  ISETP.GT.U32.AND P0, PT, R0, R11, PT ;  /* 0x0000000b0000720c */ /* 0x000fc40003f04070 */
[----:B------:R-:W-:Y:S01]  /*25a0*/  ISETP.GT.U32.AND P2, PT, R12, R79, PT ;  /* 0x0000004f0c00720c */ /* 0x000fe20003f44070 */
[----:B------:R-:W-:Y:S01]  /*25b0*/  IMAD.MOV R5, RZ, RZ, -R5 ;  /* 0x000000ffff057224 */ /* 0x000fe200078e0a05 */
[----:B------:R-:W-:Y:S01]  /*25c0*/  ISETP.GE.AND P1, PT, R13, RZ, PT ;  /* 0x000000ff0d00720c */ /* 0x000fe20003f26270 */
[----:B------:R-:W-:-:S04]  /*25d0*/  IMAD.HI.U32 R9, R7, R203, RZ ;  /* 0x000000cb07097227 */ /* 0x000fc800078e00ff */
[----:B------:R-:W-:Y:S02]  /*25e0*/  IMAD R201, R0, R5, R201 ;  /* 0x0000000500c97224 */ /* 0x000fe400078e02c9 */
[----:B------:R-:W-:Y:S02]  /*25f0*/  IMAD.MOV R9, RZ, RZ, -R9 ;  /* 0x000000ffff097224 */ /* 0x000fe400078e0a09 */
[----:B------:R-:W-:Y:S02]  /*2600*/  VIADD R10, R6, 0x1f0 ;  /* 0x000001f0060a7836 */ /* 0x000fe40000000000 */
[----:B------:R-:W-:Y:S01]  /*2610*/  @!P2 IMAD.IADD R79, R79, 0x1, -R12 ;  /* 0x000000014f4fa824 */ /* 0x000fe200078e0a0c */
[C---:B------:R-:W-:Y:S01]  /*2620*/  ISETP.GT.U32.AND P2, PT, R0.reuse, R201, PT ;  /* 0x000000c90000720c */ /* 0x040fe20003f44070 */
[----:B------:R-:W-:Y:S01]  /*2630*/  IMAD R203, R0, R9, R203 ;  /* 0x0000000900cb7224 */ /* 0x000fe200078e02cb */
[----:B------:R-:W-:Y:S01]  /*2640*/  IABS R207, R10 ;  /* 0x0000000a00cf7213 */ /* 0x000fe20000000000 */
[----:B------:R-:W-:-:S03]  /*2650*/  IMAD.HI.U32 R8, R7, R205, RZ ;  /* 0x000000cd07087227 */ /* 0x000fc600078e00ff */
[----:B------:R-:W-:Y:S01]  /*2660*/  ISETP.GT.U32.AND P4, PT, R0, R203, PT ;  /* 0x000000cb0000720c */ /* 0x000fe20003f84070 */
[----:B------:R-:W-:Y:S02]  /*2670*/  @!P0 IMAD.IADD R11, R11, 0x1, -R0 ;  /* 0x000000010b0b8824 */ /* 0x000fe400078e0a00 */
[----:B------:R-:W-:Y:S02]  /*2680*/  IMAD.MOV R8, RZ, RZ, -R8 ;  /* 0x000000ffff087224 */ /* 0x000fe400078e0a08 */
[----:B------:R-:W-:Y:S01]  /*2690*/  VIADD R12, R6, 0x1ec ;  /* 0x000001ec060c7836 */ /* 0x000fe20000000000 */
[----:B------:R-:W-:Y:S01]  /*26a0*/  ISETP.GT.U32.AND P0, PT, R0, R11, PT ;  /* 0x0000000b0000720c */ /* 0x000fe20003f04070 */
[----:B------:R-:W-:Y:S01]  /*26b0*/  @!P2 IMAD.IADD R201, R201, 0x1, -R0 ;  /* 0x00000001c9c9a824 */ /* 0x000fe200078e0a00 */
[----:B------:R-:W-:Y:S01]  /*26c0*/  ISETP.NE.AND P2, PT, R2, RZ, PT ;  /* 0x000000ff0200720c */ /* 0x000fe20003f45270 */
[----:B------:R-:W-:Y:S01]  /*26d0*/  IMAD R205, R0, R8, R205 ;  /* 0x0000000800cd7224 */ /* 0x000fe200078e02cd */
[----:B------:R-:W-:Y:S01]  /*26e0*/  IABS R209, R12 ;  /* 0x0000000c00d17213 */ /* 0x000fe20000000000 */
[----:B------:R-:W-:-:S04]  /*26f0*/  IMAD.HI.U32 R8, R7, R207, RZ ;  /* 0x000000cf07087227 */ /* 0x000fc800078e00ff */
[----:B------:R-:W-:Y:S02]  /*2700*/  IMAD.MOV R8, RZ, RZ, -R8 ;  /* 0x000000ffff087224 */ /* 0x000fe400078e0a08 */
[--C-:B------:R-:W-:Y:S01]  /*2710*/  @!P4 IMAD.IADD R203, R203, 0x1, -R0.reuse ;  /* 0x00000001cbcbc824 */ /* 0x100fe200078e0a00 */
[C---:B------:R-:W-:Y:S01]  /*2720*/  ISETP.GT.U32.AND P4, PT, R0.reuse, R201, PT ;  /* 0x000000c90000720c */ /* 0x040fe20003f84070 */
[C---:B------:R-:W-:Y:S02]  /*2730*/  IMAD R207, R0.reuse, R8, R207 ;  /* 0x0000000800cf7224 */ /* 0x040fe400078e02cf */
[----:B------:R-:W-:Y:S01]  /*2740*/  @!P6 IMAD.MOV R79, RZ, RZ, -R79 ;  /* 0x000000ffff4fe224 */ /* 0x000fe200078e0a4f */
[C---:B------:R-:W-:Y:S01]  /*2750*/  ISETP.GT.U32.AND P6, PT, R0.reuse, R203, PT ;  /* 0x000000cb0000720c */ /* 0x040fe20003fc4070 */
[----:B------:R-:W-:Y:S01]  /*2760*/  @!P0 IMAD.IADD R11, R11, 0x1, -R0 ;  /* 0x000000010b0b8824 */ /* 0x000fe200078e0a00 */
[----:B------:R-:W-:Y:S01]  /*2770*/  @!P2 LOP3.LUT R79, RZ, R2, RZ, 0x33, !PT ;  /* 0x00000002ff4fa212 */ /* 0x000fe200078e33ff */
[----:B------:R-:W-:Y:S01]  /*2780*/  IMAD.HI.U32 R9, R7, R209, RZ ;  /* 0x000000d107097227 */ /* 0x000fe200078e00ff */
[----:B------:R-:W-:-:S02]  /*2790*/  ISETP.GT.U32.AND P2, PT, R0, R207, PT ;  /* 0x000000cf0000720c */ /* 0x000fc40003f44070 */
[----:B------:R-:W-:Y:S01]  /*27a0*/  ISETP.GT.U32.AND P0, PT, R0, R205, PT ;  /* 0x000000cd0000720c */ /* 0x000fe20003f04070 */
[----:B------:R-:W-:Y:S02]  /*27b0*/  IMAD.MOV.U32 R5, RZ, RZ, R11 ;  /* 0x000000ffff057224 */ /* 0x000fe400078e000b */
[----:B------:R-:W-:Y:S02]  /*27c0*/  IMAD.MOV R9, RZ, RZ, -R9 ;  /* 0x000000ffff097224 */ /* 0x000fe400078e0a09 */
[----:B------:R-:W-:Y:S02]  /*27d0*/  VIADD R11, R6, 0x1e8 ;  /* 0x000001e8060b7836 */ /* 0x000fe40000000000 */
[----:B------:R-:W-:Y:S02]  /*27e0*/  IMAD R209, R0, R9, R209 ;  /* 0x0000000900d17224 */ /* 0x000fe400078e02d1 */
[--C-:B------:R-:W-:Y:S01]  /*27f0*/  @!P4 IMAD.IADD R201, R201, 0x1, -R0.reuse ;  /* 0x00000001c9c9c824 */ /* 0x100fe200078e0a00 */
[----:B------:R-:W-:Y:S01]  /*2800*/  IABS R211, R11 ;  /* 0x0000000b00d37213 */ /* 0x000fe20000000000 */
[--C-:B------:R-:W-:Y:S01]  /*2810*/  @!P6 IMAD.IADD R203, R203, 0x1, -R0.reuse ;  /* 0x00000001cbcbe824 */ /* 0x100fe200078e0a00 */
[----:B------:R-:W-:Y:S01]  /*2820*/  ISETP.GE.AND P4, PT, R10, RZ, PT ;  /* 0x000000ff0a00720c */ /* 0x000fe20003f86270 */
[----:B------:R-:W-:Y:S01]  /*2830*/  VIADD R10, R6, 0x1e0 ;  /* 0x000001e0060a7836 */ /* 0x000fe20000000000 */
[----:B------:R-:W-:Y:S01]  /*2840*/  ISETP.GT.U32.AND P6, PT, R0, R209, PT ;  /* 0x000000d10000720c */ /* 0x000fe20003fc4070 */
[----:B------:R-:W-:Y:S01]  /*2850*/  @!P2 IMAD.IADD R207, R207, 0x1, -R0 ;  /* 0x00000001cfcfa824 */ /* 0x000fe200078e0a00 */
[----:B------:R-:W-:Y:S01]  /*2860*/  ISETP.GE.AND P2, PT, R11, RZ, PT ;  /* 0x000000ff0b00720c */ /* 0x000fe20003f46270 */
[----:B------:R-:W-:Y:S01]  /*2870*/  IMAD.HI.U32 R2, R7, R211, RZ ;  /* 0x000000d307027227 */ /* 0x000fe200078e00ff */
[----:B------:R-:W-:-:S03]  /*2880*/  IABS R215, R10 ;  /* 0x0000000a00d77213 */ /* 0x000fc60000000000 */
[----:B------:R-:W-:Y:S01]  /*2890*/  @!P5 IMAD.MOV R201, RZ, RZ, -R201 ;  /* 0x000000ffffc9d224 */ /* 0x000fe200078e0ac9 */
[----:B------:R-:W-:Y:S01]  /*28a0*/  ISETP.GT.U32.AND P5, PT, R0, R207, PT ;  /* 0x000000cf0000720c */ /* 0x000fe20003fa4070 */
[----:B------:R-:W-:Y:S02]  /*28b0*/  IMAD.MOV R2, RZ, RZ, -R2 ;  /* 0x000000ffff027224 */ /* 0x000fe400078e0a02 */
[----:B------:R-:W-:Y:S02]  /*28c0*/  @!P0 IMAD.IADD R205, R205, 0x1, -R0 ;  /* 0x00000001cdcd8824 */ /* 0x000fe400078e0a00 */
[----:B------:R-:W-:Y:S02]  /*28d0*/  VIADD R9, R6, 0x1e4 ;  /* 0x000001e406097836 */ /* 0x000fe40000000000 */
[C---:B------:R-:W-:Y:S01]  /*28e0*/  IMAD R211, R0.reuse, R2, R211 ;  /* 0x0000000200d37224 */ /* 0x040fe200078e02d3 */
[----:B------:R-:W-:Y:S01]  /*28f0*/  ISETP.GT.U32.AND P0, PT, R0, R205, PT ;  /* 0x000000cd0000720c */ /* 0x000fe20003f04070 */
[----:B------:R-:W-:Y:S01]  /*2900*/  IMAD.HI.U32 R2, R7, R215, RZ ;  /* 0x000000d707027227 */ /* 0x000fe200078e00ff */
[----:B------:R-:W-:-:S03]  /*2910*/  IABS R213, R9 ;  /* 0x0000000900d57213 */ /* 0x000fc60000000000 */
[----:B------:R-:W-:Y:S02]  /*2920*/  @!P6 IMAD.IADD R209, R209, 0x1, -R0 ;  /* 0x00000001d1d1e824 */ /* 0x000fe400078e0a00 */
[----:B------:R-:W-:Y:S02]  /*2930*/  IMAD.MOV R2, RZ, RZ, -R2 ;  /* 0x000000ffff027224 */ /* 0x000fe400078e0a02 */
[----:B------:R-:W-:Y:S01]  /*2940*/  IMAD.HI.U32 R8, R7, R213, RZ ;  /* 0x000000d507087227 */ /* 0x000fe200078e00ff */
[----:B------:R-:W-:-:S03]  /*2950*/  ISETP.GT.U32.AND P6, PT, R0, R209, PT ;  /* 0x000000d10000720c */ /* 0x000fc60003fc4070 */
[----:B------:R-:W-:Y:S02]  /*2960*/  @!P5 IMAD.IADD R207, R207, 0x1, -R0 ;  /* 0x00000001cfcfd824 */ /* 0x000fe400078e0a00 */
[C---:B------:R-:W-:Y:S02]  /*2970*/  IMAD R215, R0.reuse, R2, R215 ;  /* 0x0000000200d77224 */ /* 0x040fe400078e02d7 */
[----:B------:R-:W-:Y:S02]  /*2980*/  IMAD.MOV R8, RZ, RZ, -R8 ;  /* 0x000000ffff087224 */ /* 0x000fe400078e0a08 */
[----:B------:R-:W-:Y:S01]  /*2990*/  @!P4 IMAD.MOV R207, RZ, RZ, -R207 ;  /* 0x000000ffffcfc224 */ /* 0x000fe200078e0acf */
[----:B------:R-:W-:Y:S01]  /*29a0*/  ISETP.GT.U32.AND P4, PT, R0, R215, PT ;  /* 0x000000d70000720c */ /* 0x000fe20003f84070 */
[----:B------:R-:W-:Y:S01]  /*29b0*/  @!P0 IMAD.IADD R205, R205, 0x1, -R0 ;  /* 0x00000001cdcd8824 */ /* 0x000fe200078e0a00 */
[----:B------:R-:W-:Y:S01]  /*29c0*/  ISETP.GE.AND P0, PT, R12, RZ, PT ;  /* 0x000000ff0c00720c */ /* 0x000fe20003f06270 */
[----:B------:R-:W-:-:S02]  /*29d0*/  IMAD R213, R0, R8, R213 ;  /* 0x0000000800d57224 */ /* 0x000fc400078e02d5 */
[----:B------:R-:W-:Y:S01]  /*29e0*/  @!P1 IMAD.MOV R203, RZ, RZ, -R203 ;  /* 0x000000ffffcb9224 */ /* 0x000fe200078e0acb */
[C---:B------:R-:W-:Y:S01]  /*29f0*/  ISETP.GT.U32.AND P1, PT, R0.reuse, R211, PT ;  /* 0x000000d30000720c */ /* 0x040fe20003f24070 */
[--C-:B------:R-:W-:Y:S01]  /*2a00*/  @!P6 IMAD.IADD R209, R209, 0x1, -R0.reuse ;  /* 0x00000001d1d1e824 */ /* 0x100fe200078e0a00 */
[----:B------:R-:W-:Y:S01]  /*2a10*/  ISETP.GT.U32.AND P5, PT, R0, R213, PT ;  /* 0x000000d50000720c */ /* 0x000fe20003fa4070 */
[----:B------:R-:W-:Y:S01]  /*2a20*/  VIADD R8, R6, 0x1dc ;  /* 0x000001dc06087836 */ /* 0x000fe20000000000 */
[----:B------:R-:W-:Y:S01]  /*2a30*/  ISETP.GE.AND P6, PT, R10, RZ, PT ;  /* 0x000000ff0a00720c */ /* 0x000fe20003fc6270 */
[----:B------:R-:W-:Y:S02]  /*2a40*/  VIADD R10, R6, 0x1d8 ;  /* 0x000001d8060a7836 */ /* 0x000fe40000000000 */
[--C-:B------:R-:W-:Y:S01]  /*2a50*/  @!P4 IMAD.IADD R215, R215, 0x1, -R0.reuse ;  /* 0x00000001d7d7c824 */ /* 0x100fe200078e0a00 */
[----:B------:R-:W-:Y:S01]  /*2a60*/  IABS R217, R8 ;  /* 0x0000000800d97213 */ /* 0x000fe20000000000 */
[----:B------:R-:W-:Y:S01]  /*2a70*/  @!P0 IMAD.MOV R209, RZ, RZ, -R209 ;  /* 0x000000ffffd18224 */ /* 0x000fe200078e0ad1 */
[----:B------:R-:W-:Y:S01]  /*2a80*/  IABS R219, R10 ;  /* 0x0000000a00db7213 */ /* 0x000fe20000000000 */
[----:B------:R-:W-:Y:S01]  /*2a90*/  @!P3 IMAD.MOV R5, RZ, RZ, -R5 ;  /* 0x000000ffff05b224 */ /* 0x000fe200078e0a05 */
[----:B------:R-:W-:Y:S01]  /*2aa0*/  ISETP.GE.AND P0, PT, R8, RZ, PT ;  /* 0x000000ff0800720c */ /* 0x000fe20003f06270 */
[----:B------:R-:W-:Y:S01]  /*2ab0*/  @!P1 IMAD.IADD R211, R211, 0x1, -R0 ;  /* 0x00000001d3d39824 */ /* 0x000fe200078e0a00 */
[----:B------:R-:W-:Y:S01]  /*2ac0*/  ISETP.GT.U32.AND P4, PT, R0, R215, PT ;  /* 0x000000d70000720c */ /* 0x000fe20003f84070 */
[----:B------:R-:W-:Y:S01]  /*2ad0*/  IMAD.HI.U32 R8, R7, R219, RZ ;  /* 0x000000db07087227 */ /* 0x000fe200078e00ff */
[----:B------:R-:W-:-:S02]  /*2ae0*/  ISETP.GE.AND P3, PT, R14, RZ, PT ;  /* 0x000000ff0e00720c */ /* 0x000fc40003f66270 */
[----:B------:R-:W-:Y:S01]  /*2af0*/  ISETP.GT.U32.AND P1, PT, R0, R211, PT ;  /* 0x000000d30000720c */ /* 0x000fe20003f24070 */
[----:B------:R-:W-:Y:S02]  /*2b00*/  @!P5 IMAD.IADD R213, R213, 0x1, -R0 ;  /* 0x00000001d5d5d824 */ /* 0x000fe400078e0a00 */
[----:B------:R-:W-:Y:S02]  /*2b10*/  IMAD.MOV R8, RZ, RZ, -R8 ;  /* 0x000000ffff087224 */ /* 0x000fe400078e0a08 */
[----:B------:R-:W-:Y:S01]  /*2b20*/  VIADD R11, R6, 0x1d4 ;  /* 0x000001d4060b7836 */ /* 0x000fe20000000000 */
[----:B------:R-:W-:Y:S01]  /*2b30*/  ISETP.GT.U32.AND P5, PT, R0, R213, PT ;  /* 0x000000d50000720c */ /* 0x000fe20003fa4070 */
[----:B------:R-:W-:-:S03]  /*2b40*/  IMAD.HI.U32 R2, R7, R217, RZ ;  /* 0x000000d907027227 */ /* 0x000fc600078e00ff */
[----:B------:R-:W-:Y:S01]  /*2b50*/  IABS R221, R11 ;  /* 0x0000000b00dd7213 */ /* 0x000fe20000000000 */
[C---:B------:R-:W-:Y:S02]  /*2b60*/  IMAD R219, R0.reuse, R8, R219 ;  /* 0x0000000800db7224 */ /* 0x040fe400078e02db */
[----:B------:R-:W-:Y:S02]  /*2b70*/  IMAD.MOV R2, RZ, RZ, -R2 ;  /* 0x000000ffff027224 */ /* 0x000fe400078e0a02 */
[--C-:B------:R-:W-:Y:S01]  /*2b80*/  @!P4 IMAD.IADD R215, R215, 0x1, -R0.reuse ;  /* 0x00000001d7d7c824 */ /* 0x100fe200078e0a00 */
[----:B------:R-:W-:Y:S01]  /*2b90*/  ISETP.GT.U32.AND P4, PT, R0, R219, PT ;  /* 0x000000db0000720c */ /* 0x000fe20003f84070 */
[----:B------:R-:W-:Y:S01]  /*2ba0*/  @!P3 IMAD.MOV R205, RZ, RZ, -R205 ;  /* 0x000000ffffcdb224 */ /* 0x000fe200078e0acd */
[----:B------:R-:W-:Y:S01]  /*2bb0*/  ISETP.GE.AND P3, PT, R9, RZ, PT ;  /* 0x000000ff0900720c */ /* 0x000fe20003f66270 */
[----:B------:R-:W-:Y:S01]  /*2bc0*/  @!P1 IMAD.IADD R211, R211, 0x1, -R0 ;  /* 0x00000001d3d39824 */ /* 0x000fe200078e0a00 */
[----:B------:R-:W-:Y:S01]  /*2bd0*/  ISETP.GE.AND P1, PT, R10, RZ, PT ;  /* 0x000000ff0a00720c */ /* 0x000fe20003f26270 */
[----:B------:R-:W-:-:S02]  /*2be0*/  IMAD R217, R0, R2, R217 ;  /* 0x0000000200d97224 */ /* 0x000fc400078e02d9 */
[----:B------:R-:W-:-:S04]  /*2bf0*/  IMAD.HI.U32 R9, R7, R221, RZ ;  /* 0x000000dd07097227 */ /* 0x000fc800078e00ff */
[--C-:B------:R-:W-:Y:S01]  /*2c00*/  @!P5 IMAD.IADD R213, R213, 0x1, -R0.reuse ;  /* 0x00000001d5d5d824 */ /* 0x100fe200078e0a00 */
[----:B------:R-:W-:Y:S01]  /*2c10*/  ISETP.GE.AND P5, PT, R11, RZ, PT ;  /* 0x000000ff0b00720c */ /* 0x000fe20003fa6270 */
[----:B------:R-:W-:Y:S01]  /*2c20*/  @!P2 IMAD.MOV R211, RZ, RZ, -R211 ;  /* 0x000000ffffd3a224 */ /* 0x000fe200078e0ad3 */
[----:B------:R-:W-:Y:S01]  /*2c30*/  ISETP.GT.U32.AND P2, PT, R0, R217, PT ;  /* 0x000000d90000720c */ /* 0x000fe20003f44070 */
[----:B------:R-:W-:Y:S02]  /*2c40*/  IMAD.MOV R9, RZ, RZ, -R9 ;  /* 0x000000ffff097224 */ /* 0x000fe400078e0a09 */
[C---:B------:R-:W-:Y:S02]  /*2c50*/  VIADD R2, R6.reuse, 0x1d0 ;  /* 0x000001d006027836 */ /* 0x040fe40000000000 */
[----:B------:R-:W-:Y:S02]  /*2c60*/  VIADD R11, R6, 0x1cc ;  /* 0x000001cc060b7836 */ /* 0x000fe40000000000 */
[----:B------:R-:W-:Y:S01]  /*2c70*/  IMAD R221, R0, R9, R221 ;  /* 0x0000000900dd7224 */ /* 0x000fe200078e02dd */
[----:B------:R-:W-:Y:S01]  /*2c80*/  IABS R223, R2 ;  /* 0x0000000200df7213 */ /* 0x000fe20000000000 */
[----:B------:R-:W-:Y:S01]  /*2c90*/  @!P4 IMAD.IADD R219, R219, 0x1, -R0 ;  /* 0x00000001dbdbc824 */ /* 0x000fe200078e0a00 */
[----:B------:R-:W-:Y:S01]  /*2ca0*/  IABS R225, R11 ;  /* 0x0000000b00e17213 */ /* 0x000fe20000000000 */
[----:B------:R-:W-:Y:S01]  /*2cb0*/  @!P3 IMAD.MOV R213, RZ, RZ, -R213 ;  /* 0x000000ffffd5b224 */ /* 0x000fe200078e0ad5 */
[----:B------:R-:W-:Y:S01]  /*2cc0*/  ISETP.GE.AND P3, PT, R2, RZ, PT ;  /* 0x000000ff0200720c */ /* 0x000fe20003f66270 */
[----:B------:R-:W-:Y:S01]  /*2cd0*/  @!P6 IMAD.MOV R215, RZ, RZ, -R215 ;  /* 0x000000ffffd7e224 */ /* 0x000fe200078e0ad7 */
[C---:B------:R-:W-:Y:S01]  /*2ce0*/  ISETP.GT.U32.AND P4, PT, R0.reuse, R219, PT ;  /* 0x000000db0000720c */ /* 0x040fe20003f84070 */
[----:B------:R-:W-:Y:S01]  /*2cf0*/  IMAD.HI.U32 R2, R7, R223, RZ ;  /* 0x000000df07027227 */ /* 0x000fe200078e00ff */
[----:B------:R-:W-:-:S03]  /*2d00*/  ISETP.GT.U32.AND P6, PT, R0, R221, PT ;  /* 0x000000dd0000720c */ /* 0x000fc60003fc4070 */
[----:B------:R-:W-:-:S04]  /*2d10*/  IMAD.HI.U32 R8, R7, R225, RZ ;  /* 0x000000e107087227 */ /* 0x000fc800078e00ff */
[----:B------:R-:W-:Y:S02]  /*2d20*/  @!P2 IMAD.IADD R217, R217, 0x1, -R0 ;  /* 0x00000001d9d9a824 */ /* 0x000fe400078e0a00 */
[----:B------:R-:W-:Y:S02]  /*2d30*/  VIADD R13, R6, 0x1c4 ;  /* 0x000001c4060d7836 */ /* 0x000fe40000000000 */
[----:B------:R-:W-:Y:S01]  /*2d40*/  IMAD.MOV R2, RZ, RZ, -R2 ;  /* 0x000000ffff027224 */ /* 0x000fe200078e0a02 */
[C---:B------:R-:W-:Y:S01]  /*2d50*/  ISETP.GT.U32.AND P2, PT, R0.reuse, R217, PT ;  /* 0x000000d90000720c */ /* 0x040fe20003f44070 */
[----:B------:R-:W-:Y:S01]  /*2d60*/  IMAD.MOV R8, RZ, RZ, -R8 ;  /* 0x000000ffff087224 */ /* 0x000fe200078e0a08 */
[----:B------:R-:W-:Y:S01]  /*2d70*/  IABS R229, R13 ;  /* 0x0000000d00e57213 */ /* 0x000fe20000000000 */
[C---:B------:R-:W-:Y:S02]  /*2d80*/  IMAD R223, R0.reuse, R2, R223 ;  /* 0x0000000200df7224 */ /* 0x040fe400078e02df */
[----:B------:R-:W-:-:S02]  /*2d90*/  IMAD R225, R0, R8, R225 ;  /* 0x0000000800e17224 */ /* 0x000fc400078e02e1 */
[--C-:B------:R-:W-:Y:S01]  /*2da0*/  @!P4 IMAD.IADD R219, R219, 0x1, -R0.reuse ;  /* 0x00000001dbdbc824 */ /* 0x100fe200078e0a00 */
[C---:B------:R-:W-:Y:S01]  /*2db0*/  ISETP.GT.U32.AND P4, PT, R0.reuse, R223, PT ;  /* 0x000000df0000720c */ /* 0x040fe20003f84070 */
[----:B------:R-:W-:Y:S01]  /*2dc0*/  @!P6 IMAD.IADD R221, R221, 0x1, -R0 ;  /* 0x00000001dddde824 */ /* 0x000fe200078e0a00 */
[----:B------:R-:W-:Y:S01]  /*2dd0*/  ISETP.GT.U32.AND P6, PT, R0, R225, PT ;  /* 0x000000e10000720c */ /* 0x000fe20003fc4070 */
[----:B------:R-:W-:-:S04]  /*2de0*/  IMAD.HI.U32 R10, R7, R229, RZ ;  /* 0x000000e5070a7227 */ /* 0x000fc800078e00ff */
[----:B------:R-:W-:Y:S02]  /*2df0*/  VIADD R12, R6, 0x1c8 ;  /* 0x000001c8060c7836 */ /* 0x000fe40000000000 */
[----:B------:R-:W-:Y:S02]  /*2e00*/  IMAD.MOV R10, RZ, RZ, -R10 ;  /* 0x000000ffff0a7224 */ /* 0x000fe400078e0a0a */
[----:B------:R-:W-:Y:S01]  /*2e10*/  @!P2 IMAD.IADD R217, R217, 0x1, -R0 ;  /* 0x00000001d9d9a824 */ /* 0x000fe200078e0a00 */
[----:B------:R-:W-:Y:S01]  /*2e20*/  ISETP.GE.AND P2, PT, R11, RZ, PT ;  /* 0x000000ff0b00720c */ /* 0x000fe20003f46270 */
[----:B------:R-:W-:Y:S01]  /*2e30*/  IMAD R229, R0, R10, R229 ;  /* 0x0000000a00e57224 */ /* 0x000fe200078e02e5 */
[----:B------:R-:W-:Y:S01]  /*2e40*/  IABS R227, R12 ;  /* 0x0000000c00e37213 */ /* 0x000fe20000000000 */
[C---:B------:R-:W-:Y:S02]  /*2e50*/  VIADD R10, R6.reuse, 0x1c0 ;  /* 0x000001c0060a7836 */ /* 0x040fe40000000000 */
[----:B------:R-:W-:-:S02]  /*2e60*/  VIADD R11, R6, 0x1bc ;  /* 0x000001bc060b7836 */ /* 0x000fc40000000000 */
[--C-:B------:R-:W-:Y:S01]  /*2e70*/  @!P4 IMAD.IADD R223, R223, 0x1, -R0.reuse ;  /* 0x00000001dfdfc824 */ /* 0x100fe200078e0a00 */
[----:B------:R-:W-:Y:S01]  /*2e80*/  IABS R231, R10 ;  /* 0x0000000a00e77213 */ /* 0x000fe20000000000 */
[----:B------:R-:W-:Y:S01]  /*2e90*/  @!P6 IMAD.IADD R225, R225, 0x1, -R0 ;  /* 0x00000001e1e1e824 */ /* 0x000fe200078e0a00 */
[----:B------:R-:W-:Y:S01]  /*2ea0*/  IABS R233, R11 ;  /* 0x0000000b00e97213 */ /* 0x000fe20000000000 */
[----:B------:R-:W-:Y:S01]  /*2eb0*/  IMAD.HI.U32 R9, R7, R227, RZ ;  /* 0x000000e307097227 */ /* 0x000fe200078e00ff */
[C---:B------:R-:W-:Y:S02]  /*2ec0*/  ISETP.GT.U32.AND P4, PT, R0.reuse, R221, PT ;  /* 0x000000dd0000720c */ /* 0x040fe40003f84070 */
[C---:B------:R-:W-:Y:S01]  /*2ed0*/  ISETP.GT.U32.AND P6, PT, R0.reuse, R225, PT ;  /* 0x000000e10000720c */ /* 0x040fe20003fc4070 */
[----:B------:R-:W-:Y:S01]  /*2ee0*/  @!P0 IMAD.MOV R217, RZ, RZ, -R217 ;  /* 0x000000ffffd98224 */ /* 0x000fe200078e0ad9 */
[----:B------:R-:W-:Y:S01]  /*2ef0*/  ISETP.GT.U32.AND P0, PT, R0, R223, PT ;  /* 0x000000df0000720c */ /* 0x000fe20003f04070 */
[----:B------:R-:W-:-:S02]  /*2f00*/  IMAD.MOV R9, RZ, RZ, -R9 ;  /* 0x000000ffff097224 */ /* 0x000fc400078e0a09 */
[----:B------:R-:W-:-:S04]  /*2f10*/  IMAD.HI.U32 R2, R7, R231, RZ ;  /* 0x000000e707027227 */ /* 0x000fc800078e00ff */
[----:B------:R-:W-:-:S04]  /*2f20*/  IMAD.HI.U32 R8, R7, R233, RZ ;  /* 0x000000e907087227 */ /* 0x000fc800078e00ff */
[C---:B------:R-:W-:Y:S02]  /*2f30*/  IMAD R227, R0.reuse, R9, R227 ;  /* 0x0000000900e37224 */ /* 0x040fe400078e02e3 */
[----:B------:R-:W-:Y:S02]  /*2f40*/  IMAD.MOV R2, RZ, RZ, -R2 ;  /* 0x000000ffff027224 */ /* 0x000fe400078e0a02 */
[----:B------:R-:W-:Y:S02]  /*2f50*/  IMAD.MOV R9, RZ, RZ, -R8 ;  /* 0x000000ffff097224 */ /* 0x000fe400078e0a08 */
[----:B------:R-:W-:Y:S01]  /*2f60*/  @!P1 IMAD.MOV R219, RZ, RZ, -R219 ;  /* 0x000000ffffdb9224 */ /* 0x000fe200078e0adb */
[C---:B------:R-:W-:Y:S01]  /*2f70*/  ISETP.GT.U32.AND P1, PT, R0.reuse, R227, PT ;  /* 0x000000e30000720c */ /* 0x040fe20003f24070 */
[----:B------:R-:W-:Y:S01]  /*2f80*/  @!P4 IMAD.IADD R221, R221, 0x1, -R0 ;  /* 0x00000001ddddc824 */ /* 0x000fe200078e0a00 */
[C---:B------:R-:W-:Y:S01]  /*2f90*/  ISETP.GT.U32.AND P4, PT, R0.reuse, R229, PT ;  /* 0x000000e50000720c */ /* 0x040fe20003f84070 */
[----:B------:R-:W-:-:S02]  /*2fa0*/  IMAD R231, R0, R2, R231 ;  /* 0x0000000200e77224 */ /* 0x000fc400078e02e7 */
[C---:B------:R-:W-:Y:S02]  /*2fb0*/  IMAD R233, R0.reuse, R9, R233 ;  /* 0x0000000900e97224 */ /* 0x040fe400078e02e9 */
[--C-:B------:R-:W-:Y:S01]  /*2fc0*/  @!P0 IMAD.IADD R223, R223, 0x1, -R0.reuse ;  /* 0x00000001dfdf8824 */ /* 0x100fe200078e0a00 */
[C---:B------:R-:W-:Y:S01]  /*2fd0*/  ISETP.GT.U32.AND P0, PT, R0.reuse, R231, PT ;  /* 0x000000e70000720c */ /* 0x040fe20003f04070 */
[--C-:B------:R-:W-:Y:S01]  /*2fe0*/  @!P6 IMAD.IADD R225, R225, 0x1, -R0.reuse ;  /* 0x00000001e1e1e824 */ /* 0x100fe200078e0a00 */
[----:B------:R-:W-:Y:S01]  /*2ff0*/  ISETP.GT.U32.AND P6, PT, R0, R233, PT ;  /* 0x000000e90000720c */ /* 0x000fe20003fc4070 */
[----:B------:R-:W-:Y:S02]  /*3000*/  VIADD R14, R6, 0x1b8 ;  /* 0x000001b8060e7836 */ /* 0x000fe40000000000 */
[--C-:B------:R-:W-:Y:S01]  /*3010*/  @!P1 IMAD.IADD R227, R227, 0x1, -R0.reuse ;  /* 0x00000001e3e39824 */ /* 0x100fe200078e0a00 */
[----:B------:R-:W-:Y:S01]  /*3020*/  ISETP.GE.AND P1, PT, R12, RZ, PT ;  /* 0x000000ff0c00720c */ /* 0x000fe20003f26270 */
[----:B------:R-:W-:Y:S01]  /*3030*/  @!P4 IMAD.IADD R229, R229, 0x1, -R0 ;  /* 0x00000001e5e5c824 */ /* 0x000fe200078e0a00 */
[----:B------:R-:W-:Y:S01]  /*3040*/  IABS R235, R14 ;  /* 0x0000000e00eb7213 */ /* 0x000fe20000000000 */
[----:B------:R-:W-:Y:S01]  /*3050*/  IMAD.HI.U32 R8, R7, R237, RZ ;  /* 0x000000ed07087227 */ /* 0x000fe200078e00ff */
[----:B------:R-:W-:-:S03]  /*3060*/  ISETP.GE.AND P4, PT, R13, RZ, PT ;  /* 0x000000ff0d00720c */ /* 0x000fc60003f86270 */
[--C-:B------:R-:W-:Y:S01]  /*3070*/  @!P0 IMAD.IADD R231, R231, 0x1, -R0.reuse ;  /* 0x00000001e7e78824 */ /* 0x100fe200078e0a00 */
[C---:B------:R-:W-:Y:S01]  /*3080*/  ISETP.GT.U32.AND P0, PT, R0.reuse, R227, PT ;  /* 0x000000e30000720c */ /* 0x040fe20003f04070 */
[----:B------:R-:W-:Y:S01]  /*3090*/  @!P6 IMAD.IADD R233, R233, 0x1, -R0 ;  /* 0x00000001e9e9e824 */ /* 0x000fe200078e0a00 */
[C---:B------:R-:W-:Y:S01]  /*30a0*/  ISETP.GT.U32.AND P6, PT, R0.reuse, R229, PT ;  /* 0x000000e50000720c */ /* 0x040fe20003fc4070 */
[----:B------:R-:W-:Y:S01]  /*30b0*/  @!P5 IMAD.MOV R221, RZ, RZ, -R221 ;  /* 0x000000ffffddd224 */ /* 0x000fe200078e0add */
[----:B------:R-:W-:Y:S01]  /*30c0*/  ISETP.GT.U32.AND P5, PT, R0, R231, PT ;  /* 0x000000e70000720c */ /* 0x000fe20003fa4070 */
[----:B------:R-:W-:Y:S02]  /*30d0*/  IMAD.MOV R8, RZ, RZ, -R8 ;  /* 0x000000ffff087224 */ /* 0x000fe400078e0a08 */
[----:B------:R-:W-:Y:S02]  /*30e0*/  VIADD R9, R6, 0x1b0 ;  /* 0x000001b006097836 */ /* 0x000fe40000000000 */
[----:B------:R-:W-:-:S03]  /*30f0*/  IMAD.HI.U32 R2, R7, R235, RZ ;  /* 0x000000eb07027227 */ /* 0x000fc600078e00ff */
[----:B------:R-:W-:Y:S01]  /*3100*/  IABS R239, R9 ;  /* 0x0000000900ef7213 */ /* 0x000fe20000000000 */
[----:B------:R-:W-:Y:S02]  /*3110*/  IMAD R237, R0, R8, R237 ;  /* 0x0000000800ed7224 */ /* 0x000fe400078e02ed */
[----:B------:R-:W-:Y:S02]  /*3120*/  VIADD R12, R6, 0x1ac ;  /* 0x000001ac060c7836 */ /* 0x000fe40000000000 */
[----:B------:R-:W-:Y:S02]  /*3130*/  IMAD.MOV R2, RZ, RZ, -R2 ;  /* 0x000000ffff027224 */ /* 0x000fe400078e0a02 */
[----:B------:R-:W-:Y:S01]  /*3140*/  @!P3 IMAD.MOV R223, RZ, RZ, -R223 ;  /* 0x000000ffffdfb224 */ /* 0x000fe200078e0adf */
[----:B------:R-:W-:Y:S01]  /*3150*/  ISETP.GT.U32.AND P3, PT, R0, R233, PT ;  /* 0x000000e90000720c */ /* 0x000fe20003f64070 */
[--C-:B------:R-:W-:Y:S01]  /*3160*/  @!P0 IMAD.IADD R227, R227, 0x1, -R0.reuse ;  /* 0x00000001e3e38824 */ /* 0x100fe200078e0a00 */
[----:B------:R-:W-:Y:S01]  /*3170*/  IABS R241, R12 ;  /* 0x0000000c00f17213 */ /* 0x000fe20000000000 */
[----:B------:R-:W-:Y:S01]  /*3180*/  @!P6 IMAD.IADD R229, R229, 0x1, -R0 ;  /* 0x00000001e5e5e824 */ /* 0x000fe200078e0a00 */
[----:B------:R-:W-:Y:S01]  /*3190*/  ISETP.GE.AND P0, PT, R10, RZ, PT ;  /* 0x000000ff0a00720c */ /* 0x000fe20003f06270 */
[C---:B------:R-:W-:Y:S01]  /*31a0*/  IMAD R235, R0.reuse, R2, R235 ;  /* 0x0000000200eb7224 */ /* 0x040fe200078e02eb */
[----:B------:R-:W-:Y:S01]  /*31b0*/  ISETP.GT.U32.AND P6, PT, R0, R237, PT ;  /* 0x000000ed0000720c */ /* 0x000fe20003fc4070 */
[----:B------:R-:W-:-:S04]  /*31c0*/  IMAD.HI.U32 R2, R7, R239, RZ ;  /* 0x000000ef07027227 */ /* 0x000fc800078e00ff */
[----:B------:R-:W-:Y:S01]  /*31d0*/  @!P5 IMAD.IADD R231, R231, 0x1, -R0 ;  /* 0x00000001e7e7d824 */ /* 0x000fe200078e0a00 */
[----:B------:R-:W-:Y:S01]  /*31e0*/  ISETP.GE.AND P5, PT, R11, RZ, PT ;  /* 0x000000ff0b00720c */ /* 0x000fe20003fa6270 */
[----:B------:R-:W-:-:S04]  /*31f0*/  IMAD.HI.U32 R8, R7, R241, RZ ;  /* 0x000000f107087227 */ /* 0x000fc800078e00ff */
[----:B------:R-:W-:Y:S02]  /*3200*/  IMAD.MOV R2, RZ, RZ, -R2 ;  /* 0x000000ffff027224 */ /* 0x000fe400078e0a02 */
[----:B------:R-:W-:Y:S01]  /*3210*/  @!P2 IMAD.MOV R225, RZ, RZ, -R225 ;  /* 0x000000ffffe1a224 */ /* 0x000fe200078e0ae1 */
[C---:B------:R-:W-:Y:S01]  /*3220*/  ISETP.GT.U32.AND P2, PT, R0.reuse, R235, PT ;  /* 0x000000eb0000720c */ /* 0x040fe20003f44070 */
[----:B------:R-:W-:Y:S02]  /*3230*/  IMAD.MOV R8, RZ, RZ, -R8 ;  /* 0x000000ffff087224 */ /* 0x000fe400078e0a08 */
[----:B------:R-:W-:Y:S02]  /*3240*/  IMAD R239, R0, R2, R239 ;  /* 0x0000000200ef7224 */ /* 0x000fe400078e02ef */
[--C-:B------:R-:W-:Y:S01]  /*3250*/  @!P3 IMAD.IADD R233, R233, 0x1, -R0.reuse ;  /* 0x00000001e9e9b824 */ /* 0x100fe200078e0a00 */
[----:B------:R-:W-:Y:S01]  /*3260*/  ISETP.GE.AND P3, PT, R14, RZ, PT ;  /* 0x000000ff0e00720c */ /* 0x000fe20003f66270 */
[----:B------:R-:W-:Y:S01]  /*3270*/  @!P6 IMAD.IADD R237, R237, 0x1, -R0 ;  /* 0x00000001edede824 */ /* 0x000fe200078e0a00 */
[----:B------:R-:W-:Y:S01]  /*3280*/  ISETP.GE.AND P6, PT, R9, RZ, PT ;  /* 0x000000ff0900720c */ /* 0x000fe20003fc6270 */
[----:B------:R-:W-:-:S02]  /*3290*/  IMAD R241, R0, R8, R241 ;  /* 0x0000000800f17224 */ /* 0x000fc400078e02f1 */
[----:B------:R-:W-:Y:S01]  /*32a0*/  @!P0 IMAD.MOV R231, RZ, RZ, -R231 ;  /* 0x000000ffffe78224 */ /* 0x000fe200078e0ae7 */
[C---:B------:R-:W-:Y:S01]  /*32b0*/  ISETP.GT.U32.AND P0, PT, R0.reuse, R239, PT ;  /* 0x000000ef0000720c */ /* 0x040fe20003f04070 */
[----:B------:R-:W-:Y:S01]  /*32c0*/  @!P4 IMAD.MOV R229, RZ, RZ, -R229 ;  /* 0x000000ffffe5c224 */ /* 0x000fe200078e0ae5 */
[C---:B------:R-:W-:Y:S01]  /*32d0*/  ISETP.GT.U32.AND P4, PT, R0.reuse, R237, PT ;  /* 0x000000ed0000720c */ /* 0x040fe20003f84070 */
[----:B------:R-:W-:Y:S01]  /*32e0*/  @!P5 IMAD.MOV R233, RZ, RZ, -R233 ;  /* 0x000000ffffe9d224 */ /* 0x000fe200078e0ae9 */
[----:B------:R-:W-:Y:S01]  /*32f0*/  ISETP.GT.U32.AND P5, PT, R0, R241, PT ;  /* 0x000000f10000720c */ /* 0x000fe20003fa4070 */
[--C-:B------:R-:W-:Y:S01]  /*3300*/  @!P2 IMAD.IADD R235, R235, 0x1, -R0.reuse ;  /* 0x00000001ebeba824 */ /* 0x100fe200078e0a00 */
[----:B------:R-:W-:Y:S01]  /*3310*/  ISETP.GE.AND P2, PT, R15, RZ, PT ;  /* 0x000000ff0f00720c */ /* 0x000fe20003f46270 */
[----:B------:R-:W-:Y:S02]  /*3320*/  VIADD R2, R6, 0x1a8 ;  /* 0x000001a806027836 */ /* 0x000fe40000000000 */
[----:B------:R-:W-:Y:S01]  /*3330*/  @!P1 IMAD.MOV R227, RZ, RZ, -R227 ;  /* 0x000000ffffe39224 */ /* 0x000fe200078e0ae3 */
[----:B------:R-:W-:Y:S01]  /*3340*/  ISETP.GT.U32.AND P1, PT, R0, R235, PT ;  /* 0x000000eb0000720c */ /* 0x000fe20003f24070 */
[----:B------:R-:W-:Y:S01]  /*3350*/  VIADD R8, R6, 0x1a4 ;  /* 0x000001a406087836 */ /* 0x000fe20000000000 */
[----:B------:R-:W-:Y:S01]  /*3360*/  IABS R243, R2 ;  /* 0x0000000200f37213 */ /* 0x000fe20000000000 */
[----:B------:R-:W-:-:S02]  /*3370*/  @!P0 IMAD.IADD R239, R239, 0x1, -R0 ;  /* 0x00000001efef8824 */ /* 0x000fc400078e0a00 */
[--C-:B------:R-:W-:Y:S01]  /*3380*/  @!P4 IMAD.IADD R237, R237, 0x1, -R0.reuse ;  /* 0x00000001ededc824 */ /* 0x100fe200078e0a00 */
[----:B------:R-:W-:Y:S01]  /*3390*/  ISETP.GE.AND P4, PT, R2, RZ, PT ;  /* 0x000000ff0200720c */ /* 0x000fe20003f86270 */
[----:B------:R-:W-:Y:S01]  /*33a0*/  @!P5 IMAD.IADD R241, R241, 0x1, -R0 ;  /* 0x00000001f1f1d824 */ /* 0x000fe200078e0a00 */
[----:B------:R-:W-:Y:S01]  /*33b0*/  ISETP.GT.U32.AND P5, PT, R0, R239, PT ;  /* 0x000000ef0000720c */ /* 0x000fe20003fa4070 */
[----:B------:R-:W-:Y:S01]  /*33c0*/  IMAD.HI.U32 R2, R7, R243, RZ ;  /* 0x000000f307027227 */ /* 0x000fe200078e00ff */
[----:B------:R-:W-:Y:S02]  /*33d0*/  IABS R245, R8 ;  /* 0x0000000800f57213 */ /* 0x000fe40000000000 */
[----:B------:R-:W-:Y:S01]  /*33e0*/  ISETP.GE.AND P0, PT, R8, RZ, PT ;  /* 0x000000ff0800720c */ /* 0x000fe20003f06270 */
[----:B------:R-:W-:Y:S02]  /*33f0*/  IMAD.MOV R2, RZ, RZ, -R2 ;  /* 0x000000ffff027224 */ /* 0x000fe400078e0a02 */
[----:B------:R-:W-:Y:S01]  /*3400*/  @!P1 IMAD.IADD R235, R235, 0x1, -R0 ;  /* 0x00000001ebeb9824 */ /* 0x000fe200078e0a00 */
[----:B------:R-:W-:Y:S01]  /*3410*/  ISETP.GE.AND P1, PT, R12, RZ, PT ;  /* 0x000000ff0c00720c */ /* 0x000fe20003f26270 */
[----:B------:R-:W-:-:S02]  /*3420*/  IMAD R243, R0, R2, R243 ;  /* 0x0000000200f37224 */ /* 0x000fc400078e02f3 */
[----:B------:R-:W-:-:S04]  /*3430*/  IMAD.HI.U32 R8, R7, R245, RZ ;  /* 0x000000f507087227 */ /* 0x000fc800078e00ff */
[----:B------:R-:W-:Y:S01]  /*3440*/  @!P3 IMAD.MOV R235, RZ, RZ, -R235 ;  /* 0x000000ffffebb224 */ /* 0x000fe200078e0aeb */
[C---:B------:R-:W-:Y:S01]  /*3450*/  ISETP.GT.U32.AND P3, PT, R0.reuse, R241, PT ;  /* 0x000000f10000720c */ /* 0x040fe20003f64070 */
[----:B------:R-:W-:Y:S01]  /*3460*/  @!P5 IMAD.IADD R239, R239, 0x1, -R0 ;  /* 0x00000001efefd824 */ /* 0x000fe200078e0a00 */
[----:B------:R-:W-:Y:S01]  /*3470*/  ISETP.GT.U32.AND P5, PT, R0, R243, PT ;  /* 0x000000f30000720c */ /* 0x000fe20003fa4070 */
[----:B------:R-:W-:Y:S02]  /*3480*/  IMAD.MOV R8, RZ, RZ, -R8 ;  /* 0x000000ffff087224 */ /* 0x000fe400078e0a08 */
[----:B------:R-:W-:Y:S02]  /*3490*/  VIADD R9, R6, 0x1a0 ;  /* 0x000001a006097836 */ /* 0x000fe40000000000 */
[----:B------:R-:W-:Y:S02]  /*34a0*/  IMAD R245, R0, R8, R245 ;  /* 0x0000000800f57224 */ /* 0x000fe400078e02f5 */
[----:B------:R-:W-:Y:S01]  /*34b0*/  VIADD R2, R6, 0x19c ;  /* 0x0000019c06027836 */ /* 0x000fe20000000000 */
[----:B------:R-:W-:Y:S01]  /*34c0*/  IABS R247, R9 ;  /* 0x0000000900f77213 */ /* 0x000fe20000000000 */
[----:B------:R-:W-:Y:S01]  /*34d0*/  @!P6 IMAD.MOV R239, RZ, RZ, -R239 ;  /* 0x000000ffffefe224 */ /* 0x000fe200078e0aef */
[----:B------:R-:W-:Y:S01]  /*34e0*/  ISETP.GT.U32.AND P6, PT, R0, R245, PT ;  /* 0x000000f50000720c */ /* 0x000fe20003fc4070 */
[--C-:B------:R-:W-:Y:S01]  /*34f0*/  @!P3 IMAD.IADD R241, R241, 0x1, -R0.reuse ;  /* 0x00000001f1f1b824 */ /* 0x100fe200078e0a00 */
[----:B------:R-:W-:Y:S01]  /*3500*/  ISETP.GE.AND P3, PT, R2, RZ, PT ;  /* 0x000000ff0200720c */ /* 0x000fe20003f66270 */
[----:B------:R-:W-:Y:S01]  /*3510*/  @!P5 IMAD.IADD R243, R243, 0x1, -R0 ;  /* 0x00000001f3f3d824 */ /* 0x000fe200078e0a00 */
[----:B------:R-:W-:Y:S01]  /*3520*/  IABS R249, R2 ;  /* 0x0000000200f97213 */ /* 0x000fe20000000000 */
[----:B------:R-:W-:-:S03]  /*3530*/  IMAD.HI.U32 R2, R7, R247, RZ ;  /* 0x000000f707027227 */ /* 0x000fc600078e00ff */
[----:B------:R-:W-:Y:S01]  /*3540*/  ISETP.GT.U32.AND P5, PT, R0, R243, PT ;  /* 0x000000f30000720c */ /* 0x000fe20003fa4070 */
[----:B------:R-:W-:Y:S01]  /*3550*/  @!P2 IMAD.MOV R237, RZ, RZ, -R237 ;  /* 0x000000ffffeda224 */ /* 0x000fe200078e0aed */
[----:B------:R-:W-:Y:S01]  /*3560*/  ISETP.GE.AND P2, PT, R9, RZ, PT ;  /* 0x000000ff0900720c */ /* 0x000fe20003f46270 */
[----:B------:R-:W-:Y:S02]  /*3570*/  VIADD R8, R6, 0x198 ;  /* 0x0000019806087836 */ /* 0x000fe40000000000 */
[----:B------:R-:W-:Y:S02]  /*3580*/  IMAD.MOV R9, RZ, RZ, -R2 ;  /* 0x000000ffff097224 */ /* 0x000fe400078e0a02 */
[----:B------:R-:W-:Y:S01]  /*3590*/  IMAD.HI.U32 R2, R7, R249, RZ ;  /* 0x000000f907027227 */ /* 0x000fe200078e00ff */
[----:B------:R-:W-:-:S03]  /*35a0*/  IABS R251, R8 ;  /* 0x0000000800fb7213 */ /* 0x000fc60000000000 */
[----:B------:R-:W-:Y:S02]  /*35b0*/  VIADD R10, R6, 0x194 ;  /* 0x00000194060a7836 */ /* 0x000fe40000000000 */
[----:B------:R-:W-:Y:S02]  /*35c0*/  @!P6 IMAD.IADD R245, R245, 0x1, -R0 ;  /* 0x00000001f5f5e824 */ /* 0x000fe400078e0a00 */
[----:B------:R-:W-:Y:S01]  /*35d0*/  IMAD.MOV R2, RZ, RZ, -R2 ;  /* 0x000000ffff027224 */ /* 0x000fe200078e0a02 */
[----:B------:R-:W-:Y:S01]  /*35e0*/  IABS R77, R10 ;  /* 0x0000000a004d7213 */ /* 0x000fe20000000000 */
[C---:B------:R-:W-:Y:S01]  /*35f0*/  IMAD R247, R0.reuse, R9, R247 ;  /* 0x0000000900f77224 */ /* 0x040fe200078e02f7 */
[C---:B------:R-:W-:Y:S01]  /*3600*/  ISETP.GT.U32.AND P6, PT, R0.reuse, R245, PT ;  /* 0x000000f50000720c */ /* 0x040fe20003fc4070 */
[----:B------:R-:W-:Y:S02]  /*3610*/  IMAD R249, R0, R2, R249 ;  /* 0x0000000200f97224 */ /* 0x000fe400078e02f9 */
[----:B------:R-:W-:-:S04]  /*3620*/  IMAD.HI.U32 R2, R7, R251, RZ ;  /* 0x000000fb07027227 */ /* 0x000fc800078e00ff */
[----:B------:R-:W-:Y:S01]  /*3630*/  @!P1 IMAD.MOV R241, RZ, RZ, -R241 ;  /* 0x000000fffff19224 */ /* 0x000fe200078e0af1 */
[----:B------:R-:W-:Y:S01]  /*3640*/  ISETP.GE.AND P1, PT, R8, RZ, PT ;  /* 0x000000ff0800720c */ /* 0x000fe20003f26270 */
[----:B------:R-:W-:Y:S01]  /*3650*/  @!P5 IMAD.IADD R243, R243, 0x1, -R0 ;  /* 0x00000001f3f3d824 */ /* 0x000fe200078e0a00 */
[----:B------:R-:W-:Y:S01]  /*3660*/  ISETP.GT.U32.AND P5, PT, R0, R247, PT ;  /* 0x000000f70000720c */ /* 0x000fe20003fa4070 */
[----:B------:R-:W-:-:S04]  /*3670*/  IMAD.HI.U32 R8, R7, R77, RZ ;  /* 0x0000004d07087227 */ /* 0x000fc800078e00ff */
[----:B------:R-:W-:Y:S02]  /*3680*/  IMAD.MOV R2, RZ, RZ, -R2 ;  /* 0x000000ffff027224 */ /* 0x000fe400078e0a02 */
[----:B------:R-:W-:Y:S02]  /*3690*/  IMAD.MOV R8, RZ, RZ, -R8 ;  /* 0x000000ffff087224 */ /* 0x000fe400078e0a08 */
[C---:B------:R-:W-:Y:S02]  /*36a0*/  IMAD R251, R0.reuse, R2, R251 ;  /* 0x0000000200fb7224 */ /* 0x040fe400078e02fb */
[C---:B------:R-:W-:Y:S02]  /*36b0*/  IMAD R77, R0.reuse, R8, R77 ;  /* 0x00000008004d7224 */ /* 0x040fe400078e024d */
[--C-:B------:R-:W-:Y:S01]  /*36c0*/  @!P6 IMAD.IADD R245, R245, 0x1, -R0.reuse ;  /* 0x00000001f5f5e824 */ /* 0x100fe200078e0a00 */
[C---:B------:R-:W-:Y:S01]  /*36d0*/  ISETP.GT.U32.AND P6, PT, R0.reuse, R251, PT ;  /* 0x000000fb0000720c */ /* 0x040fe20003fc4070 */
[----:B------:R-:W-:Y:S01]  /*36e0*/  @!P5 IMAD.IADD R247, R247, 0x1, -R0 ;  /* 0x00000001f7f7d824 */ /* 0x000fe200078e0a00 */
[----:B------:R-:W-:Y:S01]  /*36f0*/  ISETP.GT.U32.AND P5, PT, R0, R77, PT ;  /* 0x0000004d0000720c */ /* 0x000fe20003fa4070 */
[----:B------:R-:W-:-:S02]  /*3700*/  VIADD R11, R6, 0x190 ;  /* 0x00000190060b7836 */ /* 0x000fc40000000000 */
[----:B------:R-:W-:Y:S01]  /*3710*/  @!P4 IMAD.MOV R243, RZ, RZ, -R243 ;  /* 0x000000fffff3c224 */ /* 0x000fe200078e0af3 */
[----:B------:R-:W-:Y:S01]  /*3720*/  ISETP.GT.U32.AND P4, PT, R0, R249, PT ;  /* 0x000000f90000720c */ /* 0x000fe20003f84070 */
[C---:B------:R-:W-:Y:S01]  /*3730*/  VIADD R12, R6.reuse, 0x18c ;  /* 0x0000018c060c7836 */ /* 0x040fe20000000000 */
[----:B------:R-:W-:Y:S01]  /*3740*/  IABS R76, R11 ;  /* 0x0000000b004c7213 */ /* 0x000fe20000000000 */
[C---:B------:R-:W-:Y:S02]  /*3750*/  VIADD R13, R6.reuse, 0x188 ;  /* 0x00000188060d7836 */ /* 0x040fe40000000000 */
[----:B------:R-:W-:Y:S01]  /*3760*/  VIADD R14, R6, 0x184 ;  /* 0x00000184060e7836 */ /* 0x000fe20000000000 */
[----:B------:R-:W-:Y:S01]  /*3770*/  IABS R75, R12 ;  /* 0x0000000c004b7213 */ /* 0x000fe20000000000 */
[----:B------:R-:W-:Y:S01]  /*3780*/  @!P6 IMAD.IADD R251, R251, 0x1, -R0 ;  /* 0x00000001fbfbe824 */ /* 0x000fe200078e0a00 */
[----:B------:R-:W-:Y:S01]  /*3790*/  IABS R74, R13 ;  /* 0x0000000d004a7213 */ /* 0x000fe20000000000 */
[----:B------:R-:W-:Y:S01]  /*37a0*/  IMAD.HI.U32 R2, R7, R76, RZ ;  /* 0x0000004c07027227 */ /* 0x000fe200078e00ff */
[----:B------:R-:W-:-:S03]  /*37b0*/  IABS R73, R14 ;  /* 0x0000000e00497213 */ /* 0x000fc60000000000 */
[----:B------:R-:W-:Y:S01]  /*37c0*/  @!P5 IMAD.IADD R77, R77, 0x1, -R0 ;  /* 0x000000014d4dd824 */ /* 0x000fe200078e0a00 */
[----:B------:R-:W-:Y:S01]  /*37d0*/  ISETP.GT.U32.AND P5, PT, R0, R251, PT ;  /* 0x000000fb0000720c */ /* 0x000fe20003fa4070 */
[----:B------:R-:W-:Y:S02]  /*37e0*/  IMAD.MOV R9, RZ, RZ, -R2 ;  /* 0x000000ffff097224 */ /* 0x000fe400078e0a02 */
[----:B------:R-:W-:-:S04]  /*37f0*/  IMAD.HI.U32 R2, R7, R75, RZ ;  /* 0x0000004b07027227 */ /* 0x000fc800078e00ff */
[----:B------:R-:W-:Y:S01]  /*3800*/  @!P4 IMAD.IADD R249, R249, 0x1, -R0 ;  /* 0x00000001f9f9c824 */ /* 0x000fe200078e0a00 */
[C---:B------:R-:W-:Y:S01]  /*3810*/  ISETP.GT.U32.AND P4, PT, R0.reuse, R247, PT ;  /* 0x000000f70000720c */ /* 0x040fe20003f84070 */
[----:B------:R-:W-:Y:S02]  /*3820*/  IMAD.MOV R2, RZ, RZ, -R2 ;  /* 0x000000ffff027224 */ /* 0x000fe400078e0a02 */
[C---:B------:R-:W-:Y:S01]  /*3830*/  IMAD R76, R0.reuse, R9, R76 ;  /* 0x00000009004c7224 */ /* 0x040fe200078e024c */
[C---:B------:R-:W-:Y:S01]  /*3840*/  ISETP.GT.U32.AND P6, PT, R0.reuse, R249, PT ;  /* 0x000000f90000720c */ /* 0x040fe20003fc4070 */
[C---:B------:R-:W-:Y:S02]  /*3850*/  IMAD R75, R0.reuse, R2, R75 ;  /* 0x00000002004b7224 */ /* 0x040fe400078e024b */
[----:B------:R-:W-:Y:S02]  /*3860*/  @!P5 IMAD.IADD R251, R251, 0x1, -R0 ;  /* 0x00000001fbfbd824 */ /* 0x000fe400078e0a00 */
[----:B------:R-:W-:Y:S01]  /*3870*/  IMAD.HI.U32 R2, R7, R74, RZ ;  /* 0x0000004a07027227 */ /* 0x000fe200078e00ff */
[----:B------:R-:W-:-:S03]  /*3880*/  ISETP.GT.U32.AND P5, PT, R0, R75, PT ;  /* 0x0000004b0000720c */ /* 0x000fc60003fa4070 */
[----:B------:R-:W-:Y:S02]  /*3890*/  IMAD.MOV R9, RZ, RZ, -R2 ;  /* 0x000000ffff097224 */ /* 0x000fe400078e0a02 */
[----:B------:R-:W-:Y:S01]  /*38a0*/  @!P0 IMAD.MOV R245, RZ, RZ, -R245 ;  /* 0x000000fffff58224 */ /* 0x000fe200078e0af5 */
[----:B------:R-:W-:Y:S01]  /*38b0*/  ISETP.GT.U32.AND P0, PT, R0, R77, PT ;  /* 0x0000004d0000720c */ /* 0x000fe20003f04070 */
[--C-:B------:R-:W-:Y:S01]  /*38c0*/  @!P6 IMAD.IADD R249, R249, 0x1, -R0.reuse ;  /* 0x00000001f9f9e824 */ /* 0x100fe200078e0a00 */
[----:B------:R-:W-:Y:S01]  /*38d0*/  ISETP.GE.AND P6, PT, R10, RZ, PT ;  /* 0x000000ff0a00720c */ /* 0x000fe20003fc6270 */
[----:B------:R-:W-:Y:S02]  /*38e0*/  VIADD R10, R6, 0x180 ;  /* 0x00000180060a7836 */ /* 0x000fe40000000000 */
[--C-:B------:R-:W-:Y:S01]  /*38f0*/  @!P4 IMAD.IADD R247, R247, 0x1, -R0.reuse ;  /* 0x00000001f7f7c824 */ /* 0x100fe200078e0a00 */
[C---:B------:R-:W-:Y:S01]  /*3900*/  ISETP.GT.U32.AND P4, PT, R0.reuse, R76, PT ;  /* 0x0000004c0000720c */ /* 0x040fe20003f84070 */
[----:B------:R-:W-:Y:S01]  /*3910*/  @!P5 IMAD.IADD R75, R75, 0x1, -R0 ;  /* 0x000000014b4bd824 */ /* 0x000fe200078e0a00 */
[----:B------:R-:W-:Y:S01]  /*3920*/  IABS R72, R10 ;  /* 0x0000000a00487213 */ /* 0x000fe20000000000 */
[----:B------:R-:W-:-:S02]  /*3930*/  IMAD R74, R0, R9, R74 ;  /* 0x00000009004a7224 */ /* 0x000fc400078e024a */
[----:B------:R-:W-:Y:S01]  /*3940*/  IMAD.HI.U32 R8, R7, R73, RZ ;  /* 0x0000004907087227 */ /* 0x000fe200078e00ff */
[----:B------:R-:W-:-:S03]  /*3950*/  ISETP.GT.U32.AND P5, PT, R0, R75, PT ;  /* 0x0000004b0000720c */ /* 0x000fc60003fa4070 */
[----:B------:R-:W-:-:S04]  /*3960*/  IMAD.HI.U32 R2, R7, R72, RZ ;  /* 0x0000004807027227 */ /* 0x000fc800078e00ff */
[----:B------:R-:W-:Y:S02]  /*3970*/  IMAD.MOV R9, RZ, RZ, -R2 ;  /* 0x000000ffff097224 */ /* 0x000fe400078e0a02 */
[----:B------:R-:W-:Y:S02]  /*3980*/  IMAD.MOV R8, RZ, RZ, -R8 ;  /* 0x000000ffff087224 */ /* 0x000fe400078e0a08 */
[C---:B------:R-:W-:Y:S02]  /*3990*/  IMAD R72, R0.reuse, R9, R72 ;  /* 0x0000000900487224 */ /* 0x040fe400078e0248 */
[--C-:B------:R-:W-:Y:S02]  /*39a0*/  @!P5 IMAD.IADD R75, R75, 0x1, -R0.reuse ;  /* 0x000000014b4bd824 */ /* 0x100fe400078e0a00 */
[--C-:B------:R-:W-:Y:S01]  /*39b0*/  @!P0 IMAD.IADD R77, R77, 0x1, -R0.reuse ;  /* 0x000000014d4d8824 */ /* 0x100fe200078e0a00 */
[----:B------:R-:W-:Y:S01]  /*39c0*/  ISETP.GT.U32.AND P5, PT, R0, R72, PT ;  /* 0x000000480000720c */ /* 0x000fe20003fa4070 */
[----:B------:R-:W-:Y:S01]  /*39d0*/  @!P4 IMAD.IADD R76, R76, 0x1, -R0 ;  /* 0x000000014c4cc824 */ /* 0x000fe200078e0a00 */
[----:B------:R-:W-:Y:S01]  /*39e0*/  ISETP.GE.AND P0, PT, R11, RZ, PT ;  /* 0x000000ff0b00720c */ /* 0x000fe20003f06270 */
[----:B------:R-:W-:Y:S01]  /*39f0*/  IMAD R73, R0, R8, R73 ;  /* 0x0000000800497224 */ /* 0x000fe200078e0249 */
[----:B------:R-:W-:Y:S01]  /*3a00*/  ISETP.GE.AND P4, PT, R12, RZ, PT ;  /* 0x000000ff0c00720c */ /* 0x000fe20003f86270 */
[----:B------:R-:W-:-:S02]  /*3a10*/  VIADD R11, R6, 0x17c ;  /* 0x0000017c060b7836 */ /* 0x000fc40000000000 */
[----:B------:R-:W-:Y:S01]  /*3a20*/  @!P2 IMAD.MOV R247, RZ, RZ, -R247 ;  /* 0x000000fffff7a224 */ /* 0x000fe200078e0af7 */
[C---:B------:R-:W-:Y:S01]  /*3a30*/  ISETP.GT.U32.AND P2, PT, R0.reuse, R76, PT ;  /* 0x0000004c0000720c */ /* 0x040fe20003f44070 */
[----:B------:R-:W-:Y:S01]  /*3a40*/  @!P6 IMAD.MOV R77, RZ, RZ, -R77 ;  /* 0x000000ffff4de224 */ /* 0x000fe200078e0a4d */
[----:B------:R-:W-:Y:S01]  /*3a50*/  ISETP.GT.U32.AND P6, PT, R0, R73, PT ;  /* 0x000000490000720c */ /* 0x000fe20003fc4070 */
[----:B------:R-:W-:Y:S01]  /*3a60*/  VIADD R12, R6, 0x178 ;  /* 0x00000178060c7836 */ /* 0x000fe20000000000 */
[----:B------:R-:W-:Y:S01]  /*3a70*/  IABS R71, R11 ;  /* 0x0000000b00477213 */ /* 0x000fe20000000000 */
[----:B------:R-:W-:Y:S01]  /*3a80*/  @!P3 IMAD.MOV R249, RZ, RZ, -R249 ;  /* 0x000000fffff9b224 */ /* 0x000fe200078e0af9 */
[----:B------:R-:W-:Y:S01]  /*3a90*/  ISETP.GT.U32.AND P3, PT, R0, R74, PT ;  /* 0x0000004a0000720c */ /* 0x000fe20003f64070 */
[----:B------:R-:W-:Y:S01]  /*3aa0*/  @!P5 IMAD.IADD R72, R72, 0x1, -R0 ;  /* 0x000000014848d824 */ /* 0x000fe200078e0a00 */
[----:B------:R-:W-:Y:S01]  /*3ab0*/  IABS R70, R12 ;  /* 0x0000000c00467213 */ /* 0x000fe20000000000 */
[----:B------:R-:W-:-:S03]  /*3ac0*/  IMAD.HI.U32 R2, R7, R71, RZ ;  /* 0x0000004707027227 */ /* 0x000fc600078e00ff */
[----:B------:R-:W-:Y:S01]  /*3ad0*/  ISETP.GT.U32.AND P5, PT, R0, R72, PT ;  /* 0x000000480000720c */ /* 0x000fe20003fa4070 */
[----:B------:R-:W-:Y:S02]  /*3ae0*/  IMAD.MOV R8, RZ, RZ, -R2 ;  /* 0x000000ffff087224 */ /* 0x000fe400078e0a02 */
[----:B------:R-:W-:-:S04]  /*3af0*/  IMAD.HI.U32 R2, R7, R70, RZ ;  /* 0x0000004607027227 */ /* 0x000fc800078e00ff */
[--C-:B------:R-:W-:Y:S01]  /*3b00*/  @!P2 IMAD.IADD R76, R76, 0x1, -R0.reuse ;  /* 0x000000014c4ca824 */ /* 0x100fe200078e0a00 */
[----:B------:R-:W-:Y:S01]  /*3b10*/  ISETP.GE.AND P2, PT, R14, RZ, PT ;  /* 0x000000ff0e00720c */ /* 0x000fe20003f46270 */
[----:B------:R-:W-:Y:S02]  /*3b20*/  @!P6 IMAD.IADD R73, R73, 0x1, -R0 ;  /* 0x000000014949e824 */ /* 0x000fe400078e0a00 */
[----:B------:R-:W-:Y:S02]  /*3b30*/  IMAD.MOV R9, RZ, RZ, -R2 ;  /* 0x000000ffff097224 */ /* 0x000fe400078e0a02 */
[----:B------:R-:W-:Y:S01]  /*3b40*/  @!P0 IMAD.MOV R76, RZ, RZ, -R76 ;  /* 0x000000ffff4c8224 */ /* 0x000fe200078e0a4c */
[----:B------:R-:W-:Y:S01]  /*3b50*/  ISETP.GT.U32.AND P0, PT, R0, R73, PT ;  /* 0x000000490000720c */ /* 0x000fe20003f04070 */
[----:B------:R-:W-:Y:S01]  /*3b60*/  @!P3 IMAD.IADD R74, R74, 0x1, -R0 ;  /* 0x000000014a4ab824 */ /* 0x000fe200078e0a00 */
[----:B------:R-:W-:Y:S01]  /*3b70*/  ISETP.GE.AND P3, PT, R10, RZ, PT ;  /* 0x000000ff0a00720c */ /* 0x000fe20003f66270 */
[----:B------:R-:W-:-:S02]  /*3b80*/  IMAD R70, R0, R9, R70 ;  /* 0x0000000900467224 */ /* 0x000fc400078e0246 */
[----:B------:R-:W-:Y:S01]  /*3b90*/  VIADD R10, R6, 0x174 ;  /* 0x00000174060a7836 */ /* 0x000fe20000000000 */
[----:B------:R-:W-:Y:S01]  /*3ba0*/  ISETP.GT.U32.AND P6, PT, R0, R74, PT ;  /* 0x0000004a0000720c */ /* 0x000fe20003fc4070 */
[----:B------:R-:W-:Y:S01]  /*3bb0*/  @!P1 IMAD.MOV R251, RZ, RZ, -R251 ;  /* 0x000000fffffb9224 */ /* 0x000fe200078e0afb */
[----:B------:R-:W-:Y:S01]  /*3bc0*/  ISETP.GE.AND P1, PT, R13, RZ, PT ;  /* 0x000000ff0d00720c */ /* 0x000fe20003f26270 */
[--C-:B------:R-:W-:Y:S01]  /*3bd0*/  @!P5 IMAD.IADD R72, R72, 0x1, -R0.reuse ;  /* 0x000000014848d824 */ /* 0x100fe200078e0a00 */
[----:B------:R-:W-:Y:S01]  /*3be0*/  ISETP.GT.U32.AND P5, PT, R0, R70, PT ;  /* 0x000000460000720c */ /* 0x000fe20003fa4070 */
[C---:B------:R-:W-:Y:S01]  /*3bf0*/  VIADD R13, R6.reuse, 0x170 ;  /* 0x00000170060d7836 */ /* 0x040fe20000000000 */
[----:B------:R-:W-:Y:S01]  /*3c00*/  IABS R69, R10 ;  /* 0x0000000a00457213 */ /* 0x000fe20000000000 */
[----:B------:R-:W-:Y:S01]  /*3c10*/  @!P0 IMAD.IADD R73, R73, 0x1, -R0 ;  /* 0x0000000149498824 */ /* 0x000fe200078e0a00 */
[----:B------:R-:W-:Y:S01]  /*3c20*/  ISETP.GE.AND P0, PT, R11, RZ, PT ;  /* 0x000000ff0b00720c */ /* 0x000fe20003f06270 */
[----:B------:R-:W-:Y:S01]  /*3c30*/  VIADD R11, R6, 0x16c ;  /* 0x0000016c060b7836 */ /* 0x000fe20000000000 */
[----:B------:R-:W-:Y:S01]  /*3c40*/  IABS R68, R13 ;  /* 0x0000000d00447213 */ /* 0x000fe20000000000 */
[----:B------:R-:W-:-:S03]  /*3c50*/  IMAD.HI.U32 R2, R7, R69, RZ ;  /* 0x0000004507027227 */ /* 0x000fc600078e00ff */
[----:B------:R-:W-:Y:S01]  /*3c60*/  IABS R67, R11 ;  /* 0x0000000b00437213 */ /* 0x000fe20000000000 */
[----:B------:R-:W-:Y:S02]  /*3c70*/  IMAD R71, R0, R8, R71 ;  /* 0x0000000800477224 */ /* 0x000fe400078e0247 */
[----:B------:R-:W-:-:S04]  /*3c80*/  IMAD.HI.U32 R8, R7, R68, RZ ;  /* 0x0000004407087227 */ /* 0x000fc800078e00ff */
[----:B------:R-:W-:Y:S02]  /*3c90*/  IMAD.MOV R2, RZ, RZ, -R2 ;  /* 0x000000ffff027224 */ /* 0x000fe400078e0a02 */
[--C-:B------:R-:W-:Y:S01]  /*3ca0*/  @!P6 IMAD.IADD R74, R74, 0x1, -R0.reuse ;  /* 0x000000014a4ae824 */ /* 0x100fe200078e0a00 */
[----:B------:R-:W-:Y:S01]  /*3cb0*/  ISETP.GT.U32.AND P6, PT, R0, R71, PT ;  /* 0x000000470000720c */ /* 0x000fe20003fc4070 */
[----:B------:R-:W-:Y:S02]  /*3cc0*/  @!P5 IMAD.IADD R70, R70, 0x1, -R0 ;  /* 0x000000014646d824 */ /* 0x000fe400078e0a00 */
[----:B------:R-:W-:Y:S02]  /*3cd0*/  IMAD.MOV R9, RZ, RZ, -R8 ;  /* 0x000000ffff097224 */ /* 0x000fe400078e0a08 */
[C---:B------:R-:W-:Y:S02]  /*3ce0*/  IMAD R69, R0.reuse, R2, R69 ;  /* 0x0000000200457224 */ /* 0x040fe400078e0245 */
[----:B------:R-:W-:Y:S01]  /*3cf0*/  @!P1 IMAD.MOV R74, RZ, RZ, -R74 ;  /* 0x000000ffff4a9224 */ /* 0x000fe200078e0a4a */
[C---:B------:R-:W-:Y:S01]  /*3d00*/  ISETP.GT.U32.AND P1, PT, R0.reuse, R70, PT ;  /* 0x000000460000720c */ /* 0x040fe20003f24070 */
[----:B------:R-:W-:-:S02]  /*3d10*/  IMAD R68, R0, R9, R68 ;  /* 0x0000000900447224 */ /* 0x000fc400078e0244 */
[----:B------:R-:W-:-:S04]  /*3d20*/  IMAD.HI.U32 R2, R7, R67, RZ ;  /* 0x0000004307027227 */ /* 0x000fc800078e00ff */
[----:B------:R-:W-:Y:S01]  /*3d30*/  @!P4 IMAD.MOV R75, RZ, RZ, -R75 ;  /* 0x000000ffff4bc224 */ /* 0x000fe200078e0a4b */
[C---:B------:R-:W-:Y:S01]  /*3d40*/  ISETP.GT.U32.AND P4, PT, R0.reuse, R69, PT ;  /* 0x000000450000720c */ /* 0x040fe20003f84070 */
[----:B------:R-:W-:Y:S02]  /*3d50*/  IMAD.MOV R2, RZ, RZ, -R2 ;  /* 0x000000ffff027224 */ /* 0x000fe400078e0a02 */
[----:B------:R-:W-:Y:S01]  /*3d60*/  @!P3 IMAD.MOV R72, RZ, RZ, -R72 ;  /* 0x000000ffff48b224 */ /* 0x000fe200078e0a48 */
[C---:B------:R-:W-:Y:S01]  /*3d70*/  ISETP.GT.U32.AND P3, PT, R0.reuse, R68, PT ;  /* 0x000000440000720c */ /* 0x040fe20003f64070 */
[----:B------:R-:W-:Y:S02]  /*3d80*/  IMAD R67, R0, R2, R67 ;  /* 0x0000000200437224 */ /* 0x000fe400078e0243 */
[----:B------:R-:W-:Y:S02]  /*3d90*/  VIADD R8, R6, 0x168 ;  /* 0x0000016806087836 */ /* 0x000fe40000000000 */
[--C-:B------:R-:W-:Y:S01]  /*3da0*/  @!P1 IMAD.IADD R70, R70, 0x1, -R0.reuse ;  /* 0x0000000146469824 */ /* 0x100fe200078e0a00 */
[C---:B------:R-:W-:Y:S01]  /*3db0*/  ISETP.GT.U32.AND P1, PT, R0.reuse, R67, PT ;  /* 0x000000430000720c */ /* 0x040fe20003f24070 */
[--C-:B------:R-:W-:Y:S01]  /*3dc0*/  @!P6 IMAD.IADD R71, R71, 0x1, -R0.reuse ;  /* 0x000000014747e824 */ /* 0x100fe200078e0a00 */
[----:B------:R-:W-:Y:S01]  /*3dd0*/  IABS R66, R8 ;  /* 0x0000000800427213 */ /* 0x000fe20000000000 */
[--C-:B------:R-:W-:Y:S01]  /*3de0*/  @!P4 IMAD.IADD R69, R69, 0x1, -R0.reuse ;  /* 0x000000014545c824 */ /* 0x100fe200078e0a00 */
[----:B------:R-:W-:Y:S01]  /*3df0*/  ISETP.GE.AND P4, PT, R11, RZ, PT ;  /* 0x000000ff0b00720c */ /* 0x000fe20003f86270 */
[----:B------:R-:W-:Y:S01]  /*3e00*/  @!P2 IMAD.MOV R73, RZ, RZ, -R73 ;  /* 0x000000ffff49a224 */ /* 0x000fe200078e0a49 */
[----:B------:R-:W-:Y:S01]  /*3e10*/  ISETP.GT.U32.AND P5, PT, R0, R71, PT ;  /* 0x000000470000720c */ /* 0x000fe20003fa4070 */
[----:B------:R-:W-:Y:S01]  /*3e20*/  @!P3 IMAD.IADD R68, R68, 0x1, -R0 ;  /* 0x000000014444b824 */ /* 0x000fe200078e0a00 */
[----:B------:R-:W-:Y:S01]  /*3e30*/  ISETP.GT.U32.AND P3, PT, R0, R69, PT ;  /* 0x000000450000720c */ /* 0x000fe20003f64070 */
[----:B------:R-:W-:Y:S01]  /*3e40*/  IMAD.HI.U32 R2, R7, R66, RZ ;  /* 0x0000004207027227 */ /* 0x000fe200078e00ff */
[----:B------:R-:W-:-:S02]  /*3e50*/  ISETP.GE.AND P2, PT, R10, RZ, PT ;  /* 0x000000ff0a00720c */ /* 0x000fc40003f46270 */
[----:B------:R-:W-:Y:S01]  /*3e60*/  ISETP.GE.AND P6, PT, R12, RZ, PT ;  /* 0x000000ff0c00720c */ /* 0x000fe20003fc6270 */
[----:B------:R-:W-:Y:S02]  /*3e70*/  VIADD R10, R6, 0x164 ;  /* 0x00000164060a7836 */ /* 0x000fe40000000000 */
[----:B------:R-:W-:Y:S02]  /*3e80*/  IMAD.MOV R9, RZ, RZ, -R2 ;  /* 0x000000ffff097224 */ /* 0x000fe400078e0a02 */
[----:B------:R-:W-:Y:S01]  /*3e90*/  @!P1 IMAD.IADD R67, R67, 0x1, -R0 ;  /* 0x0000000143439824 */ /* 0x000fe200078e0a00 */
[----:B------:R-:W-:Y:S01]  /*3ea0*/  IABS R65, R10 ;  /* 0x0000000a00417213 */ /* 0x000fe20000000000 */
[C---:B------:R-:W-:Y:S02]  /*3eb0*/  IMAD R66, R0.reuse, R9, R66 ;  /* 0x0000000900427224 */ /* 0x040fe400078e0242 */
[----:B------:R-:W-:Y:S01]  /*3ec0*/  @!P3 IMAD.IADD R69, R69, 0x1, -R0 ;  /* 0x000000014545b824 */ /* 0x000fe200078e0a00 */
[C---:B------:R-:W-:Y:S01]  /*3ed0*/  ISETP.GT.U32.AND P1, PT, R0.reuse, R67, PT ;  /* 0x000000430000720c */ /* 0x040fe20003f24070 */
[----:B------:R-:W-:Y:S01]  /*3ee0*/  IMAD.HI.U32 R2, R7, R65, RZ ;  /* 0x0000004107027227 */ /* 0x000fe200078e00ff */
[----:B------:R-:W-:-:S03]  /*3ef0*/  ISETP.GT.U32.AND P3, PT, R0, R66, PT ;  /* 0x000000420000720c */ /* 0x000fc60003f64070 */
[----:B------:R-:W-:Y:S01]  /*3f00*/  @!P5 IMAD.IADD R71, R71, 0x1, -R0 ;  /* 0x000000014747d824 */ /* 0x000fe200078e0a00 */
[----:B------:R-:W-:Y:S01]  /*3f10*/  ISETP.GE.AND P5, PT, R13, RZ, PT ;  /* 0x000000ff0d00720c */ /* 0x000fe20003fa6270 */
[----:B------:R-:W-:Y:S02]  /*3f20*/  IMAD.MOV R2, RZ, RZ, -R2 ;  /* 0x000000ffff027224 */ /* 0x000fe400078e0a02 */
[----:B------:R-:W-:Y:S01]  /*3f30*/  @!P0 IMAD.MOV R71, RZ, RZ, -R71 ;  /* 0x000000ffff478224 */ /* 0x000fe200078e0a47 */
[C---:B------:R-:W-:Y:S01]  /*3f40*/  ISETP.GT.U32.AND P0, PT, R0.reuse, R68, PT ;  /* 0x000000440000720c */ /* 0x040fe20003f04070 */
[----:B------:R-:W-:Y:S02]  /*3f50*/  IMAD R65, R0, R2, R65 ;  /* 0x0000000200417224 */ /* 0x000fe400078e0241 */
[----:B------:R-:W-:Y:S02]  /*3f60*/  VIADD R11, R6, 0x160 ;  /* 0x00000160060b7836 */ /* 0x000fe40000000000 */
[--C-:B------:R-:W-:Y:S01]  /*3f70*/  @!P1 IMAD.IADD R67, R67, 0x1, -R0.reuse ;  /* 0x0000000143439824 */ /* 0x100fe200078e0a00 */
[----:B------:R-:W-:Y:S01]  /*3f80*/  ISETP.GT.U32.AND P1, PT, R0, R65, PT ;  /* 0x000000410000720c */ /* 0x000fe20003f24070 */
[----:B------:R-:W-:Y:S01]  /*3f90*/  VIADD R12, R6, 0x158 ;  /* 0x00000158060c7836 */ /* 0x000fe20000000000 */
[----:B------:R-:W-:Y:S01]  /*3fa0*/  IABS R64, R11 ;  /* 0x0000000b00407213 */ /* 0x000fe20000000000 */
[----:B------:R-:W-:Y:S01]  /*3fb0*/  @!P3 IMAD.IADD R66, R66, 0x1, -R0 ;  /* 0x000000014242b824 */ /* 0x000fe200078e0a00 */
[----:B------:R-:W-:Y:S01]  /*3fc0*/  ISETP.GE.AND P3, PT, R11, RZ, PT ;  /* 0x000000ff0b00720c */ /* 0x000fe20003f66270 */
[----:B------:R-:W-:Y:S01]  /*3fd0*/  @!P2 IMAD.MOV R69, RZ, RZ, -R69 ;  /* 0x000000ffff45a224 */ /* 0x000fe200078e0a45 */
[----:B------:R-:W-:Y:S01]  /*3fe0*/  IABS R62, R12 ;  /* 0x0000000c003e7213 */ /* 0x000fe20000000000 */
[----:B------:R-:W-:Y:S01]  /*3ff0*/  IMAD.HI.U32 R2, R7, R64, RZ ;  /* 0x0000004007027227 */ /* 0x000fe200078e00ff */
[----:B------:R-:W-:-:S03]  /*4000*/  ISETP.GT.U32.AND P2, PT, R0, R66, PT ;  /* 0x000000420000720c */ /* 0x000fc60003f44070 */
[----:B------:R-:W-:Y:S01]  /*4010*/  @!P0 IMAD.IADD R68, R68, 0x1, -R0 ;  /* 0x0000000144448824 */ /* 0x000fe200078e0a00 */
[----:B------:R-:W-:Y:S01]  /*4020*/  ISETP.GE.AND P0, PT, R10, RZ, PT ;  /* 0x000000ff0a00720c */ /* 0x000fe20003f06270 */
[----:B------:R-:W-:Y:S01]  /*4030*/  @!P6 IMAD.MOV R70, RZ, RZ, -R70 ;  /* 0x000000ffff46e224 */ /* 0x000fe200078e0a46 */
[----:B------:R-:W-:Y:S01]  /*4040*/  ISETP.GE.AND P6, PT, R8, RZ, PT ;  /* 0x000000ff0800720c */ /* 0x000fe20003fc6270 */
[----:B------:R-:W-:Y:S02]  /*4050*/  VIADD R10, R6, 0x15c ;  /* 0x0000015c060a7836 */ /* 0x000fe40000000000 */
[----:B------:R-:W-:Y:S02]  /*4060*/  IMAD.MOV R9, RZ, RZ, -R2 ;  /* 0x000000ffff097224 */ /* 0x000fe400078e0a02 */
[----:B------:R-:W-:Y:S01]  /*4070*/  IMAD.HI.U32 R8, R7, R62, RZ ;  /* 0x0000003e07087227 */ /* 0x000fe200078e00ff */
[----:B------:R-:W-:-:S03]  /*4080*/  IABS R63, R10 ;  /* 0x0000000a003f7213 */ /* 0x000fc60000000000 */
[----:B------:R-:W-:Y:S02]  /*4090*/  @!P1 IMAD.IADD R65, R65, 0x1, -R0 ;  /* 0x0000000141419824 */ /* 0x000fe400078e0a00 */
[C---:B------:R-:W-:Y:S02]  /*40a0*/  IMAD R64, R0.reuse, R9, R64 ;  /* 0x0000000900407224 */ /* 0x040fe400078e0240 */
[----:B------:R-:W-:Y:S01]  /*40b0*/  IMAD.MOV R9, RZ, RZ, -R8 ;  /* 0x000000ffff097224 */ /* 0x000fe200078e0a08 */
[----:B------:R-:W-:Y:S01]  /*40c0*/  ISETP.GT.U32.AND P1, PT, R0, R65, PT ;  /* 0x000000410000720c */ /* 0x000fe20003f24070 */
[----:B------:R-:W-:-:S04]  /*40d0*/  IMAD.HI.U32 R2, R7, R63, RZ ;  /* 0x0000003f07027227 */ /* 0x000fc800078e00ff */
[----:B------:R-:W-:Y:S01]  /*40e0*/  @!P2 IMAD.IADD R66, R66, 0x1, -R0 ;  /* 0x000000014242a824 */ /* 0x000fe200078e0a00 */
[----:B------:R-:W-:Y:S01]  /*40f0*/  ISETP.GE.AND P2, PT, R12, RZ, PT ;  /* 0x000000ff0c00720c */ /* 0x000fe20003f46270 */
[C---:B------:R-:W-:Y:S02]  /*4100*/  IMAD R62, R0.reuse, R9, R62 ;  /* 0x00000009003e7224 */ /* 0x040fe400078e023e */
[----:B------:R-:W-:Y:S02]  /*4110*/  IMAD.MOV R2, RZ, RZ, -R2 ;  /* 0x000000ffff027224 */ /* 0x000fe400078e0a02 */
[----:B------:R-:W-:Y:S01]  /*4120*/  @!P6 IMAD.MOV R66, RZ, RZ, -R66 ;  /* 0x000000ffff42e224 */ /* 0x000fe200078e0a42 */
[C---:B------:R-:W-:Y:S01]  /*4130*/  ISETP.GT.U32.AND P6, PT, R0.reuse, R62, PT ;  /* 0x0000003e0000720c */ /* 0x040fe20003fc4070 */
[C---:B------:R-:W-:Y:S02]  /*4140*/  IMAD R63, R0.reuse, R2, R63 ;  /* 0x00000002003f7224 */ /* 0x040fe400078e023f */
[----:B------:R-:W-:Y:S01]  /*4150*/  @!P5 IMAD.MOV R68, RZ, RZ, -R68 ;  /* 0x000000ffff44d224 */ /* 0x000fe200078e0a44 */
[C---:B------:R-:W-:Y:S01]  /*4160*/  ISETP.GT.U32.AND P5, PT, R0.reuse, R64, PT ;  /* 0x000000400000720c */ /* 0x040fe20003fa4070 */
[----:B------:R-:W-:Y:S01]  /*4170*/  @!P1 IMAD.IADD R65, R65, 0x1, -R0 ;  /* 0x0000000141419824 */ /* 0x000fe200078e0a00 */
[----:B------:R-:W-:Y:S01]  /*4180*/  ISETP.GT.U32.AND P1, PT, R0, R63, PT ;  /* 0x0000003f0000720c */ /* 0x000fe20003f24070 */
[----:B------:R-:W-:-:S02]  /*4190*/  VIADD R11, R6, 0x14c ;  /* 0x0000014c060b7836 */ /* 0x000fc40000000000 */
[----:B------:R-:W-:Y:S02]  /*41a0*/  VIADD R8, R6, 0x154 ;  /* 0x0000015406087836 */ /* 0x000fe40000000000 */
[----:B------:R-:W-:Y:S01]  /*41b0*/  @!P4 IMAD.MOV R67, RZ, RZ, -R67 ;  /* 0x000000ffff43c224 */ /* 0x000fe200078e0a43 */
[----:B------:R-:W-:Y:S01]  /*41c0*/  IABS R59, R11 ;  /* 0x0000000b003b7213 */ /* 0x000fe20000000000 */
[--C-:B------:R-:W-:Y:S01]  /*41d0*/  @!P6 IMAD.IADD R62, R62, 0x1, -R0.reuse ;  /* 0x000000013e3ee824 */ /* 0x100fe200078e0a00 */
[----:B------:R-:W-:Y:S01]  /*41e0*/  ISETP.GE.AND P4, PT, R10, RZ, PT ;  /* 0x000000ff0a00720c */ /* 0x000fe20003f86270 */
[----:B------:R-:W-:Y:S01]  /*41f0*/  VIADD R10, R6, 0x150 ;  /* 0x00000150060a7836 */ /* 0x000fe20000000000 */
[----:B------:R-:W-:Y:S01]  /*4200*/  IABS R61, R8 ;  /* 0x00000008003d7213 */ /* 0x000fe20000000000 */
[--C-:B------:R-:W-:Y:S01]  /*4210*/  @!P5 IMAD.IADD R64, R64, 0x1, -R0.reuse ;  /* 0x000000014040d824 */ /* 0x100fe200078e0a00 */
[----:B------:R-:W-:Y:S01]  /*4220*/  ISETP.GT.U32.AND P6, PT, R0, R62, PT ;  /* 0x0000003e0000720c */ /* 0x000fe20003fc4070 */
[----:B------:R-:W-:Y:S01]  /*4230*/  @!P0 IMAD.MOV R65, RZ, RZ, -R65 ;  /* 0x000000ffff418224 */ /* 0x000fe200078e0a41 */
[----:B------:R-:W-:Y:S01]  /*4240*/  ISETP.GE.AND P0, PT, R8, RZ, PT ;  /* 0x000000ff0800720c */ /* 0x000fe20003f06270 */
[----:B------:R-:W-:Y:S01]  /*4250*/  @!P1 IMAD.IADD R63, R63, 0x1, -R0 ;  /* 0x000000013f3f9824 */ /* 0x000fe200078e0a00 */
[----:B------:R-:W-:Y:S01]  /*4260*/  ISETP.GT.U32.AND P5, PT, R0, R64, PT ;  /* 0x000000400000720c */ /* 0x000fe20003fa4070 */
[----:B------:R-:W-:Y:S01]  /*4270*/  IMAD.HI.U32 R8, R7, R59, RZ ;  /* 0x0000003b07087227 */ /* 0x000fe200078e00ff */
[----:B------:R-:W-:-:S02]  /*4280*/  IABS R60, R10 ;  /* 0x0000000a003c7213 */ /* 0x000fc40000000000 */
[----:B------:R-:W-:Y:S01]  /*4290*/  ISETP.GT.U32.AND P1, PT, R0, R63, PT ;  /* 0x0000003f0000720c */ /* 0x000fe20003f24070 */
[----:B------:R-:W-:-:S04]  /*42a0*/  IMAD.HI.U32 R2, R7, R61, RZ ;  /* 0x0000003d07027227 */ /* 0x000fc800078e00ff */
[----:B------:R-:W-:Y:S02]  /*42b0*/  IMAD.MOV R8, RZ, RZ, -R8 ;  /* 0x000000ffff087224 */ /* 0x000fe400078e0a08 */
[----:B------:R-:W-:Y:S02]  /*42c0*/  IMAD.MOV R9, RZ, RZ, -R2 ;  /* 0x000000ffff097224 */ /* 0x000fe400078e0a02 */
[----:B------:R-:W-:-:S04]  /*42d0*/  IMAD.HI.U32 R2, R7, R60, RZ ;  /* 0x0000003c07027227 */ /* 0x000fc800078e00ff */
[----:B------:R-:W-:Y:S02]  /*42e0*/  IMAD R59, R0, R8, R59 ;  /* 0x00000008003b7224 */ /* 0x000fe400078e023b */
[----:B------:R-:W-:Y:S02]  /*42f0*/  @!P6 IMAD.IADD R62, R62, 0x1, -R0 ;  /* 0x000000013e3ee824 */ /* 0x000fe400078e0a00 */
[C---:B------:R-:W-:Y:S02]  /*4300*/  IMAD R61, R0.reuse, R9, R61 ;  /* 0x00000009003d7224 */ /* 0x040fe400078e023d */
[----:B------:R-:W-:Y:S02]  /*4310*/  IMAD.MOV R9, RZ, RZ, -R2 ;  /* 0x000000ffff097224 */ /* 0x000fe400078e0a02 */
[----:B------:R-:W-:Y:S01]  /*4320*/  @!P2 IMAD.MOV R62, RZ, RZ, -R62 ;  /* 0x000000ffff3ea224 */ /* 0x000fe200078e0a3e */
[----:B------:R-:W-:Y:S01]  /*4330*/  ISETP.GT.U32.AND P2, PT, R0, R59, PT ;  /* 0x0000003b0000720c */ /* 0x000fe20003f44070 */
[--C-:B------:R-:W-:Y:S01]  /*4340*/  @!P5 IMAD.IADD R64, R64, 0x1, -R0.reuse ;  /* 0x000000014040d824 */ /* 0x100fe200078e0a00 */
[----:B------:R-:W-:Y:S01]  /*4350*/  ISETP.GE.AND P5, PT, R10, RZ, PT ;  /* 0x000000ff0a00720c */ /* 0x000fe20003fa6270 */
[----:B------:R-:W-:Y:S01]  /*4360*/  @!P1 IMAD.IADD R63, R63, 0x1, -R0 ;  /* 0x000000013f3f9824 */ /* 0x000fe200078e0a00 */
[C---:B------:R-:W-:Y:S01]  /*4370*/  ISETP.GT.U32.AND P1, PT, R0.reuse, R61, PT ;  /* 0x0000003d0000720c */ /* 0x040fe20003f24070 */
[----:B------:R-:W-:-:S02]  /*4380*/  IMAD R60, R0, R9, R60 ;  /* 0x00000009003c7224 */ /* 0x000fc400078e023c */
[----:B------:R-:W-:Y:S02]  /*4390*/  VIADD R10, R6, 0x144 ;  /* 0x00000144060a7836 */ /* 0x000fe40000000000 */
[----:B------:R-:W-:Y:S01]  /*43a0*/  @!P4 IMAD.MOV R63, RZ, RZ, -R63 ;  /* 0x000000ffff3fc224 */ /* 0x000fe200078e0a3f */
[----:B------:R-:W-:Y:S01]  /*43b0*/  ISETP.GT.U32.AND P4, PT, R0, R60, PT ;  /* 0x0000003c0000720c */ /* 0x000fe20003f84070 */
[----:B------:R-:W-:Y:S01]  /*43c0*/  VIADD R12, R6, 0x13c ;  /* 0x0000013c060c7836 */ /* 0x000fe20000000000 */
[----:B------:R-:W-:Y:S01]  /*43d0*/  IABS R57, R10 ;  /* 0x0000000a00397213 */ /* 0x000fe20000000000 */
[----:B------:R-:W-:Y:S02]  /*43e0*/  @!P2 IMAD.IADD R59, R59, 0x1, -R0 ;  /* 0x000000013b3ba824 */ /* 0x000fe400078e0a00 */
[----:B------:R-:W-:Y:S01]  /*43f0*/  @!P3 IMAD.MOV R64, RZ, RZ, -R64 ;  /* 0x000000ffff40b224 */ /* 0x000fe200078e0a40 */
[----:B------:R-:W-:Y:S01]  /*4400*/  IABS R55, R12 ;  /* 0x0000000c00377213 */ /* 0x000fe20000000000 */
[----:B------:R-:W-:Y:S01]  /*4410*/  IMAD.HI.U32 R8, R7, R57, RZ ;  /* 0x0000003907087227 */ /* 0x000fe200078e00ff */
[----:B------:R-:W-:-:S02]  /*4420*/  ISETP.GT.U32.AND P2, PT, R0, R59, PT ;  /* 0x0000003b0000720c */ /* 0x000fc40003f44070 */
[----:B------:R-:W-:Y:S01]  /*4430*/  ISETP.GE.AND P3, PT, R11, RZ, PT ;  /* 0x000000ff0b00720c */ /* 0x000fe20003f66270 */
[----:B------:R-:W-:Y:S02]  /*4440*/  @!P1 IMAD.IADD R61, R61, 0x1, -R0 ;  /* 0x000000013d3d9824 */ /* 0x000fe400078e0a00 */
[----:B------:R-:W-:Y:S02]  /*4450*/  IMAD.MOV R8, RZ, RZ, -R8 ;  /* 0x000000ffff087224 */ /* 0x000fe400078e0a08 */
[----:B------:R-:W-:Y:S01]  /*4460*/  @!P4 IMAD.IADD R60, R60, 0x1, -R0 ;  /* 0x000000013c3cc824 */ /* 0x000fe200078e0a00 */
[----:B------:R-:W-:Y:S01]  /*4470*/  ISETP.GT.U32.AND P1, PT, R0, R61, PT ;  /* 0x0000003d0000720c */ /* 0x000fe20003f24070 */
[----:B------:R-:W-:Y:S02]  /*4480*/  VIADD R2, R6, 0x148 ;  /* 0x0000014806027836 */ /* 0x000fe40000000000 */
[C---:B------:R-:W-:Y:S01]  /*4490*/  IMAD R57, R0.reuse, R8, R57 ;  /* 0x0000000800397224 */ /* 0x040fe200078e0239 */
[----:B------:R-:W-:Y:S01]  /*44a0*/  ISETP.GT.U32.AND P4, PT, R0, R60, PT ;  /* 0x0000003c0000720c */ /* 0x000fe20003f84070 */
[----:B------:R-:W-:Y:S01]  /*44b0*/  IMAD.HI.U32 R8, R7, R55, RZ ;  /* 0x0000003707087227 */ /* 0x000fe200078e00ff */
[----:B------:R-:W-:-:S02]  /*44c0*/  IABS R58, R2 ;  /* 0x00000002003a7213 */ /* 0x000fc40000000000 */
[----:B------:R-:W-:Y:S01]  /*44d0*/  ISETP.GE.AND P6, PT, R2, RZ, PT ;  /* 0x000000ff0200720c */ /* 0x000fe20003fc6270 */
[----:B------:R-:W-:Y:S02]  /*44e0*/  VIADD R11, R6, 0x140 ;  /* 0x00000140060b7836 */ /* 0x000fe40000000000 */
[----:B------:R-:W-:Y:S02]  /*44f0*/  IMAD.MOV R8, RZ, RZ, -R8 ;  /* 0x000000ffff087224 */ /* 0x000fe400078e0a08 */
[----:B------:R-:W-:Y:S01]  /*4500*/  @!P2 IMAD.IADD R59, R59, 0x1, -R0 ;  /* 0x000000013b3ba824 */ /* 0x000fe200078e0a00 */
[----:B------:R-:W-:Y:S01]  /*4510*/  IABS R56, R11 ;  /* 0x0000000b00387213 */ /* 0x000fe20000000000 */
[----:B------:R-:W-:Y:S02]  /*4520*/  IMAD R55, R0, R8, R55 ;  /* 0x0000000800377224 */ /* 0x000fe400078e0237 */
[----:B------:R-:W-:-:S04]  /*4530*/  IMAD.HI.U32 R2, R7, R58, RZ ;  /* 0x0000003a07027227 */ /* 0x000fc800078e00ff */
[----:B------:R-:W-:Y:S01]  /*4540*/  @!P1 IMAD.IADD R61, R61, 0x1, -R0 ;  /* 0x000000013d3d9824 */ /* 0x000fe200078e0a00 */
[----:B------:R-:W-:Y:S01]  /*4550*/  ISETP.GE.AND P1, PT, R10, RZ, PT ;  /* 0x000000ff0a00720c */ /* 0x000fe20003f26270 */
[----:B------:R-:W-:Y:S01]  /*4560*/  @!P3 IMAD.MOV R59, RZ, RZ, -R59 ;  /* 0x000000ffff3bb224 */ /* 0x000fe200078e0a3b */
[----:B------:R-:W-:Y:S01]  /*4570*/  ISETP.GT.U32.AND P3, PT, R0, R55, PT ;  /* 0x000000370000720c */ /* 0x000fe20003f64070 */
[----:B------:R-:W-:Y:S02]  /*4580*/  IMAD.MOV R9, RZ, RZ, -R2 ;  /* 0x000000ffff097224 */ /* 0x000fe400078e0a02 */
[----:B------:R-:W-:-:S04]  /*4590*/  IMAD.HI.U32 R2, R7, R56, RZ ;  /* 0x0000003807027227 */ /* 0x000fc800078e00ff */
[----:B------:R-:W-:Y:S02]  /*45a0*/  @!P4 IMAD.IADD R60, R60, 0x1, -R0 ;  /* 0x000000013c3cc824 */ /* 0x000fe400078e0a00 */
[----:B------:R-:W-:Y:S01]  /*45b0*/  @!P0 IMAD.MOV R61, RZ, RZ, -R61 ;  /* 0x000000ffff3d8224 */ /* 0x000fe200078e0a3d */
[C---:B------:R-:W-:Y:S01]  /*45c0*/  ISETP.GT.U32.AND P0, PT, R0.reuse, R57, PT ;  /* 0x000000390000720c */ /* 0x040fe20003f04070 */
[----:B------:R-:W-:Y:S02]  /*45d0*/  IMAD R58, R0, R9, R58 ;  /* 0x00000009003a7224 */ /* 0x000fe400078e023a */
[----:B------:R-:W-:Y:S02]  /*45e0*/  VIADD R10, R6, 0x138 ;  /* 0x00000138060a7836 */ /* 0x000fe40000000000 */
[----:B------:R-:W-:Y:S01]  /*45f0*/  IMAD.MOV R9, RZ, RZ, -R2 ;  /* 0x000000ffff097224 */ /* 0x000fe200078e0a02 */
[C---:B------:R-:W-:Y:S01]  /*4600*/  ISETP.GT.U32.AND P4, PT, R0.reuse, R58, PT ;  /* 0x0000003a0000720c */ /* 0x040fe20003f84070 */
[----:B------:R-:W-:Y:S01]  /*4610*/  @!P5 IMAD.MOV R60, RZ, RZ, -R60 ;  /* 0x000000ffff3cd224 */ /* 0x000fe200078e0a3c */
[----:B------:R-:W-:Y:S01]  /*4620*/  ISETP.GE.AND P5, PT, R11, RZ, PT ;  /* 0x000000ff0b00720c */ /* 0x000fe20003fa6270 */
[----:B------:R-:W-:Y:S01]  /*4630*/  IMAD R56, R0, R9, R56 ;  /* 0x0000000900387224 */ /* 0x000fe200078e0238 */
[----:B------:R-:W-:Y:S01]  /*4640*/  IABS R54, R10 ;  /* 0x0000000a00367213 */ /* 0x000fe20000000000 */
[----:B------:R-:W-:-:S02]  /*4650*/  VIADD R11, R6, 0x134 ;  /* 0x00000134060b7836 */ /* 0x000fc40000000000 */
[--C-:B------:R-:W-:Y:S01]  /*4660*/  @!P3 IMAD.IADD R55, R55, 0x1, -R0.reuse ;  /* 0x000000013737b824 */ /* 0x100fe200078e0a00 */
[C---:B------:R-:W-:Y:S01]  /*4670*/  ISETP.GT.U32.AND P2, PT, R0.reuse, R56, PT ;  /* 0x000000380000720c */ /* 0x040fe20003f44070 */
[----:B------:R-:W-:Y:S01]  /*4680*/  IMAD.HI.U32 R2, R7, R54, RZ ;  /* 0x0000003607027227 */ /* 0x000fe200078e00ff */
[----:B------:R-:W-:Y:S02]  /*4690*/  IABS R53, R11 ;  /* 0x0000000b00357213 */ /* 0x000fe40000000000 */
[C---:B------:R-:W-:Y:S01]  /*46a0*/  ISETP.GT.U32.AND P3, PT, R0.reuse, R55, PT ;  /* 0x000000370000720c */ /* 0x040fe20003f64070 */
[----:B------:R-:W-:Y:S02]  /*46b0*/  @!P0 IMAD.IADD R57, R57, 0x1, -R0 ;  /* 0x0000000139398824 */ /* 0x000fe400078e0a00 */
[----:B------:R-:W-:Y:S02]  /*46c0*/  IMAD.MOV R9, RZ, RZ, -R2 ;  /* 0x000000ffff097224 */ /* 0x000fe400078e0a02 */
[----:B------:R-:W-:Y:S01]  /*46d0*/  IMAD.HI.U32 R2, R7, R53, RZ ;  /* 0x0000003507027227 */ /* 0x000fe200078e00ff */
[----:B------:R-:W-:-:S03]  /*46e0*/  ISETP.GT.U32.AND P0, PT, R0, R57, PT ;  /* 0x000000390000720c */ /* 0x000fc60003f04070 */
[----:B------:R-:W-:Y:S02]  /*46f0*/  IMAD.MOV R2, RZ, RZ, -R2 ;  /* 0x000000ffff027224 */ /* 0x000fe400078e0a02 */
[--C-:B------:R-:W-:Y:S02]  /*4700*/  @!P4 IMAD.IADD R58, R58, 0x1, -R0.reuse ;  /* 0x000000013a3ac824 */ /* 0x100fe400078e0a00 */
[----:B------:R-:W-:Y:S02]  /*4710*/  @!P2 IMAD.IADD R56, R56, 0x1, -R0 ;  /* 0x000000013838a824 */ /* 0x000fe400078e0a00 */
[C---:B------:R-:W-:Y:S01]  /*4720*/  IMAD R53, R0.reuse, R2, R53 ;  /* 0x0000000200357224 */ /* 0x040fe200078e0235 */
[C---:B------:R-:W-:Y:S01]  /*4730*/  ISETP.GT.U32.AND P4, PT, R0.reuse, R58, PT ;  /* 0x0000003a0000720c */ /* 0x040fe20003f84070 */
[C---:B------:R-:W-:Y:S01]  /*4740*/  IMAD R54, R0.reuse, R9, R54 ;  /* 0x0000000900367224 */ /* 0x040fe200078e0236 */
[C---:B------:R-:W-:Y:S01]  /*4750*/  ISETP.GT.U32.AND P2, PT, R0.reuse, R56, PT ;  /* 0x000000380000720c */ /* 0x040fe20003f44070 */
[----:B------:R-:W-:Y:S01]  /*4760*/  @!P3 IMAD.IADD R55, R55, 0x1, -R0 ;  /* 0x000000013737b824 */ /* 0x000fe200078e0a00 */
[----:B------:R-:W-:Y:S01]  /*4770*/  ISETP.GT.U32.AND P3, PT, R0, R53, PT ;  /* 0x000000350000720c */ /* 0x000fe20003f64070 */
[----:B------:R-:W-:-:S02]  /*4780*/  VIADD R13, R6, 0x130 ;  /* 0x00000130060d7836 */ /* 0x000fc40000000000 */
[--C-:B------:R-:W-:Y:S01]  /*4790*/  @!P0 IMAD.IADD R57, R57, 0x1, -R0.reuse ;  /* 0x0000000139398824 */ /* 0x100fe200078e0a00 */
[----:B------:R-:W-:Y:S01]  /*47a0*/  ISETP.GT.U32.AND P0, PT, R0, R54, PT ;  /* 0x000000360000720c */ /* 0x000fe20003f04070 */
[----:B------:R-:W-:Y:S01]  /*47b0*/  VIADD R2, R6, 0x12c ;  /* 0x0000012c06027836 */ /* 0x000fe20000000000 */
[----:B------:R-:W-:Y:S01]  /*47c0*/  IABS R52, R13 ;  /* 0x0000000d00347213 */ /* 0x000fe20000000000 */
[----:B------:R-:W-:Y:S01]  /*47d0*/  @!P1 IMAD.MOV R57, RZ, RZ, -R57 ;  /* 0x000000ffff399224 */ /* 0x000fe200078e0a39 */
[----:B------:R-:W-:Y:S01]  /*47e0*/  ISETP.GE.AND P1, PT, R11, RZ, PT ;  /* 0x000000ff0b00720c */ /* 0x000fe20003f26270 */
[----:B------:R-:W-:Y:S01]  /*47f0*/  @!P4 IMAD.IADD R58, R58, 0x1, -R0 ;  /* 0x000000013a3ac824 */ /* 0x000fe200078e0a00 */
[----:B------:R-:W-:Y:S01]  /*4800*/  ISETP.GE.AND P4, PT, R12, RZ, PT ;  /* 0x000000ff0c00720c */ /* 0x000fe20003f86270 */
[----:B------:R-:W-:Y:S01]  /*4810*/  IMAD.HI.U32 R8, R7, R52, RZ ;  /* 0x0000003407087227 */ /* 0x000fe200078e00ff */
[----:B------:R-:W-:-:S03]  /*4820*/  IABS R51, R2 ;  /* 0x0000000200337213 */ /* 0x000fc60000000000 */
[--C-:B------:R-:W-:Y:S01]  /*4830*/  @!P2 IMAD.IADD R56, R56, 0x1, -R0.reuse ;  /* 0x000000013838a824 */ /* 0x100fe200078e0a00 */
[----:B------:R-:W-:Y:S01]  /*4840*/  ISETP.GE.AND P2, PT, R13, RZ, PT ;  /* 0x000000ff0d00720c */ /* 0x000fe20003f46270 */
[----:B------:R-:W-:Y:S02]  /*4850*/  @!P3 IMAD.IADD R53, R53, 0x1, -R0 ;  /* 0x000000013535b824 */ /* 0x000fe400078e0a00 */
[----:B------:R-:W-:Y:S02]  /*4860*/  IMAD.MOV R9, RZ, RZ, -R8 ;  /* 0x000000ffff097224 */ /* 0x000fe400078e0a08 */
[----:B------:R-:W-:Y:S01]  /*4870*/  @!P0 IMAD.IADD R54, R54, 0x1, -R0 ;  /* 0x0000000136368824 */ /* 0x000fe200078e0a00 */
[----:B------:R-:W-:Y:S01]  /*4880*/  ISETP.GT.U32.AND P3, PT, R0, R53, PT ;  /* 0x000000350000720c */ /* 0x000fe20003f64070 */
[----:B------:R-:W-:Y:S02]  /*4890*/  VIADD R8, R6, 0x128 ;  /* 0x0000012806087836 */ /* 0x000fe40000000000 */
[----:B------:R-:W-:Y:S01]  /*48a0*/  @!P5 IMAD.MOV R56, RZ, RZ, -R56 ;  /* 0x000000ffff38d224 */ /* 0x000fe200078e0a38 */
[----:B------:R-:W-:Y:S01]  /*48b0*/  ISETP.GE.AND P5, PT, R2, RZ, PT ;  /* 0x000000ff0200720c */ /* 0x000fe20003fa6270 */
[----:B------:R-:W-:Y:S01]  /*48c0*/  IMAD.HI.U32 R2, R7, R51, RZ ;  /* 0x0000003307027227 */ /* 0x000fe200078e00ff */
[----:B------:R-:W-:-:S02]  /*48d0*/  ISETP.GT.U32.AND P0, PT, R0, R54, PT ;  /* 0x000000360000720c */ /* 0x000fc40003f04070 */
[----:B------:R-:W-:Y:S01]  /*48e0*/  IABS R50, R8 ;  /* 0x0000000800327213 */ /* 0x000fe20000000000 */
[----:B------:R-:W-:Y:S02]  /*48f0*/  IMAD.MOV R2, RZ, RZ, -R2 ;  /* 0x000000ffff027224 */ /* 0x000fe400078e0a02 */
[----:B------:R-:W-:Y:S01]  /*4900*/  @!P6 IMAD.MOV R58, RZ, RZ, -R58 ;  /* 0x000000ffff3ae224 */ /* 0x000fe200078e0a3a */
[----:B------:R-:W-:Y:S01]  /*4910*/  ISETP.GE.AND P6, PT, R10, RZ, PT ;  /* 0x000000ff0a00720c */ /* 0x000fe20003fc6270 */
[----:B------:R-:W-:Y:S01]  /*4920*/  @!P4 IMAD.MOV R55, RZ, RZ, -R55 ;  /* 0x000000ffff37c224 */ /* 0x000fe200078e0a37 */
[----:B------:R-:W-:Y:S01]  /*4930*/  ISETP.GE.AND P4, PT, R8, RZ, PT ;  /* 0x000000ff0800720c */ /* 0x000fe20003f86270 */
[----:B------:R-:W-:-:S04]  /*4940*/  IMAD.HI.U32 R8, R7, R50, RZ ;  /* 0x0000003207087227 */ /* 0x000fc800078e00ff */
[C---:B------:R-:W-:Y:S02]  /*4950*/  IMAD R51, R0.reuse, R2, R51 ;  /* 0x0000000200337224 */ /* 0x040fe400078e0233 */
[C---:B------:R-:W-:Y:S02]  /*4960*/  IMAD R52, R0.reuse, R9, R52 ;  /* 0x0000000900347224 */ /* 0x040fe400078e0234 */
[----:B------:R-:W-:Y:S02]  /*4970*/  IMAD.MOV R9, RZ, RZ, -R8 ;  /* 0x000000ffff097224 */ /* 0x000fe400078e0a08 */
[--C-:B------:R-:W-:Y:S01]  /*4980*/  @!P3 IMAD.IADD R53, R53, 0x1, -R0.reuse ;  /* 0x000000013535b824 */ /* 0x100fe200078e0a00 */
[----:B------:R-:W-:Y:S01]  /*4990*/  ISETP.GT.U32.AND P3, PT, R0, R51, PT ;  /* 0x000000330000720c */ /* 0x000fe20003f64070 */
[----:B------:R-:W-:Y:S01]  /*49a0*/  @!P0 IMAD.IADD R54, R54, 0x1, -R0 ;  /* 0x0000000136368824 */ /* 0x000fe200078e0a00 */
[C---:B------:R-:W-:Y:S01]  /*49b0*/  ISETP.GT.U32.AND P0, PT, R0.reuse, R52, PT ;  /* 0x000000340000720c */ /* 0x040fe20003f04070 */
[----:B------:R-:W-:-:S02]  /*49c0*/  IMAD R50, R0, R9, R50 ;  /* 0x0000000900327224 */ /* 0x000fc400078e0232 */
[----:B------:R-:W-:Y:S02]  /*49d0*/  @!P6 IMAD.MOV R54, RZ, RZ, -R54 ;  /* 0x000000ffff36e224 */ /* 0x000fe400078e0a36 */
[----:B------:R-:W-:Y:S01]  /*49e0*/  VIADD R10, R6, 0x124 ;  /* 0x00000124060a7836 */ /* 0x000fe20000000000 */
[----:B------:R-:W-:Y:S01]  /*49f0*/  ISETP.GT.U32.AND P6, PT, R0, R50, PT ;  /* 0x000000320000720c */ /* 0x000fe20003fc4070 */
[----:B------:R-:W-:Y:S02]  /*4a00*/  VIADD R11, R6, 0x120 ;  /* 0x00000120060b7836 */ /* 0x000fe40000000000 */
[----:B------:R-:W-:Y:S01]  /*4a10*/  @!P1 IMAD.MOV R53, RZ, RZ, -R53 ;  /* 0x000000ffff359224 */ /* 0x000fe200078e0a35 */
[----:B------:R-:W-:Y:S01]  /*4a20*/  IABS R49, R10 ;  /* 0x0000000a00317213 */ /* 0x000fe20000000000 */
[--C-:B------:R-:W-:Y:S01]  /*4a30*/  @!P3 IMAD.IADD R51, R51, 0x1, -R0.reuse ;  /* 0x000000013333b824 */ /* 0x100fe200078e0a00 */
[----:B------:R-:W-:Y:S01]  /*4a40*/  IABS R48, R11 ;  /* 0x0000000b00307213 */ /* 0x000fe20000000000 */
[----:B------:R-:W-:Y:S01]  /*4a50*/  @!P0 IMAD.IADD R52, R52, 0x1, -R0 ;  /* 0x0000000134348824 */ /* 0x000fe200078e0a00 */
[----:B------:R-:W-:Y:S01]  /*4a60*/  ISETP.GE.AND P1, PT, R10, RZ, PT ;  /* 0x000000ff0a00720c */ /* 0x000fe20003f26270 */
[----:B------:R-:W-:Y:S01]  /*4a70*/  IMAD.HI.U32 R2, R7, R49, RZ ;  /* 0x0000003107027227 */ /* 0x000fe200078e00ff */
[----:B------:R-:W-:-:S02]  /*4a80*/  ISETP.GT.U32.AND P3, PT, R0, R51, PT ;  /* 0x000000330000720c */ /* 0x000fc40003f64070 */
[----:B------:R-:W-:Y:S01]  /*4a90*/  ISETP.GT.U32.AND P0, PT, R0, R52, PT ;  /* 0x000000340000720c */ /* 0x000fe20003f04070 */
[----:B------:R-:W-:Y:S02]  /*4aa0*/  @!P6 IMAD.IADD R50, R50, 0x1, -R0 ;  /* 0x000000013232e824 */ /* 0x000fe400078e0a00 */
[----:B------:R-:W-:Y:S02]  /*4ab0*/  IMAD.MOV R2, RZ, RZ, -R2 ;  /* 0x000000ffff027224 */ /* 0x000fe400078e0a02 */
[----:B------:R-:W-:Y:S01]  /*4ac0*/  VIADD R10, R6, 0x11c ;  /* 0x0000011c060a7836 */ /* 0x000fe20000000000 */
[----:B------:R-:W-:Y:S01]  /*4ad0*/  ISETP.GT.U32.AND P6, PT, R0, R50, PT ;  /* 0x000000320000720c */ /* 0x000fe20003fc4070 */
[----:B------:R-:W-:-:S03]  /*4ae0*/  IMAD.HI.U32 R8, R7, R48, RZ ;  /* 0x0000003007087227 */ /* 0x000fc600078e00ff */
[----:B------:R-:W-:Y:S01]  /*4af0*/  IABS R47, R10 ;  /* 0x0000000a002f7213 */ /* 0x000fe20000000000 */
[----:B------:R-:W-:Y:S02]  /*4b00*/  IMAD R49, R0, R2, R49 ;  /* 0x0000000200317224 */ /* 0x000fe400078e0231 */
[----:B------:R-:W-:Y:S02]  /*4b10*/  IMAD.MOV R9, RZ, RZ, -R8 ;  /* 0x000000ffff097224 */ /* 0x000fe400078e0a08 */
[----:B------:R-:W-:Y:S02]  /*4b20*/  VIADD R12, R6, 0x118 ;  /* 0x00000118060c7836 */ /* 0x000fe40000000000 */
[----:B------:R-:W-:Y:S01]  /*4b30*/  @!P3 IMAD.IADD R51, R51, 0x1, -R0 ;  /* 0x000000013333b824 */ /* 0x000fe200078e0a00 */
[----:B------:R-:W-:Y:S01]  /*4b40*/  ISETP.GT.U32.AND P3, PT, R0, R49, PT ;  /* 0x000000310000720c */ /* 0x000fe20003f64070 */
[----:B------:R-:W-:Y:S01]  /*4b50*/  IMAD.HI.U32 R2, R7, R47, RZ ;  /* 0x0000002f07027227 */ /* 0x000fe200078e00ff */
[----:B------:R-:W-:-:S03]  /*4b60*/  IABS R46, R12 ;  /* 0x0000000c002e7213 */ /* 0x000fc60000000000 */
[----:B------:R-:W-:Y:S02]  /*4b70*/  IMAD R48, R0, R9, R48 ;  /* 0x0000000900307224 */ /* 0x000fe400078e0230 */
[----:B------:R-:W-:Y:S02]  /*4b80*/  IMAD.MOV R9, RZ, RZ, -R2 ;  /* 0x000000ffff097224 */ /* 0x000fe400078e0a02 */
[----:B------:R-:W-:Y:S01]  /*4b90*/  @!P6 IMAD.IADD R50, R50, 0x1, -R0 ;  /* 0x000000013232e824 */ /* 0x000fe200078e0a00 */
[----:B------:R-:W-:Y:S01]  /*4ba0*/  ISETP.GT.U32.AND P6, PT, R0, R48, PT ;  /* 0x000000300000720c */ /* 0x000fe20003fc4070 */
[----:B------:R-:W-:-:S04]  /*4bb0*/  IMAD.HI.U32 R2, R7, R46, RZ ;  /* 0x0000002e07027227 */ /* 0x000fc800078e00ff */
[----:B------:R-:W-:Y:S02]  /*4bc0*/  IMAD R47, R0, R9, R47 ;  /* 0x00000009002f7224 */ /* 0x000fe400078e022f */
[----:B------:R-:W-:Y:S01]  /*4bd0*/  @!P0 IMAD.IADD R52, R52, 0x1, -R0 ;  /* 0x0000000134348824 */ /* 0x000fe200078e0a00 */
[----:B------:R-:W-:Y:S01]  /*4be0*/  ISETP.GE.AND P0, PT, R11, RZ, PT ;  /* 0x000000ff0b00720c */ /* 0x000fe20003f06270 */
[----:B------:R-:W-:Y:S02]  /*4bf0*/  IMAD.MOV R11, RZ, RZ, -R2 ;  /* 0x000000ffff0b7224 */ /* 0x000fe400078e0a02 */
[----:B------:R-:W-:Y:S01]  /*4c00*/  @!P3 IMAD.IADD R49, R49, 0x1, -R0 ;  /* 0x000000013131b824 */ /* 0x000fe200078e0a00 */
[C---:B------:R-:W-:Y:S01]  /*4c10*/  ISETP.GT.U32.AND P3, PT, R0.reuse, R47, PT ;  /* 0x0000002f0000720c */ /* 0x040fe20003f64070 */
[----:B------:R-:W-:Y:S02]  /*4c20*/  IMAD R46, R0, R11, R46 ;  /* 0x0000000b002e7224 */ /* 0x000fe400078e022e */
[----:B------:R-:W-:-:S02]  /*4c30*/  VIADD R13, R6, 0x114 ;  /* 0x00000114060d7836 */ /* 0x000fc40000000000 */
[--C-:B------:R-:W-:Y:S01]  /*4c40*/  @!P6 IMAD.IADD R48, R48, 0x1, -R0.reuse ;  /* 0x000000013030e824 */ /* 0x100fe200078e0a00 */
[----:B------:R-:W-:Y:S01]  /*4c50*/  ISETP.GT.U32.AND P6, PT, R0, R46, PT ;  /* 0x0000002e0000720c */ /* 0x000fe20003fc4070 */
[C---:B------:R-:W-:Y:S01]  /*4c60*/  VIADD R15, R6.reuse, 0x10c ;  /* 0x0000010c060f7836 */ /* 0x040fe20000000000 */
[----:B------:R-:W-:Y:S01]  /*4c70*/  IABS R45, R13 ;  /* 0x0000000d002d7213 */ /* 0x000fe20000000000 */
[----:B------:R-:W-:Y:S02]  /*4c80*/  @!P5 IMAD.MOV R51, RZ, RZ, -R51 ;  /* 0x000000ffff33d224 */ /* 0x000fe400078e0a33 */
[----:B------:R-:W-:Y:S01]  /*4c90*/  VIADD R14, R6, 0x110 ;  /* 0x00000110060e7836 */ /* 0x000fe20000000000 */
[----:B------:R-:W-:Y:S01]  /*4ca0*/  IABS R43, R15 ;  /* 0x0000000f002b7213 */ /* 0x000fe20000000000 */
[----:B------:R-:W-:Y:S01]  /*4cb0*/  @!P3 IMAD.IADD R47, R47, 0x1, -R0 ;  /* 0x000000012f2fb824 */ /* 0x000fe200078e0a00 */
[----:B------:R-:W-:Y:S01]  /*4cc0*/  ISETP.GT.U32.AND P3, PT, R0, R48, PT ;  /* 0x000000300000720c */ /* 0x000fe20003f64070 */
[----:B------:R-:W-:Y:S01]  /*4cd0*/  IMAD.HI.U32 R8, R7, R45, RZ ;  /* 0x0000002d07087227 */ /* 0x000fe200078e00ff */
[----:B------:R-:W-:-:S02]  /*4ce0*/  IABS R44, R14 ;  /* 0x0000000e002c7213 */ /* 0x000fc40000000000 */
[----:B------:R-:W-:Y:S01]  /*4cf0*/  ISETP.GT.U32.AND P5, PT, R0, R47, PT ;  /* 0x0000002f0000720c */ /* 0x000fe20003fa4070 */
[----:B------:R-:W-:-:S04]  /*4d00*/  IMAD.HI.U32 R2, R7, R43, RZ ;  /* 0x0000002b07027227 */ /* 0x000fc800078e00ff */
[----:B------:R-:W-:Y:S02]  /*4d10*/  IMAD.MOV R8, RZ, RZ, -R8 ;  /* 0x000000ffff087224 */ /* 0x000fe400078e0a08 */
[----:B------:R-:W-:Y:S02]  /*4d20*/  @!P6 IMAD.IADD R46, R46, 0x1, -R0 ;  /* 0x000000012e2ee824 */ /* 0x000fe400078e0a00 */
[----:B------:R-:W-:Y:S02]  /*4d30*/  IMAD.MOV R2, RZ, RZ, -R2 ;  /* 0x000000ffff027224 */ /* 0x000fe400078e0a02 */
[C---:B------:R-:W-:Y:S01]  /*4d40*/  IMAD R45, R0.reuse, R8, R45 ;  /* 0x00000008002d7224 */ /* 0x040fe200078e022d */
[C---:B------:R-:W-:Y:S01]  /*4d50*/  ISETP.GT.U32.AND P6, PT, R0.reuse, R46, PT ;  /* 0x0000002e0000720c */ /* 0x040fe20003fc4070 */
[C---:B------:R-:W-:Y:S02]  /*4d60*/  IMAD R43, R0.reuse, R2, R43 ;  /* 0x00000002002b7224 */ /* 0x040fe400078e022b */
[----:B------:R-:W-:Y:S01]  /*4d70*/  @!P4 IMAD.MOV R50, RZ, RZ, -R50 ;  /* 0x000000ffff32c224 */ /* 0x000fe200078e0a32 */
[----:B------:R-:W-:Y:S01]  /*4d80*/  ISETP.GT.U32.AND P4, PT, R0, R45, PT ;  /* 0x0000002d0000720c */ /* 0x000fe20003f84070 */
[----:B------:R-:W-:-:S02]  /*4d90*/  VIADD R11, R6, 0x108 ;  /* 0x00000108060b7836 */ /* 0x000fc40000000000 */
[----:B------:R-:W-:Y:S01]  /*4da0*/  @!P5 IMAD.IADD R47, R47, 0x1, -R0 ;  /* 0x000000012f2fd824 */ /* 0x000fe200078e0a00 */
[----:B------:R-:W-:Y:S01]  /*4db0*/  ISETP.GT.U32.AND P5, PT, R0, R43, PT ;  /* 0x0000002b0000720c */ /* 0x000fe20003fa4070 */
[----:B------:R-:W-:Y:S01]  /*4dc0*/  IMAD.HI.U32 R9, R7, R44, RZ ;  /* 0x0000002c07097227 */ /* 0x000fe200078e00ff */
[----:B------:R-:W-:-:S03]  /*4dd0*/  IABS R42, R11 ;  /* 0x0000000b002a7213 */ /* 0x000fc60000000000 */
[----:B------:R-:W-:-:S04]  /*4de0*/  IMAD.HI.U32 R8, R7, R41, RZ ;  /* 0x0000002907087227 */ /* 0x000fc800078e00ff */
[----:B------:R-:W-:Y:S01]  /*4df0*/  @!P2 IMAD.MOV R52, RZ, RZ, -R52 ;  /* 0x000000ffff34a224 */ /* 0x000fe200078e0a34 */
[----:B------:R-:W-:Y:S01]  /*4e00*/  ISETP.GT.U32.AND P2, PT, R0, R49, PT ;  /* 0x000000310000720c */ /* 0x000fe20003f44070 */
[--C-:B------:R-:W-:Y:S01]  /*4e10*/  @!P3 IMAD.IADD R48, R48, 0x1, -R0.reuse ;  /* 0x000000013030b824 */ /* 0x100fe200078e0a00 */
[----:B------:R-:W-:Y:S01]  /*4e20*/  ISETP.GE.AND P3, PT, R10, RZ, PT ;  /* 0x000000ff0a00720c */ /* 0x000fe20003f66270 */
[----:B------:R-:W-:Y:S01]  /*4e30*/  @!P6 IMAD.IADD R46, R46, 0x1, -R0 ;  /* 0x000000012e2ee824 */ /* 0x000fe200078e0a00 */
[----:B------:R-:W-:Y:S01]  /*4e40*/  ISETP.GE.AND P6, PT, R12, RZ, PT ;  /* 0x000000ff0c00720c */ /* 0x000fe20003fc6270 */
[----:B------:R-:W-:Y:S02]  /*4e50*/  IMAD.MOV R9, RZ, RZ, -R9 ;  /* 0x000000ffff097224 */ /* 0x000fe400078e0a09 */
[----:B------:R-:W-:Y:S02]  /*4e60*/  IMAD.MOV R8, RZ, RZ, -R8 ;  /* 0x000000ffff087224 */ /* 0x000fe400078e0a08 */
[----:B------:R-:W-:-:S04]  /*4e70*/  IMAD.HI.U32 R2, R7, R42, RZ ;  /* 0x0000002a07027227 */ /* 0x000fc800078e00ff */
[----:B------:R-:W-:Y:S01]  /*4e80*/  @!P4 IMAD.IADD R45, R45, 0x1, -R0 ;  /* 0x000000012d2dc824 */ /* 0x000fe200078e0a00 */
[----:B------:R-:W-:Y:S01]  /*4e90*/  ISETP.GE.AND P4, PT, R13, RZ, PT ;  /* 0x000000ff0d00720c */ /* 0x000fe20003f86270 */
[C---:B------:R-:W-:Y:S02]  /*4ea0*/  IMAD R44, R0.reuse, R9, R44 ;  /* 0x00000009002c7224 */ /* 0x040fe400078e022c */
[----:B------:R-:W-:Y:S02]  /*4eb0*/  IMAD R41, R0, R8, R41 ;  /* 0x0000000800297224 */ /* 0x000fe400078e0229 */
[----:B------:R-:W-:Y:S02]  /*4ec0*/  IMAD.MOV R9, RZ, RZ, -R2 ;  /* 0x000000ffff097224 */ /* 0x000fe400078e0a02 */
[----:B------:R-:W-:Y:S02]  /*4ed0*/  VIADD R8, R6, 0x100 ;  /* 0x0000010006087836 */ /* 0x000fe40000000000 */
[----:B------:R-:W-:Y:S01]  /*4ee0*/  @!P5 IMAD.IADD R43, R43, 0x1, -R0 ;  /* 0x000000012b2bd824 */ /* 0x000fe200078e0a00 */
[C---:B------:R-:W-:Y:S01]  /*4ef0*/  ISETP.GT.U32.AND P5, PT, R0.reuse, R45, PT ;  /* 0x0000002d0000720c */ /* 0x040fe20003fa4070 */
[C---:B------:R-:W-:Y:S01]  /*4f00*/  IMAD R42, R0.reuse, R9, R42 ;  /* 0x00000009002a7224 */ /* 0x040fe200078e022a */
[----:B------:R-:W-:Y:S01]  /*4f10*/  IABS R40, R8 ;  /* 0x0000000800287213 */ /* 0x000fe20000000000 */
[----:B------:R-:W-:Y:S01]  /*4f20*/  @!P0 IMAD.MOV R48, RZ, RZ, -R48 ;  /* 0x000000ffff308224 */ /* 0x000fe200078e0a30 */
[C---:B------:R-:W-:Y:S01]  /*4f30*/  ISETP.GT.U32.AND P0, PT, R0.reuse, R43, PT ;  /* 0x0000002b0000720c */ /* 0x040fe20003f04070 */
[----:B------:R-:W-:Y:S01]  /*4f40*/  @!P2 IMAD.IADD R49, R49, 0x1, -R0 ;  /* 0x000000013131a824 */ /* 0x000fe200078e0a00 */
[C---:B------:R-:W-:Y:S01]  /*4f50*/  ISETP.GT.U32.AND P2, PT, R0.reuse, R44, PT ;  /* 0x0000002c0000720c */ /* 0x040fe20003f44070 */
[----:B------:R-:W-:Y:S01]  /*4f60*/  @!P3 IMAD.MOV R47, RZ, RZ, -R47 ;  /* 0x000000ffff2fb224 */ /* 0x000fe200078e0a2f */
[----:B------:R-:W-:Y:S01]  /*4f70*/  ISETP.GT.U32.AND P3, PT, R0, R42, PT ;  /* 0x0000002a0000720c */ /* 0x000fe20003f64070 */
[----:B------:R-:W-:Y:S01]  /*4f80*/  @!P6 IMAD.MOV R46, RZ, RZ, -R46 ;  /* 0x000000ffff2ee224 */ /* 0x000fe200078e0a2e */
[----:B------:R-:W-:Y:S01]  /*4f90*/  ISETP.GE.AND P6, PT, R15, RZ, PT ;  /* 0x000000ff0f00720c */ /* 0x000fe20003fc6270 */
[----:B------:R-:W-:-:S04]  /*4fa0*/  IMAD.HI.U32 R2, R7, R40, RZ ;  /* 0x0000002807027227 */ /* 0x000fc800078e00ff */
[----:B------:R-:W-:Y:S02]  /*4fb0*/  IMAD.MOV R9, RZ, RZ, -R2 ;  /* 0x000000ffff097224 */ /* 0x000fe400078e0a02 */
[--C-:B------:R-:W-:Y:S01]  /*4fc0*/  @!P5 IMAD.IADD R45, R45, 0x1, -R0.reuse ;  /* 0x000000012d2dd824 */ /* 0x100fe200078e0a00 */
[----:B------:R-:W-:Y:S01]  /*4fd0*/  ISETP.GT.U32.AND P5, PT, R0, R41, PT ;  /* 0x000000290000720c */ /* 0x000fe20003fa4070 */
[----:B------:R-:W-:Y:S01]  /*4fe0*/  @!P0 IMAD.IADD R43, R43, 0x1, -R0 ;  /* 0x000000012b2b8824 */ /* 0x000fe200078e0a00 */
[----:B------:R-:W-:Y:S01]  /*4ff0*/  ISETP.GE.AND P0, PT, R16, RZ, PT ;  /* 0x000000ff1000720c */ /* 0x000fe20003f06270 */
[----:B------:R-:W-:Y:S02]  /*5000*/  IMAD R40, R0, R9, R40 ;  /* 0x0000000900287224 */ /* 0x000fe400078e0228 */
[--C-:B------:R-:W-:Y:S01]  /*5010*/  @!P2 IMAD.IADD R44, R44, 0x1, -R0.reuse ;  /* 0x000000012c2ca824 */ /* 0x100fe200078e0a00 */
[----:B------:R-:W-:Y:S01]  /*5020*/  ISETP.GE.AND P2, PT, R14, RZ, PT ;  /* 0x000000ff0e00720c */ /* 0x000fe20003f46270 */
[----:B------:R-:W-:Y:S01]  /*5030*/  @!P3 IMAD.IADD R42, R42, 0x1, -R0 ;  /* 0x000000012a2ab824 */ /* 0x000fe200078e0a00 */
[----:B------:R-:W-:Y:S01]  /*5040*/  ISETP.GE.AND P3, PT, R8, RZ, PT ;  /* 0x000000ff0800720c */ /* 0x000fe20003f66270 */
[----:B------:R-:W-:Y:S01]  /*5050*/  @!P6 IMAD.MOV R43, RZ, RZ, -R43 ;  /* 0x000000ffff2be224 */ /* 0x000fe200078e0a2b */
[C---:B------:R-:W-:Y:S01]  /*5060*/  ISETP.GT.U32.AND P6, PT, R0.reuse, R40, PT ;  /* 0x000000280000720c */ /* 0x040fe20003fc4070 */
[----:B------:R-:W-:Y:S01]  /*5070*/  @!P1 IMAD.MOV R49, RZ, RZ, -R49 ;  /* 0x000000ffff319224 */ /* 0x000fe200078e0a31 */
[----:B------:R-:W-:Y:S01]  /*5080*/  ISETP.GT.U32.AND P1, PT, R0, R44, PT ;  /* 0x0000002c0000720c */ /* 0x000fe20003f24070 */
[----:B------:R-:W-:-:S02]  /*5090*/  VIADD R10, R6, 0xfc ;  /* 0x000000fc060a7836 */ /* 0x000fc40000000000 */
[----:B------:R-:W-:Y:S01]  /*50a0*/  @!P4 IMAD.MOV R45, RZ, RZ, -R45 ;  /* 0x000000ffff2dc224 */ /* 0x000fe200078e0a2d */
[----:B------:R-:W-:Y:S01]  /*50b0*/  ISETP.GT.U32.AND P4, PT, R0, R42, PT ;  /* 0x0000002a0000720c */ /* 0x000fe20003f84070 */
[--C-:B------:R-:W-:Y:S01]  /*50c0*/  @!P5 IMAD.IADD R41, R41, 0x1, -R0.reuse ;  /* 0x000000012929d824 */ /* 0x100fe200078e0a00 */
[----:B------:R-:W-:Y:S01]  /*50d0*/  IABS R39, R10 ;  /* 0x0000000a00277213 */ /* 0x000fe20000000000 */
[C---:B------:R-:W-:Y:S02]  /*50e0*/  VIADD R2, R6.reuse, 0xf8 ;  /* 0x000000f806027836 */ /* 0x040fe40000000000 */
[----:B------:R-:W-:Y:S01]  /*50f0*/  VIADD R12, R6, 0xe4 ;  /* 0x000000e4060c7836 */ /* 0x000fe20000000000 */
[----:B------:R-:W-:Y:S01]  /*5100*/  ISETP.GT.U32.AND P5, PT, R0, R41, PT ;  /* 0x000000290000720c */ /* 0x000fe20003fa4070 */
[----:B------:R-:W-:Y:S01]  /*5110*/  IMAD.HI.U32 R8, R7, R39, RZ ;  /* 0x0000002707087227 */ /* 0x000fe200078e00ff */
[----:B------:R-:W-:Y:S02]  /*5120*/  IABS R38, R2 ;  /* 0x0000000200267213 */ /* 0x000fe40000000000 */
[----:B------:R-:W-:Y:S01]  /*5130*/  IABS R33, R12 ;  /* 0x0000000c00217213 */ /* 0x000fe20000000000 */
[----:B------:R-:W-:-:S02]  /*5140*/  @!P6 IMAD.IADD R40, R40, 0x1, -R0 ;  /* 0x000000012828e824 */ /* 0x000fc400078e0a00 */
[----:B------:R-:W-:Y:S01]  /*5150*/  @!P1 IMAD.IADD R44, R44, 0x1, -R0 ;  /* 0x000000012c2c9824 */ /* 0x000fe200078e0a00 */
[----:B------:R-:W-:Y:S01]  /*5160*/  ISETP.GE.AND P1, PT, R11, RZ, PT ;  /* 0x000000ff0b00720c */ /* 0x000fe20003f26270 */
[----:B------:R-:W-:Y:S01]  /*5170*/  IMAD.MOV R8, RZ, RZ, -R8 ;  /* 0x000000ffff087224 */ /* 0x000fe200078e0a08 */
[----:B------:R-:W-:Y:S01]  /*5180*/  ISETP.GT.U32.AND P6, PT, R0, R40, PT ;  /* 0x000000280000720c */ /* 0x000fe20003fc4070 */
[----:B------:R-:W-:Y:S01]  /*5190*/  @!P4 IMAD.IADD R42, R42, 0x1, -R0 ;  /* 0x000000012a2ac824 */ /* 0x000fe200078e0a00 */
[----:B------:R-:W-:Y:S01]  /*51a0*/  ISETP.GE.AND P4, PT, R2, RZ, PT ;  /* 0x000000ff0200720c */ /* 0x000fe20003f86270 */
[----:B------:R-:W-:-:S04]  /*51b0*/  IMAD.HI.U32 R2, R7, R38, RZ ;  /* 0x0000002607027227 */ /* 0x000fc800078e00ff */
[----:B------:R-:W-:Y:S02]  /*51c0*/  IMAD R39, R0, R8, R39 ;  /* 0x0000000800277224 */ /* 0x000fe400078e0227 */
[----:B------:R-:W-:Y:S02]  /*51d0*/  VIADD R8, R6, 0xf4 ;  /* 0x000000f406087836 */ /* 0x000fe40000000000 */
[----:B------:R-:W-:Y:S02]  /*51e0*/  IMAD.MOV R11, RZ, RZ, -R2 ;  /* 0x000000ffff0b7224 */ /* 0x000fe400078e0a02 */
[----:B------:R-:W-:Y:S01]  /*51f0*/  @!P2 IMAD.MOV R44, RZ, RZ, -R44 ;  /* 0x000000ffff2ca224 */ /* 0x000fe200078e0a2c */
[----:B------:R-:W-:Y:S01]  /*5200*/  ISETP.GE.AND P2, PT, R10, RZ, PT ;  /* 0x000000ff0a00720c */ /* 0x000fe20003f46270 */
[----:B------:R-:W-:Y:S01]  /*5210*/  @!P5 IMAD.IADD R41, R41, 0x1, -R0 ;  /* 0x000000012929d824 */ /* 0x000fe200078e0a00 */
[----:B------:R-:W-:Y:S01]  /*5220*/  ISETP.GT.U32.AND P5, PT, R0, R39, PT ;  /* 0x000000270000720c */ /* 0x000fe20003fa4070 */
[----:B------:R-:W-:Y:S01]  /*5230*/  VIADD R10, R6, 0xf0 ;  /* 0x000000f0060a7836 */ /* 0x000fe20000000000 */
[----:B------:R-:W-:Y:S01]  /*5240*/  IABS R37, R8 ;  /* 0x0000000800257213 */ /* 0x000fe20000000000 */
[----:B------:R-:W-:-:S02]  /*5250*/  IMAD R38, R0, R11, R38 ;  /* 0x0000000b00267224 */ /* 0x000fc400078e0226 */
[----:B------:R-:W-:Y:S01]  /*5260*/  @!P1 IMAD.MOV R42, RZ, RZ, -R42 ;  /* 0x000000ffff2a9224 */ /* 0x000fe200078e0a2a */
[----:B------:R-:W-:Y:S01]  /*5270*/  ISETP.GE.AND P1, PT, R8, RZ, PT ;  /* 0x000000ff0800720c */ /* 0x000fe20003f26270 */
[----:B------:R-:W-:Y:S01]  /*5280*/  @!P6 IMAD.IADD R40, R40, 0x1, -R0 ;  /* 0x000000012828e824 */ /* 0x000fe200078e0a00 */
[----:B------:R-:W-:Y:S01]  /*5290*/  IABS R36, R10 ;  /* 0x0000000a00247213 */ /* 0x000fe20000000000 */
[----:B------:R-:W-:Y:S01]  /*52a0*/  IMAD.HI.U32 R8, R7, R37, RZ ;  /* 0x0000002507087227 */ /* 0x000fe200078e00ff */
[----:B------:R-:W-:-:S03]  /*52b0*/  ISETP.GT.U32.AND P6, PT, R0, R38, PT ;  /* 0x000000260000720c */ /* 0x000fc60003fc4070 */
[----:B------:R-:W-:Y:S02]  /*52c0*/  IMAD.MOV R8, RZ, RZ, -R8 ;  /* 0x000000ffff087224 */ /* 0x000fe400078e0a08 */
[----:B------:R-:W-:-:S04]  /*52d0*/  IMAD.HI.U32 R9, R7, R36, RZ ;  /* 0x0000002407097227 */ /* 0x000fc800078e00ff */
[----:B------:R-:W-:Y:S02]  /*52e0*/  @!P5 IMAD.IADD R39, R39, 0x1, -R0 ;  /* 0x000000012727d824 */ /* 0x000fe400078e0a00 */
[C---:B------:R-:W-:Y:S02]  /*52f0*/  IMAD R37, R0.reuse, R8, R37 ;  /* 0x0000000800257224 */ /* 0x040fe400078e0225 */
[----:B------:R-:W-:Y:S01]  /*5300*/  IMAD.MOV R9, RZ, RZ, -R9 ;  /* 0x000000ffff097224 */ /* 0x000fe200078e0a09 */
[----:B------:R-:W-:Y:S01]  /*5310*/  ISETP.GT.U32.AND P5, PT, R0, R39, PT ;  /* 0x000000270000720c */ /* 0x000fe20003fa4070 */
[----:B------:R-:W-:Y:S02]  /*5320*/  VIADD R8, R6, 0xec ;  /* 0x000000ec06087836 */ /* 0x000fe40000000000 */
[----:B------:R-:W-:Y:S02]  /*5330*/  IMAD R36, R0, R9, R36 ;  /* 0x0000000900247224 */ /* 0x000fe400078e0224 */
[----:B------:R-:W-:Y:S01]  /*5340*/  @!P6 IMAD.IADD R38, R38, 0x1, -R0 ;  /* 0x000000012626e824 */ /* 0x000fe200078e0a00 */
[----:B------:R-:W-:Y:S01]  /*5350*/  IABS R35, R8 ;  /* 0x0000000800237213 */ /* 0x000fe20000000000 */
[----:B------:R-:W-:Y:S01]  /*5360*/  @!P3 IMAD.MOV R40, RZ, RZ, -R40 ;  /* 0x000000ffff28b224 */ /* 0x000fe200078e0a28 */
[C---:B------:R-:W-:Y:S01]  /*5370*/  ISETP.GT.U32.AND P6, PT, R0.reuse, R36, PT ;  /* 0x000000240000720c */ /* 0x040fe20003fc4070 */
[----:B------:R-:W-:Y:S01]  /*5380*/  @!P0 IMAD.MOV R41, RZ, RZ, -R41 ;  /* 0x000000ffff298224 */ /* 0x000fe200078e0a29 */
[----:B------:R-:W-:Y:S01]  /*5390*/  ISETP.GT.U32.AND P3, PT, R0, R38, PT ;  /* 0x000000260000720c */ /* 0x000fe20003f64070 */
[----:B------:R-:W-:Y:S01]  /*53a0*/  IMAD.HI.U32 R2, R7, R35, RZ ;  /* 0x0000002307027227 */ /* 0x000fe200078e00ff */
[----:B------:R-:W-:-:S03]  /*53b0*/  ISETP.GE.AND P0, PT, R10, RZ, PT ;  /* 0x000000ff0a00720c */ /* 0x000fc60003f06270 */
[----:B------:R-:W-:Y:S02]  /*53c0*/  IMAD.MOV R2, RZ, RZ, -R2 ;  /* 0x000000ffff027224 */ /* 0x000fe400078e0a02 */
[--C-:B------:R-:W-:Y:S01]  /*53d0*/  @!P5 IMAD.IADD R39, R39, 0x1, -R0.reuse ;  /* 0x000000012727d824 */ /* 0x100fe200078e0a00 */
[C---:B------:R-:W-:Y:S01]  /*53e0*/  ISETP.GT.U32.AND P5, PT, R0.reuse, R37, PT ;  /* 0x000000250000720c */ /* 0x040fe20003fa4070 */
[----:B------:R-:W-:Y:S02]  /*53f0*/  IMAD R35, R0, R2, R35 ;  /* 0x0000000200237224 */ /* 0x000fe400078e0223 */
[----:B------:R-:W-:Y:S02]  /*5400*/  VIADD R10, R6, 0xe8 ;  /* 0x000000e8060a7836 */ /* 0x000fe40000000000 */
[--C-:B------:R-:W-:Y:S01]  /*5410*/  @!P3 IMAD.IADD R38, R38, 0x1, -R0.reuse ;  /* 0x000000012626b824 */ /* 0x100fe200078e0a00 */
[----:B------:R-:W-:Y:S01]  /*5420*/  ISETP.GT.U32.AND P3, PT, R0, R35, PT ;  /* 0x000000230000720c */ /* 0x000fe20003f64070 */
[----:B------:R-:W-:Y:S01]  /*5430*/  @!P6 IMAD.IADD R36, R36, 0x1, -R0 ;  /* 0x000000012424e824 */ /* 0x000fe200078e0a00 */
[----:B------:R-:W-:Y:S01]  /*5440*/  IABS R34, R10 ;  /* 0x0000000a00227213 */ /* 0x000fe20000000000 */
[----:B------:R-:W-:Y:S01]  /*5450*/  @!P2 IMAD.MOV R39, RZ, RZ, -R39 ;  /* 0x000000ffff27a224 */ /* 0x000fe200078e0a27 */
[----:B------:R-:W-:Y:S01]  /*5460*/  ISETP.GE.AND P2, PT, R8, RZ, PT ;  /* 0x000000ff0800720c */ /* 0x000fe20003f46270 */
[----:B------:R-:W-:Y:S01]  /*5470*/  IMAD.HI.U32 R8, R7, R33, RZ ;  /* 0x0000002107087227 */ /* 0x000fe200078e00ff */
[----:B------:R-:W-:-:S03]  /*5480*/  ISETP.GT.U32.AND P6, PT, R0, R36, PT ;  /* 0x000000240000720c */ /* 0x000fc60003fc4070 */
[----:B------:R-:W-:Y:S02]  /*5490*/  @!P5 IMAD.IADD R37, R37, 0x1, -R0 ;  /* 0x000000012525d824 */ /* 0x000fe400078e0a00 */
[----:B------:R-:W-:-:S03]  /*54a0*/  IMAD.HI.U32 R2, R7, R34, RZ ;  /* 0x0000002207027227 */ /* 0x000fc600078e00ff */
[C---:B------:R-:W-:Y:S01]  /*54b0*/  ISETP.GT.U32.AND P5, PT, R0.reuse, R37, PT ;  /* 0x000000250000720c */ /* 0x040fe20003fa4070 */
[----:B------:R-:W-:Y:S02]  /*54c0*/  IMAD.MOV R8, RZ, RZ, -R8 ;  /* 0x000000ffff087224 */ /* 0x000fe400078e0a08 */
[----:B------:R-:W-:Y:S02]  /*54d0*/  IMAD.MOV R11, RZ, RZ, -R2 ;  /* 0x000000ffff0b7224 */ /* 0x000fe400078e0a02 */
[C---:B------:R-:W-:Y:S02]  /*54e0*/  IMAD R33, R0.reuse, R8, R33 ;  /* 0x0000000800217224 */ /* 0x040fe400078e0221 */
[----:B------:R-:W-:Y:S02]  /*54f0*/  @!P3 IMAD.IADD R35, R35, 0x1, -R0 ;  /* 0x000000012323b824 */ /* 0x000fe400078e0a00 */
[C---:B------:R-:W-:Y:S02]  /*5500*/  IMAD R34, R0.reuse, R11, R34 ;  /* 0x0000000b00227224 */ /* 0x040fe400078e0222 */
[----:B------:R-:W-:Y:S01]  /*5510*/  @!P4 IMAD.MOV R38, RZ, RZ, -R38 ;  /* 0x000000ffff26c224 */ /* 0x000fe200078e0a26 */
[----:B------:R-:W-:Y:S01]  /*5520*/  ISETP.GT.U32.AND P4, PT, R0, R35, PT ;  /* 0x000000230000720c */ /* 0x000fe20003f84070 */
[----:B------:R-:W-:Y:S01]  /*5530*/  @!P6 IMAD.IADD R36, R36, 0x1, -R0 ;  /* 0x000000012424e824 */ /* 0x000fe200078e0a00 */
[----:B------:R-:W-:Y:S01]  /*5540*/  ISETP.GT.U32.AND P6, PT, R0, R33, PT ;  /* 0x000000210000720c */ /* 0x000fe20003fc4070 */
[----:B------:R-:W-:Y:S01]  /*5550*/  VIADD R8, R6, 0xdc ;  /* 0x000000dc06087836 */ /* 0x000fe20000000000 */
[----:B------:R-:W-:Y:S01]  /*5560*/  ISETP.GT.U32.AND P3, PT, R0, R34, PT ;  /* 0x000000220000720c */ /* 0x000fe20003f64070 */
[----:B------:R-:W-:-:S02]  /*5570*/  VIADD R13, R6, 0xe0 ;  /* 0x000000e0060d7836 */ /* 0x000fc40000000000 */
[----:B------:R-:W-:Y:S01]  /*5580*/  @!P5 IMAD.IADD R37, R37, 0x1, -R0 ;  /* 0x000000012525d824 */ /* 0x000fe200078e0a00 */
[----:B------:R-:W-:Y:S01]  /*5590*/  IABS R31, R8 ;  /* 0x00000008001f7213 */ /* 0x000fe20000000000 */
[----:B------:R-:W-:Y:S01]  /*55a0*/  @!P0 IMAD.MOV R36, RZ, RZ, -R36 ;  /* 0x000000ffff248224 */ /* 0x000fe200078e0a24 */
[----:B------:R-:W-:Y:S01]  /*55b0*/  IABS R32, R13 ;  /* 0x0000000d00207213 */ /* 0x000fe20000000000 */
[----:B------:R-:W-:Y:S01]  /*55c0*/  VIADD R11, R6, 0xd4 ;  /* 0x000000d4060b7836 */ /* 0x000fe20000000000 */
[----:B------:R-:W-:Y:S01]  /*55d0*/  ISETP.GE.AND P5, PT, R10, RZ, PT ;  /* 0x000000ff0a00720c */ /* 0x000fe20003fa6270 */
[----:B------:R-:W-:Y:S02]  /*55e0*/  VIADD R10, R6, 0xd8 ;  /* 0x000000d8060a7836 */ /* 0x000fe40000000000 */
[C---:B------:R-:W-:Y:S01]  /*55f0*/  IMAD.HI.U32 R2, R7.reuse, R31, RZ ;  /* 0x0000001f07027227 */ /* 0x040fe200078e00ff */
[----:B------:R-:W-:Y:S02]  /*5600*/  IABS R29, R11 ;  /* 0x0000000b001d7213 */ /* 0x000fe40000000000 */
[----:B------:R-:W-:Y:S01]  /*5610*/  IABS R30, R10 ;  /* 0x0000000a001e7213 */ /* 0x000fe20000000000 */
[----:B------:R-:W-:-:S04]  /*5620*/  IMAD.HI.U32 R9, R7, R32, RZ ;  /* 0x0000002007097227 */ /* 0x000fc800078e00ff */
[--C-:B------:R-:W-:Y:S01]  /*5630*/  @!P4 IMAD.IADD R35, R35, 0x1, -R0.reuse ;  /* 0x000000012323c824 */ /* 0x100fe200078e0a00 */
[----:B------:R-:W-:Y:S01]  /*5640*/  ISETP.GE.AND P4, PT, R13, RZ, PT ;  /* 0x000000ff0d00720c */ /* 0x000fe20003f86270 */
[----:B------:R-:W-:Y:S02]  /*5650*/  @!P6 IMAD.IADD R33, R33, 0x1, -R0 ;  /* 0x000000012121e824 */ /* 0x000fe400078e0a00 */
[----:B------:R-:W-:Y:S02]  /*5660*/  IMAD.MOV R2, RZ, RZ, -R2 ;  /* 0x000000ffff027224 */ /* 0x000fe400078e0a02 */
[----:B------:R-:W-:Y:S02]  /*5670*/  IMAD.MOV R9, RZ, RZ, -R9 ;  /* 0x000000ffff097224 */ /* 0x000fe400078e0a09 */
[----:B------:R-:W-:Y:S01]  /*5680*/  @!P3 IMAD.IADD R34, R34, 0x1, -R0 ;  /* 0x000000012222b824 */ /* 0x000fe200078e0a00 */
[----:B------:R-:W-:Y:S01]  /*5690*/  ISETP.GE.AND P3, PT, R8, RZ, PT ;  /* 0x000000ff0800720c */ /* 0x000fe20003f66270 */
[----:B------:R-:W-:Y:S01]  /*56a0*/  @!P2 IMAD.MOV R35, RZ, RZ, -R35 ;  /* 0x000000ffff23a224 */ /* 0x000fe200078e0a23 */
[C---:B------:R-:W-:Y:S01]  /*56b0*/  ISETP.GT.U32.AND P2, PT, R0.reuse, R33, PT ;  /* 0x000000210000720c */ /* 0x040fe20003f44070 */
[C---:B------:R-:W-:Y:S01]  /*56c0*/  IMAD R31, R0.reuse, R2, R31 ;  /* 0x00000002001f7224 */ /* 0x040fe200078e021f */
[C---:B------:R-:W-:Y:S01]  /*56d0*/  ISETP.GT.U32.AND P6, PT, R0.reuse, R34, PT ;  /* 0x000000220000720c */ /* 0x040fe20003fc4070 */
[----:B------:R-:W-:-:S02]  /*56e0*/  IMAD R32, R0, R9, R32 ;  /* 0x0000000900207224 */ /* 0x000fc400078e0220 */
[----:B------:R-:W-:-:S03]  /*56f0*/  IMAD.HI.U32 R2, R7, R30, RZ ;  /* 0x0000001e07027227 */ /* 0x000fc600078e00ff */
[----:B------:R-:W-:Y:S01]  /*5700*/  ISETP.GT.U32.AND P0, PT, R0, R32, PT ;  /* 0x000000200000720c */ /* 0x000fe20003f04070 */
[----:B------:R-:W-:Y:S02]  /*5710*/  IMAD.MOV R9, RZ, RZ, -R2 ;  /* 0x000000ffff097224 */ /* 0x000fe400078e0a02 */
[----:B------:R-:W-:Y:S01]  /*5720*/  @!P1 IMAD.MOV R37, RZ, RZ, -R37 ;  /* 0x000000ffff259224 */ /* 0x000fe200078e0a25 */
[----:B------:R-:W-:Y:S01]  /*5730*/  ISETP.GE.AND P1, PT, R12, RZ, PT ;  /* 0x000000ff0c00720c */ /* 0x000fe20003f26270 */
[----:B------:R-:W-:Y:S02]  /*5740*/  IMAD R30, R0, R9, R30 ;  /* 0x00000009001e7224 */ /* 0x000fe400078e021e */
[--C-:B------:R-:W-:Y:S02]  /*5750*/  @!P2 IMAD.IADD R33, R33, 0x1, -R0.reuse ;  /* 0x000000012121a824 */ /* 0x100fe400078e0a00 */
[--C-:B------:R-:W-:Y:S01]  /*5760*/  @!P6 IMAD.IADD R34, R34, 0x1, -R0.reuse ;  /* 0x000000012222e824 */ /* 0x100fe200078e0a00 */
[----:B------:R-:W-:Y:S01]  /*5770*/  ISETP.GT.U32.AND P2, PT, R0, R30, PT ;  /* 0x0000001e0000720c */ /* 0x000fe20003f44070 */
[----:B------:R-:W-:Y:S01]  /*5780*/  VIADD R12, R6, 0xd0 ;  /* 0x000000d0060c7836 */ /* 0x000fe20000000000 */
[----:B------:R-:W-:Y:S01]  /*5790*/  ISETP.GT.U32.AND P6, PT, R0, R31, PT ;  /* 0x0000001f0000720c */ /* 0x000fe20003fc4070 */
[----:B------:R-:W-:-:S02]  /*57a0*/  @!P0 IMAD.IADD R32, R32, 0x1, -R0 ;  /* 0x0000000120208824 */ /* 0x000fc400078e0a00 */
[----:B------:R-:W-:Y:S01]  /*57b0*/  VIADD R13, R6, 0xcc ;  /* 0x000000cc060d7836 */ /* 0x000fe20000000000 */
[----:B------:R-:W-:Y:S01]  /*57c0*/  IABS R28, R12 ;  /* 0x0000000c001c7213 */ /* 0x000fe20000000000 */
[C---:B------:R-:W-:Y:S01]  /*57d0*/  IMAD.HI.U32 R2, R7.reuse, R29, RZ ;  /* 0x0000001d07027227 */ /* 0x040fe200078e00ff */
[----:B------:R-:W-:Y:S02]  /*57e0*/  ISETP.GT.U32.AND P0, PT, R0, R32, PT ;  /* 0x000000200000720c */ /* 0x000fe40003f04070 */
[----:B------:R-:W-:Y:S01]  /*57f0*/  IABS R27, R13 ;  /* 0x0000000d001b7213 */ /* 0x000fe20000000000 */
[----:B------:R-:W-:-:S04]  /*5800*/  IMAD.HI.U32 R8, R7, R28, RZ ;  /* 0x0000001c07087227 */ /* 0x000fc800078e00ff */
[----:B------:R-:W-:Y:S02]  /*5810*/  @!P2 IMAD.IADD R30, R30, 0x1, -R0 ;  /* 0x000000011e1ea824 */ /* 0x000fe400078e0a00 */
[----:B------:R-:W-:Y:S02]  /*5820*/  IMAD.MOV R2, RZ, RZ, -R2 ;  /* 0x000000ffff027224 */ /* 0x000fe400078e0a02 */
[----:B------:R-:W-:Y:S01]  /*5830*/  @!P6 IMAD.IADD R31, R31, 0x1, -R0 ;  /* 0x000000011f1fe824 */ /* 0x000fe200078e0a00 */
[----:B------:R-:W-:Y:S01]  /*5840*/  ISETP.GE.AND P6, PT, R11, RZ, PT ;  /* 0x000000ff0b00720c */ /* 0x000fe20003fc6270 */
[----:B------:R-:W-:Y:S01]  /*5850*/  @!P5 IMAD.MOV R34, RZ, RZ, -R34 ;  /* 0x000000ffff22d224 */ /* 0x000fe200078e0a22 */
[C---:B------:R-:W-:Y:S01]  /*5860*/  ISETP.GT.U32.AND P5, PT, R0.reuse, R30, PT ;  /* 0x0000001e0000720c */ /* 0x040fe20003fa4070 */
[----:B------:R-:W-:Y:S01]  /*5870*/  IMAD.HI.U32 R9, R7, R27, RZ ;  /* 0x0000001b07097227 */ /* 0x000fe200078e00ff */
[----:B------:R-:W-:-:S03]  /*5880*/  ISETP.GT.U32.AND P2, PT, R0, R31, PT ;  /* 0x0000001f0000720c */ /* 0x000fc60003f44070 */
[----:B------:R-:W-:Y:S02]  /*5890*/  IMAD.MOV R11, RZ, RZ, -R8 ;  /* 0x000000ffff0b7224 */ /* 0x000fe400078e0a08 */
[----:B------:R-:W-:Y:S02]  /*58a0*/  IMAD R29, R0, R2, R29 ;  /* 0x00000002001d7224 */ /* 0x000fe400078e021d */
[----:B------:R-:W-:Y:S01]  /*58b0*/  @!P0 IMAD.IADD R32, R32, 0x1, -R0 ;  /* 0x0000000120208824 */ /* 0x000fe200078e0a00 */
[----:B------:R-:W-:Y:S01]  /*58c0*/  ISETP.GE.AND P0, PT, R10, RZ, PT ;  /* 0x000000ff0a00720c */ /* 0x000fe20003f06270 */
[----:B------:R-:W-:Y:S02]  /*58d0*/  IMAD.MOV R9, RZ, RZ, -R9 ;  /* 0x000000ffff097224 */ /* 0x000fe400078e0a09 */
[C---:B------:R-:W-:Y:S02]  /*58e0*/  IMAD R28, R0.reuse, R11, R28 ;  /* 0x0000000b001c7224 */ /* 0x040fe400078e021c */
[----:B------:R-:W-:Y:S01]  /*58f0*/  @!P1 IMAD.MOV R33, RZ, RZ, -R33 ;  /* 0x000000ffff219224 */ /* 0x000fe200078e0a21 */
[C---:B------:R-:W-:Y:S01]  /*5900*/  ISETP.GT.U32.AND P1, PT, R0.reuse, R29, PT ;  /* 0x0000001d0000720c */ /* 0x040fe20003f24070 */
[----:B------:R-:W-:-:S02]  /*5910*/  IMAD R27, R0, R9, R27 ;  /* 0x00000009001b7224 */ /* 0x000fc400078e021b */
[----:B------:R-:W-:Y:S01]  /*5920*/  @!P4 IMAD.MOV R32, RZ, RZ, -R32 ;  /* 0x000000ffff20c224 */ /* 0x000fe200078e0a20 */
[----:B------:R-:W-:Y:S01]  /*5930*/  ISETP.GT.U32.AND P4, PT, R0, R28, PT ;  /* 0x0000001c0000720c */ /* 0x000fe20003f84070 */
[--C-:B------:R-:W-:Y:S01]  /*5940*/  @!P5 IMAD.IADD R30, R30, 0x1, -R0.reuse ;  /* 0x000000011e1ed824 */ /* 0x100fe200078e0a00 */
[----:B------:R-:W-:Y:S01]  /*5950*/  ISETP.GT.U32.AND P5, PT, R0, R27, PT ;  /* 0x0000001b0000720c */ /* 0x000fe20003fa4070 */
[C---:B------:R-:W-:Y:S02]  /*5960*/  VIADD R8, R6.reuse, 0xc8 ;  /* 0x000000c806087836 */ /* 0x040fe40000000000 */
[C---:B------:R-:W-:Y:S02]  /*5970*/  VIADD R10, R6.reuse, 0xc4 ;  /* 0x000000c4060a7836 */ /* 0x040fe40000000000 */
[----:B------:R-:W-:Y:S01]  /*5980*/  VIADD R11, R6, 0xc0 ;  /* 0x000000c0060b7836 */ /* 0x000fe20000000000 */
[----:B------:R-:W-:Y:S01]  /*5990*/  IABS R26, R8 ;  /* 0x00000008001a7213 */ /* 0x000fe20000000000 */
[--C-:B------:R-:W-:Y:S01]  /*59a0*/  @!P1 IMAD.IADD R29, R29, 0x1, -R0.reuse ;  /* 0x000000011d1d9824 */ /* 0x100fe200078e0a00 */
[----:B------:R-:W-:Y:S01]  /*59b0*/  IABS R25, R10 ;  /* 0x0000000a00197213 */ /* 0x000fe20000000000 */
[--C-:B------:R-:W-:Y:S01]  /*59c0*/  @!P2 IMAD.IADD R31, R31, 0x1, -R0.reuse ;  /* 0x000000011f1fa824 */ /* 0x100fe200078e0a00 */
[----:B------:R-:W-:Y:S01]  /*59d0*/  IABS R24, R11 ;  /* 0x0000000b00187213 */ /* 0x000fe20000000000 */
[----:B------:R-:W-:Y:S01]  /*59e0*/  @!P4 IMAD.IADD R28, R28, 0x1, -R0 ;  /* 0x000000011c1cc824 */ /* 0x000fe200078e0a00 */
[----:B------:R-:W-:Y:S01]  /*59f0*/  ISETP.GT.U32.AND P4, PT, R0, R29, PT ;  /* 0x0000001d0000720c */ /* 0x000fe20003f84070 */
[----:B------:R-:W-:Y:S01]  /*5a00*/  IMAD.HI.U32 R2, R7, R26, RZ ;  /* 0x0000001a07027227 */ /* 0x000fe200078e00ff */
[----:B------:R-:W-:-:S02]  /*5a10*/  ISETP.GE.AND P2, PT, R12, RZ, PT ;  /* 0x000000ff0c00720c */ /* 0x000fc40003f46270 */
[----:B------:R-:W-:Y:S01]  /*5a20*/  ISETP.GE.AND P1, PT, R13, RZ, PT ;  /* 0x000000ff0d00720c */ /* 0x000fe20003f26270 */
[----:B------:R-:W-:Y:S01]  /*5a30*/  @!P5 IMAD.IADD R27, R27, 0x1, -R0 ;  /* 0x000000011b1bd824 */ /* 0x000fe200078e0a00 */
[----:B------:R-:W-:Y:S01]  /*5a40*/  ISETP.GT.U32.AND P5, PT, R0, R28, PT ;  /* 0x0000001c0000720c */ /* 0x000fe20003fa4070 */
[----:B------:R-:W-:Y:S02]  /*5a50*/  IMAD.MOV R9, RZ, RZ, -R2 ;  /* 0x000000ffff097224 */ /* 0x000fe400078e0a02 */
[----:B------:R-:W-:-:S04]  /*5a60*/  IMAD.HI.U32 R2, R7, R25, RZ ;  /* 0x0000001907027227 */ /* 0x000fc800078e00ff */
[C---:B------:R-:W-:Y:S02]  /*5a70*/  IMAD R26, R0.reuse, R9, R26 ;  /* 0x00000009001a7224 */ /* 0x040fe400078e021a */
[----:B------:R-:W-:Y:S02]  /*5a80*/  IMAD.MOV R2, RZ, RZ, -R2 ;  /* 0x000000ffff027224 */ /* 0x000fe400078e0a02 */
[--C-:B------:R-:W-:Y:S01]  /*5a90*/  @!P4 IMAD.IADD R29, R29, 0x1, -R0.reuse ;  /* 0x000000011d1dc824 */ /* 0x100fe200078e0a00 */
[C---:B------:R-:W-:Y:S01]  /*5aa0*/  ISETP.GT.U32.AND P4, PT, R0.reuse, R26, PT ;  /* 0x0000001a0000720c */ /* 0x040fe20003f84070 */
[----:B------:R-:W-:Y:S02]  /*5ab0*/  IMAD R25, R0, R2, R25 ;  /* 0x0000000200197224 */ /* 0x000fe400078e0219 */
[----:B------:R-:W-:Y:S02]  /*5ac0*/  @!P5 IMAD.IADD R28, R28, 0x1, -R0 ;  /* 0x000000011c1cd824 */ /* 0x000fe400078e0a00 */
[----:B------:R-:W-:Y:S01]  /*5ad0*/  IMAD.HI.U32 R2, R7, R24, RZ ;  /* 0x0000001807027227 */ /* 0x000fe200078e00ff */
[----:B------:R-:W-:-:S03]  /*5ae0*/  ISETP.GT.U32.AND P5, PT, R0, R25, PT ;  /* 0x000000190000720c */ /* 0x000fc60003fa4070 */
[----:B------:R-:W-:Y:S01]  /*5af0*/  @!P3 IMAD.MOV R31, RZ, RZ, -R31 ;  /* 0x000000ffff1fb224 */ /* 0x000fe200078e0a1f */
[----:B------:R-:W-:Y:S01]  /*5b00*/  ISETP.GT.U32.AND P3, PT, R0, R27, PT ;  /* 0x0000001b0000720c */ /* 0x000fe20003f64070 */
[----:B------:R-:W-:Y:S02]  /*5b10*/  VIADD R12, R6, 0xbc ;  /* 0x000000bc060c7836 */ /* 0x000fe40000000000 */
[----:B------:R-:W-:Y:S02]  /*5b20*/  IMAD.MOV R9, RZ, RZ, -R2 ;  /* 0x000000ffff097224 */ /* 0x000fe400078e0a02 */
[----:B------:R-:W-:Y:S01]  /*5b30*/  @!P4 IMAD.IADD R26, R26, 0x1, -R0 ;  /* 0x000000011a1ac824 */ /* 0x000fe200078e0a00 */
[----:B------:R-:W-:Y:S01]  /*5b40*/  IABS R23, R12 ;  /* 0x0000000c00177213 */ /* 0x000fe20000000000 */
[----:B------:R-:W-:Y:S01]  /*5b50*/  IMAD R24, R0, R9, R24 ;  /* 0x0000000900187224 */ /* 0x000fe200078e0218 */
[----:B------:R-:W-:Y:S01]  /*5b60*/  ISETP.GE.AND P4, PT, R10, RZ, PT ;  /* 0x000000ff0a00720c */ /* 0x000fe20003f86270 */
[----:B------:R-:W-:-:S02]  /*5b70*/  @!P5 IMAD.IADD R25, R25, 0x1, -R0 ;  /* 0x000000011919d824 */ /* 0x000fc400078e0a00 */
[----:B------:R-:W-:Y:S01]  /*5b80*/  @!P0 IMAD.MOV R30, RZ, RZ, -R30 ;  /* 0x000000ffff1e8224 */ /* 0x000fe200078e0a1e */
[----:B------:R-:W-:Y:S01]  /*5b90*/  ISETP.GT.U32.AND P0, PT, R0, R26, PT ;  /* 0x0000001a0000720c */ /* 0x000fe20003f04070 */
[----:B------:R-:W-:Y:S01]  /*5ba0*/  VIADD R13, R6, 0xb8 ;  /* 0x000000b8060d7836 */ /* 0x000fe20000000000 */
[----:B------:R-:W-:Y:S01]  /*5bb0*/  ISETP.GT.U32.AND P5, PT, R0, R24, PT ;  /* 0x000000180000720c */ /* 0x000fe20003fa4070 */
[----:B------:R-:W-:-:S03]  /*5bc0*/  IMAD.HI.U32 R2, R7, R23, RZ ;  /* 0x0000001707027227 */ /* 0x000fc600078e00ff */
[----:B------:R-:W-:Y:S01]  /*5bd0*/  IABS R21, R13 ;  /* 0x0000000d00157213 */ /* 0x000fe20000000000 */
[----:B------:R-:W-:Y:S01]  /*5be0*/  @!P3 IMAD.IADD R27, R27, 0x1, -R0 ;  /* 0x000000011b1bb824 */ /* 0x000fe200078e0a00 */
[----:B------:R-:W-:Y:S01]  /*5bf0*/  ISETP.GE.AND P3, PT, R8, RZ, PT ;  /* 0x000000ff0800720c */ /* 0x000fe20003f66270 */
[----:B------:R-:W-:Y:S02]  /*5c00*/  IMAD.MOV R8, RZ, RZ, -R2 ;  /* 0x000000ffff087224 */ /* 0x000fe400078e0a02 */
[----:B------:R-:W-:Y:S01]  /*5c10*/  @!P6 IMAD.MOV R29, RZ, RZ, -R29 ;  /* 0x000000ffff1de224 */ /* 0x000fe200078e0a1d */
[C---:B------:R-:W-:Y:S01]  /*5c20*/  ISETP.GT.U32.AND P6, PT, R0.reuse, R25, PT ;  /* 0x000000190000720c */ /* 0x040fe20003fc4070 */
[----:B------:R-:W-:Y:S02]  /*5c30*/  IMAD R23, R0, R8, R23 ;  /* 0x0000000800177224 */ /* 0x000fe400078e0217 */
[----:B------:R-:W-:Y:S02]  /*5c40*/  VIADD R8, R6, 0xb4 ;  /* 0x000000b406087836 */ /* 0x000fe40000000000 */
[----:B------:R-:W-:-:S03]  /*5c50*/  IMAD.HI.U32 R2, R7, R21, RZ ;  /* 0x0000001507027227 */ /* 0x000fc600078e00ff */
[----:B------:R-:W-:Y:S01]  /*5c60*/  IABS R20, R8 ;  /* 0x0000000800147213 */ /* 0x000fe20000000000 */
[--C-:B------:R-:W-:Y:S01]  /*5c70*/  @!P0 IMAD.IADD R26, R26, 0x1, -R0.reuse ;  /* 0x000000011a1a8824 */ /* 0x100fe200078e0a00 */
[----:B------:R-:W-:Y:S01]  /*5c80*/  ISETP.GT.U32.AND P0, PT, R0, R23, PT ;  /* 0x000000170000720c */ /* 0x000fe20003f04070 */
[----:B------:R-:W-:Y:S01]  /*5c90*/  @!P5 IMAD.IADD R24, R24, 0x1, -R0 ;  /* 0x000000011818d824 */ /* 0x000fe200078e0a00 */
[----:B------:R-:W-:Y:S01]  /*5ca0*/  ISETP.GE.AND P5, PT, R8, RZ, PT ;  /* 0x000000ff0800720c */ /* 0x000fe20003fa6270 */
[----:B------:R-:W-:Y:S02]  /*5cb0*/  IMAD.MOV R2, RZ, RZ, -R2 ;  /* 0x000000ffff027224 */ /* 0x000fe400078e0a02 */
[----:B------:R-:W-:Y:S01]  /*5cc0*/  @!P3 IMAD.MOV R26, RZ, RZ, -R26 ;  /* 0x000000ffff1ab224 */ /* 0x000fe200078e0a1a */
[C---:B------:R-:W-:Y:S01]  /*5cd0*/  ISETP.GT.U32.AND P3, PT, R0.reuse, R24, PT ;  /* 0x000000180000720c */ /* 0x040fe20003f64070 */
[----:B------:R-:W-:Y:S02]  /*5ce0*/  IMAD R21, R0, R2, R21 ;  /* 0x0000000200157224 */ /* 0x000fe400078e0215 */
[----:B------:R-:W-:-:S04]  /*5cf0*/  IMAD.HI.U32 R2, R7, R20, RZ ;  /* 0x0000001407027227 */ /* 0x000fc800078e00ff */
[----:B------:R-:W-:Y:S01]  /*5d00*/  @!P6 IMAD.IADD R25, R25, 0x1, -R0 ;  /* 0x000000011919e824 */ /* 0x000fe200078e0a00 */
[----:B------:R-:W-:Y:S01]  /*5d10*/  ISETP.GE.AND P6, PT, R13, RZ, PT ;  /* 0x000000ff0d00720c */ /* 0x000fe20003fc6270 */
[----:B------:R-:W-:Y:S02]  /*5d20*/  IMAD.MOV R9, RZ, RZ, -R2 ;  /* 0x000000ffff097224 */ /* 0x000fe400078e0a02 */
[----:B------:R-:W-:Y:S01]  /*5d30*/  @!P4 IMAD.MOV R25, RZ, RZ, -R25 ;  /* 0x000000ffff19c224 */ /* 0x000fe200078e0a19 */
[C---:B------:R-:W-:Y:S01]  /*5d40*/  ISETP.GT.U32.AND P4, PT, R0.reuse, R21, PT ;  /* 0x000000150000720c */ /* 0x040fe20003f84070 */
[----:B------:R-:W-:Y:S02]  /*5d50*/  IMAD R20, R0, R9, R20 ;  /* 0x0000000900147224 */ /* 0x000fe400078e0214 */
[--C-:B------:R-:W-:Y:S02]  /*5d60*/  @!P3 IMAD.IADD R24, R24, 0x1, -R0.reuse ;  /* 0x000000011818b824 */ /* 0x100fe400078e0a00 */
[----:B------:R-:W-:Y:S01]  /*5d70*/  VIADD R10, R6, 0xb0 ;  /* 0x000000b0060a7836 */ /* 0x000fe20000000000 */
[----:B------:R-:W-:Y:S01]  /*5d80*/  ISETP.GT.U32.AND P3, PT, R0, R20, PT ;  /* 0x000000140000720c */ /* 0x000fe20003f64070 */
[----:B------:R-:W-:-:S02]  /*5d90*/  @!P0 IMAD.IADD R23, R23, 0x1, -R0 ;  /* 0x0000000117178824 */ /* 0x000fc400078e0a00 */
[----:B------:R-:W-:Y:S01]  /*5da0*/  @!P2 IMAD.MOV R28, RZ, RZ, -R28 ;  /* 0x000000ffff1ca224 */ /* 0x000fe200078e0a1c */
[----:B------:R-:W-:Y:S01]  /*5db0*/  ISETP.GE.AND P2, PT, R11, RZ, PT ;  /* 0x000000ff0b00720c */ /* 0x000fe20003f46270 */
[C---:B------:R-:W-:Y:S01]  /*5dc0*/  VIADD R11, R6.reuse, 0xac ;  /* 0x000000ac060b7836 */ /* 0x040fe20000000000 */
[----:B------:R-:W-:Y:S01]  /*5dd0*/  IABS R19, R10 ;  /* 0x0000000a00137213 */ /* 0x000fe20000000000 */
[----:B------:R-:W-:Y:S01]  /*5de0*/  VIADD R14, R6, 0xa8 ;  /* 0x000000a8060e7836 */ /* 0x000fe20000000000 */
[----:B------:R-:W-:Y:S01]  /*5df0*/  ISETP.GT.U32.AND P0, PT, R0, R23, PT ;  /* 0x000000170000720c */ /* 0x000fe20003f04070 */
[----:B------:R-:W-:Y:S01]  /*5e00*/  @!P4 IMAD.IADD R21, R21, 0x1, -R0 ;  /* 0x000000011515c824 */ /* 0x000fe200078e0a00 */
[----:B------:R-:W-:Y:S01]  /*5e10*/  IABS R17, R11 ;  /* 0x0000000b00117213 */ /* 0x000fe20000000000 */
[----:B------:R-:W-:Y:S01]  /*5e20*/  @!P1 IMAD.MOV R27, RZ, RZ, -R27 ;  /* 0x000000ffff1b9224 */ /* 0x000fe200078e0a1b */
[----:B------:R-:W-:Y:S01]  /*5e30*/  ISETP.GE.AND P1, PT, R12, RZ, PT ;  /* 0x000000ff0c00720c */ /* 0x000fe20003f26270 */
[----:B------:R-:W-:Y:S01]  /*5e40*/  IMAD.HI.U32 R2, R7, R19, RZ ;  /* 0x0000001307027227 */ /* 0x000fe200078e00ff */
[----:B------:R-:W-:-:S02]  /*5e50*/  IABS R15, R14 ;  /* 0x0000000e000f7213 */ /* 0x000fc40000000000 */
[----:B------:R-:W-:Y:S01]  /*5e60*/  ISETP.GE.AND P4, PT, R11, RZ, PT ;  /* 0x000000ff0b00720c */ /* 0x000fe20003f86270 */
[----:B------:R-:W-:Y:S01]  /*5e70*/  @!P3 IMAD.IADD R20, R20, 0x1, -R0 ;  /* 0x000000011414b824 */ /* 0x000fe200078e0a00 */
[----:B------:R-:W-:Y:S01]  /*5e80*/  ISETP.GT.U32.AND P3, PT, R0, R21, PT ;  /* 0x000000150000720c */ /* 0x000fe20003f64070 */
[----:B------:R-:W-:Y:S01]  /*5e90*/  IMAD.HI.U32 R8, R7, R17, RZ ;  /* 0x0000001107087227 */ /* 0x000fe200078e00ff */
[----:B------:R-:W-:-:S03]  /*5ea0*/  IABS R11, R18 ;  /* 0x00000012000b7213 */ /* 0x000fc60000000000 */
[----:B------:R-:W-:Y:S02]  /*5eb0*/  IMAD.MOV R9, RZ, RZ, -R2 ;  /* 0x000000ffff097224 */ /* 0x000fe400078e0a02 */
[----:B------:R-:W-:Y:S01]  /*5ec0*/  @!P2 IMAD.MOV R24, RZ, RZ, -R24 ;  /* 0x000000ffff18a224 */ /* 0x000fe200078e0a18 */
[----:B------:R-:W-:Y:S01]  /*5ed0*/  ISETP.GT.U32.AND P2, PT, R0, R20, PT ;  /* 0x000000140000720c */ /* 0x000fe20003f44070 */
[----:B------:R-:W-:-:S04]  /*5ee0*/  IMAD.HI.U32 R2, R7, R15, RZ ;  /* 0x0000000f07027227 */ /* 0x000fc800078e00ff */
[----:B------:R-:W-:Y:S02]  /*5ef0*/  IMAD.MOV R8, RZ, RZ, -R8 ;  /* 0x000000ffff087224 */ /* 0x000fe400078e0a08 */
[----:B------:R-:W-:Y:S01]  /*5f00*/  @!P0 IMAD.IADD R23, R23, 0x1, -R0 ;  /* 0x0000000117178824 */ /* 0x000fe200078e0a00 */
[----:B------:R-:W-:Y:S01]  /*5f10*/  ISETP.GE.AND P0, PT, R10, RZ, PT ;  /* 0x000000ff0a00720c */ /* 0x000fe20003f06270 */
[C---:B------:R-:W-:Y:S01]  /*5f20*/  IMAD R19, R0.reuse, R9, R19 ;  /* 0x0000000900137224 */ /* 0x040fe200078e0213 */
[----:B------:R-:W-:Y:S01]  /*5f30*/  IABS R10, R22 ;  /* 0x00000016000a7213 */ /* 0x000fe20000000000 */
[----:B------:R-:W-:Y:S02]  /*5f40*/  IMAD.MOV R2, RZ, RZ, -R2 ;  /* 0x000000ffff027224 */ /* 0x000fe400078e0a02 */
[C---:B------:R-:W-:Y:S02]  /*5f50*/  IMAD R17, R0.reuse, R8, R17 ;  /* 0x0000000800117224 */ /* 0x040fe400078e0211 */
[----:B------:R-:W-:Y:S01]  /*5f60*/  @!P1 IMAD.MOV R23, RZ, RZ, -R23 ;  /* 0x000000ffff179224 */ /* 0x000fe200078e0a17 */
[C---:B------:R-:W-:Y:S01]  /*5f70*/  ISETP.GT.U32.AND P1, PT, R0.reuse, R19, PT ;  /* 0x000000130000720c */ /* 0x040fe20003f24070 */
[----:B------:R-:W-:-:S02]  /*5f80*/  IMAD R15, R0, R2, R15 ;  /* 0x00000002000f7224 */ /* 0x000fc400078e020f */
[--C-:B------:R-:W-:Y:S01]  /*5f90*/  @!P3 IMAD.IADD R21, R21, 0x1, -R0.reuse ;  /* 0x000000011515b824 */ /* 0x100fe200078e0a00 */
[----:B------:R-:W-:Y:S01]  /*5fa0*/  ISETP.GT.U32.AND P3, PT, R0, R17, PT ;  /* 0x000000110000720c */ /* 0x000fe20003f64070 */
[----:B------:R-:W-:Y:S01]  /*5fb0*/  @!P2 IMAD.IADD R20, R20, 0x1, -R0 ;  /* 0x000000011414a824 */ /* 0x000fe200078e0a00 */
[----:B------:R-:W-:Y:S01]  /*5fc0*/  ISETP.GT.U32.AND P2, PT, R0, R15, PT ;  /* 0x0000000f0000720c */ /* 0x000fe20003f44070 */
[----:B------:R-:W-:Y:S02]  /*5fd0*/  VIADD R16, R6, 0xa4 ;  /* 0x000000a406107836 */ /* 0x000fe40000000000 */
[----:B------:R-:W-:-:S03]  /*5fe0*/  IMAD.HI.U32 R8, R7, R11, RZ ;  /* 0x0000000b07087227 */ /* 0x000fc600078e00ff */
[----:B------:R-:W-:Y:S01]  /*5ff0*/  IABS R13, R16 ;  /* 0x00000010000d7213 */ /* 0x000fe20000000000 */
[----:B------:R-:W-:Y:S01]  /*6000*/  @!P1 IMAD.IADD R19, R19, 0x1, -R0 ;  /* 0x0000000113139824 */ /* 0x000fe200078e0a00 */
[----:B------:R-:W-:Y:S01]  /*6010*/  ISETP.GE.AND P1, PT, R14, RZ, PT ;  /* 0x000000ff0e00720c */ /* 0x000fe20003f26270 */
[----:B------:R-:W-:Y:S02]  /*6020*/  IMAD.MOV R9, RZ, RZ, -R8 ;  /* 0x000000ffff097224 */ /* 0x000fe400078e0a08 */
[----:B------:R-:W-:Y:S01]  /*6030*/  @!P3 IMAD.IADD R17, R17, 0x1, -R0 ;  /* 0x000000011111b824 */ /* 0x000fe200078e0a00 */
[----:B------:R-:W-:Y:S01]  /*6040*/  ISETP.GT.U32.AND P3, PT, R0, R19, PT ;  /* 0x000000130000720c */ /* 0x000fe20003f64070 */
[----:B------:R-:W-:-:S04]  /*6050*/  IMAD.HI.U32 R2, R7, R13, RZ ;  /* 0x0000000d07027227 */ /* 0x000fc800078e00ff */
[----:B------:R-:W-:Y:S01]  /*6060*/  @!P2 IMAD.IADD R15, R15, 0x1, -R0 ;  /* 0x000000010f0fa824 */ /* 0x000fe200078e0a00 */
[C---:B------:R-:W-:Y:S01]  /*6070*/  ISETP.GT.U32.AND P2, PT, R0.reuse, R17, PT ;  /* 0x000000110000720c */ /* 0x040fe20003f44070 */
[----:B------:R-:W-:Y:S02]  /*6080*/  IMAD.MOV R2, RZ, RZ, -R2 ;  /* 0x000000ffff027224 */ /* 0x000fe400078e0a02 */
[C---:B------:R-:W-:Y:S02]  /*6090*/  IMAD R11, R0.reuse, R9, R11 ;  /* 0x00000009000b7224 */ /* 0x040fe400078e020b */
[----:B------:R-:W-:Y:S02]  /*60a0*/  IMAD R13, R0, R2, R13 ;  /* 0x00000002000d7224 */ /* 0x000fe400078e020d */
[----:B------:R-:W-:Y:S02]  /*60b0*/  @!P3 IMAD.IADD R19, R19, 0x1, -R0 ;  /* 0x000000011313b824 */ /* 0x000fe400078e0a00 */
[----:B------:R-:W-:Y:S01]  /*60c0*/  VIADD R78, R6, 0x98 ;  /* 0x00000098064e7836 */ /* 0x000fe20000000000 */
[----:B------:R-:W-:Y:S01]  /*60d0*/  ISETP.GT.U32.AND P3, PT, R0, R13, PT ;  /* 0x0000000d0000720c */ /* 0x000fe20003f64070 */
[----:B------:R-:W-:-:S03]  /*60e0*/  IMAD.HI.U32 R2, R7, R10, RZ ;  /* 0x0000000a07027227 */ /* 0x000fc600078e00ff */
[----:B------:R-:W-:Y:S01]  /*60f0*/  IABS R12, R78 ;  /* 0x0000004e000c7213 */ /* 0x000fe20000000000 */
[----:B------:R-:W-:Y:S01]  /*6100*/  @!P2 IMAD.IADD R17, R17, 0x1, -R0 ;  /* 0x000000011111a824 */ /* 0x000fe200078e0a00 */
[C---:B------:R-:W-:Y:S01]  /*6110*/  ISETP.GT.U32.AND P2, PT, R0.reuse, R11, PT ;  /* 0x0000000b0000720c */ /* 0x040fe20003f44070 */
[----:B------:R-:W-:Y:S02]  /*6120*/  IMAD.MOV R9, RZ, RZ, -R2 ;  /* 0x000000ffff097224 */ /* 0x000fe400078e0a02 */
[----:B------:R-:W-:Y:S01]  /*6130*/  @!P6 IMAD.MOV R21, RZ, RZ, -R21 ;  /* 0x000000ffff15e224 */ /* 0x000fe200078e0a15 */
[C---:B------:R-:W-:Y:S01]  /*6140*/  ISETP.GT.U32.AND P6, PT, R0.reuse, R15, PT ;  /* 0x0000000f0000720c */ /* 0x040fe20003fc4070 */
[----:B------:R-:W-:Y:S02]  /*6150*/  IMAD R9, R0, R9, R10 ;  /* 0x0000000900097224 */ /* 0x000fe400078e020a */
[----:B------:R-:W-:-:S04]  /*6160*/  IMAD.HI.U32 R8, R7, R12, RZ ;  /* 0x0000000c07087227 */ /* 0x000fc800078e00ff */
[----:B------:R-:W-:Y:S01]  /*6170*/  @!P3 IMAD.IADD R13, R13, 0x1, -R0 ;  /* 0x000000010d0db824 */ /* 0x000fe200078e0a00 */
[----:B------:R-:W-:Y:S01]  /*6180*/  ISETP.GT.U32.AND P3, PT, R0, R9, PT ;  /* 0x000000090000720c */ /* 0x000fe20003f64070 */
[----:B------:R-:W-:Y:S02]  /*6190*/  IMAD.MOV R81, RZ, RZ, -R8 ;  /* 0x000000ffff517224 */ /* 0x000fe400078e0a08 */
[----:B------:R-:W-:Y:S02]  /*61a0*/  VIADD R80, R6, 0x90 ;  /* 0x0000009006507836 */ /* 0x000fe40000000000 */
[----:B------:R-:W-:Y:S01]  /*61b0*/  @!P2 IMAD.IADD R11, R11, 0x1, -R0 ;  /* 0x000000010b0ba824 */ /* 0x000fe200078e0a00 */
[----:B------:R-:W-:Y:S01]  /*61c0*/  ISETP.GT.U32.AND P2, PT, R0, R13, PT ;  /* 0x0000000d0000720c */ /* 0x000fe20003f44070 */
[----:B------:R-:W-:Y:S01]  /*61d0*/  @!P5 IMAD.MOV R20, RZ, RZ, -R20 ;  /* 0x000000ffff14d224 */ /* 0x000fe200078e0a14 */
[----:B------:R-:W-:Y:S01]  /*61e0*/  ISETP.GE.AND P5, PT, R16, RZ, PT ;  /* 0x000000ff1000720c */ /* 0x000fe20003fa6270 */
[C---:B------:R-:W-:Y:S01]  /*61f0*/  IMAD R2, R0.reuse, R81, R12 ;  /* 0x0000005100027224 */ /* 0x040fe200078e020c */
[----:B------:R-:W-:Y:S01]  /*6200*/  IABS R16, R80 ;  /* 0x0000005000107213 */ /* 0x000fe20000000000 */
[----:B------:R-:W-:Y:S01]  /*6210*/  @!P0 IMAD.MOV R19, RZ, RZ, -R19 ;  /* 0x000000ffff138224 */ /* 0x000fe200078e0a13 */
[C---:B------:R-:W-:Y:S01]  /*6220*/  ISETP.GT.U32.AND P0, PT, R0.reuse, R11, PT ;  /* 0x0000000b0000720c */ /* 0x040fe20003f04070 */
[----:B------:R-:W-:Y:S01]  /*6230*/  @!P4 IMAD.MOV R17, RZ, RZ, -R17 ;  /* 0x000000ffff11c224 */ /* 0x000fe200078e0a11 */
[----:B------:R-:W-:Y:S01]  /*6240*/  ISETP.GT.U32.AND P4, PT, R0, R2, PT ;  /* 0x000000020000720c */ /* 0x000fe20003f84070 */
[----:B------:R-:W-:Y:S01]  /*6250*/  @!P6 IMAD.IADD R15, R15, 0x1, -R0 ;  /* 0x000000010f0fe824 */ /* 0x000fe200078e0a00 */
[----:B------:R-:W-:Y:S01]  /*6260*/  ISETP.GE.AND P6, PT, R18, RZ, PT ;  /* 0x000000ff1200720c */ /* 0x000fe20003fc6270 */
[----:B------:R-:W-:-:S04]  /*6270*/  IMAD.HI.U32 R10, R7, R16, RZ ;  /* 0x00000010070a7227 */ /* 0x000fc800078e00ff */
[----:B------:R-:W-:Y:S02]  /*6280*/  @!P3 IMAD.IADD R9, R9, 0x1, -R0 ;  /* 0x000000010909b824 */ /* 0x000fe400078e0a00 */
[----:B------:R-:W-:Y:S02]  /*6290*/  VIADD R14, R6, 0x94 ;  /* 0x00000094060e7836 */ /* 0x000fe40000000000 */
[----:B------:R-:W-:Y:S01]  /*62a0*/  IMAD.MOV R83, RZ, RZ, -R10 ;  /* 0x000000ffff537224 */ /* 0x000fe200078e0a0a */
[C---:B------:R-:W-:Y:S01]  /*62b0*/  ISETP.GT.U32.AND P3, PT, R0.reuse, R9, PT ;  /* 0x000000090000720c */ /* 0x040fe20003f64070 */
[----:B------:R-:W-:Y:S01]  /*62c0*/  @!P0 IMAD.IADD R11, R11, 0x1, -R0 ;  /* 0x000000010b0b8824 */ /* 0x000fe200078e0a00 */
[----:B------:R-:W-:Y:S01]  /*62d0*/  IABS R18, R14 ;  /* 0x0000000e00127213 */ /* 0x000fe20000000000 */
[----:B------:R-:W-:Y:S01]  /*62e0*/  IMAD R16, R0, R83, R16 ;  /* 0x0000005300107224 */ /* 0x000fe200078e0210 */
[----:B------:R-:W-:Y:S01]  /*62f0*/  ISETP.GE.AND P0, PT, R14, RZ, PT ;  /* 0x000000ff0e00720c */ /* 0x000fe20003f06270 */
[----:B------:R-:W-:Y:S01]  /*6300*/  @!P1 IMAD.MOV R15, RZ, RZ, -R15 ;  /* 0x000000ffff0f9224 */ /* 0x000fe200078e0a0f */
[----:B------:R-:W-:Y:S01]  /*6310*/  ISETP.GE.AND P1, PT, R22, RZ, PT ;  /* 0x000000ff1600720c */ /* 0x000fe20003f26270 */
[----:B------:R-:W-:-:S02]  /*6320*/  @!P4 IMAD.IADD R2, R2, 0x1, -R0 ;  /* 0x000000010202c824 */ /* 0x000fc400078e0a00 */
[----:B------:R-:W-:Y:S01]  /*6330*/  @!P6 IMAD.MOV R11, RZ, RZ, -R11 ;  /* 0x000000ffff0be224 */ /* 0x000fe200078e0a0b */
[C---:B------:R-:W-:Y:S01]  /*6340*/  ISETP.GT.U32.AND P6, PT, R0.reuse, R16, PT ;  /* 0x000000100000720c */ /* 0x040fe20003fc4070 */
[----:B------:R-:W-:Y:S01]  /*6350*/  IMAD.HI.U32 R8, R7, R18, RZ ;  /* 0x0000001207087227 */ /* 0x000fe200078e00ff */
[----:B------:R-:W-:-:S03]  /*6360*/  ISETP.GT.U32.AND P4, PT, R0, R2, PT ;  /* 0x000000020000720c */ /* 0x000fc60003f84070 */
[----:B------:R-:W-:Y:S02]  /*6370*/  IMAD.MOV R81, RZ, RZ, -R8 ;  /* 0x000000ffff517224 */ /* 0x000fe400078e0a08 */
[----:B------:R-:W-:Y:S02]  /*6380*/  VIADD R8, R6, 0x8c ;  /* 0x0000008c06087836 */ /* 0x000fe40000000000 */
[--C-:B------:R-:W-:Y:S01]  /*6390*/  @!P3 IMAD.IADD R9, R9, 0x1, -R0.reuse ;  /* 0x000000010909b824 */ /* 0x100fe200078e0a00 */
[----:B------:R-:W-:Y:S01]  /*63a0*/  ISETP.GE.AND P3, PT, R80, RZ, PT ;  /* 0x000000ff5000720c */ /* 0x000fe20003f66270 */
[----:B------:R-:W-:Y:S01]  /*63b0*/  @!P2 IMAD.IADD R13, R13, 0x1, -R0 ;  /* 0x000000010d0da824 */ /* 0x000fe200078e0a00 */
[----:B------:R-:W-:Y:S01]  /*63c0*/  IABS R14, R8 ;  /* 0x00000008000e7213 */ /* 0x000fe20000000000 */
[----:B------:R-:W-:Y:S01]  /*63d0*/  IMAD R18, R0, R81, R18 ;  /* 0x0000005100127224 */ /* 0x000fe200078e0212 */
[----:B------:R-:W-:Y:S01]  /*63e0*/  ISETP.GE.AND P2, PT, R78, RZ, PT ;  /* 0x000000ff4e00720c */ /* 0x000fe20003f46270 */
[----:B------:R-:W-:Y:S01]  /*63f0*/  @!P1 IMAD.MOV R9, RZ, RZ, -R9 ;  /* 0x000000ffff099224 */ /* 0x000fe200078e0a09 */
[----:B------:R-:W-:Y:S01]  /*6400*/  ISETP.GE.AND P1, PT, R8, RZ, PT ;  /* 0x000000ff0800720c */ /* 0x000fe20003f26270 */
[----:B------:R-:W-:-:S02]  /*6410*/  VIADD R8, R6, 0x88 ;  /* 0x0000008806087836 */ /* 0x000fc40000000000 */
[----:B------:R-:W-:Y:S01]  /*6420*/  @!P5 IMAD.MOV R13, RZ, RZ, -R13 ;  /* 0x000000ffff0dd224 */ /* 0x000fe200078e0a0d */
[----:B------:R-:W-:Y:S01]  /*6430*/  ISETP.GT.U32.AND P5, PT, R0, R18, PT ;  /* 0x000000120000720c */ /* 0x000fe20003fa4070 */
[--C-:B------:R-:W-:Y:S01]  /*6440*/  @!P6 IMAD.IADD R16, R16, 0x1, -R0.reuse ;  /* 0x000000011010e824 */ /* 0x100fe200078e0a00 */
[----:B------:R-:W-:Y:S01]  /*6450*/  IABS R12, R8 ;  /* 0x00000008000c7213 */ /* 0x000fe20000000000 */
[----:B------:R-:W-:Y:S01]  /*6460*/  @!P4 IMAD.IADD R2, R2, 0x1, -R0 ;  /* 0x000000010202c824 */ /* 0x000fe200078e0a00 */
[----:B------:R-:W-:Y:S01]  /*6470*/  ISETP.GE.AND P4, PT, R8, RZ, PT ;  /* 0x000000ff0800720c */ /* 0x000fe20003f86270 */
[----:B------:R-:W-:Y:S01]  /*6480*/  IMAD.HI.U32 R8, R7, R14, RZ ;  /* 0x0000000e07087227 */ /* 0x000fe200078e00ff */
[----:B------:R-:W-:-:S03]  /*6490*/  ISETP.GT.U32.AND P6, PT, R0, R16, PT ;  /* 0x000000100000720c */ /* 0x000fc60003fc4070 */
[----:B------:R-:W-:Y:S02]  /*64a0*/  IMAD.MOV R81, RZ, RZ, -R8 ;  /* 0x000000ffff517224 */ /* 0x000fe400078e0a08 */
[----:B------:R-:W-:-:S04]  /*64b0*/  IMAD.HI.U32 R8, R7, R12, RZ ;  /* 0x0000000c07087227 */ /* 0x000fc800078e00ff */
[----:B------:R-:W-:Y:S02]  /*64c0*/  IMAD R14, R0, R81, R14 ;  /* 0x00000051000e7224 */ /* 0x000fe400078e020e */
[----:B------:R-:W-:Y:S02]  /*64d0*/  @!P5 IMAD.IADD R18, R18, 0x1, -R0 ;  /* 0x000000011212d824 */ /* 0x000fe400078e0a00 */
[----:B------:R-:W-:Y:S02]  /*64e0*/  IMAD.MOV R81, RZ, RZ, -R8 ;  /* 0x000000ffff517224 */ /* 0x000fe400078e0a08 */
[----:B------:R-:W-:Y:S01]  /*64f0*/  VIADD R10, R6, 0x84 ;  /* 0x00000084060a7836 */ /* 0x000fe20000000000 */
[----:B------:R-:W-:Y:S01]  /*6500*/  ISETP.GT.U32.AND P5, PT, R0, R18, PT ;  /* 0x000000120000720c */ /* 0x000fe20003fa4070 */
[----:B------:R-:W-:Y:S02]  /*6510*/  @!P6 IMAD.IADD R16, R16, 0x1, -R0 ;  /* 0x000000011010e824 */ /* 0x000fe400078e0a00 */
[----:B------:R-:W-:Y:S01]  /*6520*/  IMAD R12, R0, R81, R12 ;  /* 0x00000051000c7224 */ /* 0x000fe200078e020c */
[----:B------:R-:W-:Y:S01]  /*6530*/  IABS R22, R10 ;  /* 0x0000000a00167213 */ /* 0x000fe20000000000 */
[----:B------:R-:W-:-:S02]  /*6540*/  @!P3 IMAD.MOV R16, RZ, RZ, -R16 ;  /* 0x000000ffff10b224 */ /* 0x000fc400078e0a10 */
[----:B------:R-:W-:Y:S01]  /*6550*/  @!P2 IMAD.MOV R2, RZ, RZ, -R2 ;  /* 0x000000ffff02a224 */ /* 0x000fe200078e0a02 */
[----:B------:R-:W-:Y:S01]  /*6560*/  ISETP.GT.U32.AND P3, PT, R0, R12, PT ;  /* 0x0000000c0000720c */ /* 0x000fe20003f64070 */
[----:B------:R-:W-:Y:S01]  /*6570*/  VIADD R80, R6, 0x80 ;  /* 0x0000008006507836 */ /* 0x000fe20000000000 */
[----:B------:R-:W-:Y:S01]  /*6580*/  ISETP.GE.AND P2, PT, R10, RZ, PT ;  /* 0x000000ff0a00720c */ /* 0x000fe20003f46270 */
[----:B------:R-:W-:-:S03]  /*6590*/  IMAD.HI.U32 R10, R7, R22, RZ ;  /* 0x00000016070a7227 */ /* 0x000fc600078e00ff */
[----:B------:R-:W-:Y:S01]  /*65a0*/  IABS R78, R80 ;  /* 0x00000050004e7213 */ /* 0x000fe20000000000 */
[----:B------:R-:W-:Y:S01]  /*65b0*/  @!P5 IMAD.IADD R18, R18, 0x1, -R0 ;  /* 0x000000011212d824 */ /* 0x000fe200078e0a00 */
[----:B------:R-:W-:Y:S01]  /*65c0*/  ISETP.GT.U32.AND P5, PT, R0, R14, PT ;  /* 0x0000000e0000720c */ /* 0x000fe20003fa4070 */
[----:B------:R-:W-:Y:S01]  /*65d0*/  IMAD.MOV R83, RZ, RZ, -R10 ;  /* 0x000000ffff537224 */ /* 0x000fe200078e0a0a */
[----:B------:R-:W-:Y:S01]  /*65e0*/  ISETP.GE.AND P6, PT, R80, RZ, PT ;  /* 0x000000ff5000720c */ /* 0x000fe20003fc6270 */
[----:B------:R-:W-:Y:S02]  /*65f0*/  VIADD R88, R6, 0x78 ;  /* 0x0000007806587836 */ /* 0x000fe40000000000 */
[----:B------:R-:W-:Y:S02]  /*6600*/  IMAD R10, R0, R83, R22 ;  /* 0x00000053000a7224 */ /* 0x000fe400078e0216 */
[----:B------:R-:W-:Y:S01]  /*6610*/  @!P3 IMAD.IADD R12, R12, 0x1, -R0 ;  /* 0x000000010c0cb824 */ /* 0x000fe200078e0a00 */
[----:B------:R-:W-:Y:S01]  /*6620*/  IABS R82, R88 ;  /* 0x0000005800527213 */ /* 0x000fe20000000000 */
[----:B------:R-:W-:-:S02]  /*6630*/  VIADD R22, R6, 0x7c ;  /* 0x0000007c06167836 */ /* 0x000fc40000000000 */
[----:B------:R-:W-:Y:S01]  /*6640*/  IMAD.HI.U32 R8, R7, R78, RZ ;  /* 0x0000004e07087227 */ /* 0x000fe200078e00ff */
[----:B------:R-:W-:Y:S02]  /*6650*/  ISETP.GT.U32.AND P3, PT, R0, R12, PT ;  /* 0x0000000c0000720c */ /* 0x000fe40003f64070 */
[----:B------:R-:W-:Y:S01]  /*6660*/  IABS R80, R22 ;  /* 0x0000001600507213 */ /* 0x000fe20000000000 */
[----:B------:R-:W-:Y:S01]  /*6670*/  @!P0 IMAD.MOV R18, RZ, RZ, -R18 ;  /* 0x000000ffff128224 */ /* 0x000fe200078e0a12 */
[----:B------:R-:W-:Y:S01]  /*6680*/  ISETP.GE.AND P0, PT, R22, RZ, PT ;  /* 0x000000ff1600720c */ /* 0x000fe20003f06270 */
[----:B------:R-:W-:Y:S02]  /*6690*/  IMAD.MOV R81, RZ, RZ, -R8 ;  /* 0x000000ffff517224 */ /* 0x000fe400078e0a08 */
[----:B------:R-:W-:Y:S02]  /*66a0*/  @!P5 IMAD.IADD R14, R14, 0x1, -R0 ;  /* 0x000000010e0ed824 */ /* 0x000fe400078e0a00 */
[----:B------:R-:W-:-:S02]  /*66b0*/  VIADD R89, R6, 0x74 ;  /* 0x0000007406597836 */ /* 0x000fc40000000000 */
[C---:B------:R-:W-:Y:S01]  /*66c0*/  IMAD.HI.U32 R22, R7.reuse, R80, RZ ;  /* 0x0000005007167227 */ /* 0x040fe200078e00ff */
[C---:B------:R-:W-:Y:S02]  /*66d0*/  ISETP.GT.U32.AND P5, PT, R0.reuse, R14, PT ;  /* 0x0000000e0000720c */ /* 0x040fe40003fa4070 */
[----:B------:R-:W-:Y:S01]  /*66e0*/  IABS R84, R89 ;  /* 0x0000005900547213 */ /* 0x000fe20000000000 */
[----:B------:R-:W-:Y:S02]  /*66f0*/  IMAD R8, R0, R81, R78 ;  /* 0x0000005100087224 */ /* 0x000fe400078e024e */
[----:B------:R-:W-:-:S04]  /*6700*/  IMAD.HI.U32 R78, R7, R82, RZ ;  /* 0x00000052074e7227 */ /* 0x000fc800078e00ff */
[----:B------:R-:W-:Y:S02]  /*6710*/  IMAD.MOV R81, RZ, RZ, -R22 ;  /* 0x000000ffff517224 */ /* 0x000fe400078e0a16 */
[----:B------:R-:W-:Y:S02]  /*6720*/  IMAD.MOV R83, RZ, RZ, -R78 ;  /* 0x000000ffff537224 */ /* 0x000fe400078e0a4e */
[----:B------:R-:W-:Y:S01]  /*6730*/  @!P3 IMAD.IADD R12, R12, 0x1, -R0 ;  /* 0x000000010c0cb824 */ /* 0x000fe200078e0a00 */
[C---:B------:R-:W-:Y:S01]  /*6740*/  ISETP.GT.U32.AND P3, PT, R0.reuse, R8, PT ;  /* 0x000000080000720c */ /* 0x040fe20003f64070 */
[----:B------:R-:W-:Y:S02]  /*6750*/  IMAD R78, R0, R81, R80 ;  /* 0x00000051004e7224 */ /* 0x000fe400078e0250 */
[----:B------:R-:W-:-:S04]  /*6760*/  IMAD.HI.U32 R80, R7, R84, RZ ;  /* 0x0000005407507227 */ /* 0x000fc800078e00ff */
[----:B------:R-:W-:Y:S02]  /*6770*/  IMAD R22, R0, R83, R82 ;  /* 0x0000005300167224 */ /* 0x000fe400078e0252 */
[----:B------:R-:W-:Y:S02]  /*6780*/  IMAD.MOV R83, RZ, RZ, -R80 ;  /* 0x000000ffff537224 */ /* 0x000fe400078e0a50 */
[----:B------:R-:W-:Y:S01]  /*6790*/  @!P5 IMAD.IADD R14, R14, 0x1, -R0 ;  /* 0x000000010e0ed824 */ /* 0x000fe200078e0a00 */
[C---:B------:R-:W-:Y:S01]  /*67a0*/  ISETP.GT.U32.AND P5, PT, R0.reuse, R10, PT ;  /* 0x0000000a0000720c */ /* 0x040fe20003fa4070 */
[C---:B------:R-:W-:Y:S02]  /*67b0*/  IMAD R80, R0.reuse, R83, R84 ;  /* 0x0000005300507224 */ /* 0x040fe400078e0254 */
[----:B------:R-:W-:Y:S01]  /*67c0*/  @!P1 IMAD.MOV R14, RZ, RZ, -R14 ;  /* 0x000000ffff0e9224 */ /* 0x000fe200078e0a0e */
[----:B------:R-:W-:Y:S01]  /*67d0*/  ISETP.GT.U32.AND P1, PT, R0, R78, PT ;  /* 0x0000004e0000720c */ /* 0x000fe20003f24070 */
[----:B------:R-:W-:Y:S01]  /*67e0*/  @!P3 IMAD.IADD R8, R8, 0x1, -R0 ;  /* 0x000000010808b824 */ /* 0x000fe200078e0a00 */
[----:B------:R-:W-:Y:S01]  /*67f0*/  ISETP.GT.U32.AND P3, PT, R0, R80, PT ;  /* 0x000000500000720c */ /* 0x000fe20003f64070 */
[----:B------:R-:W-:-:S02]  /*6800*/  VIADD R90, R6, 0x70 ;  /* 0x00000070065a7836 */ /* 0x000fc40000000000 */
[C---:B------:R-:W-:Y:S02]  /*6810*/  VIADD R91, R6.reuse, 0x6c ;  /* 0x0000006c065b7836 */ /* 0x040fe40000000000 */
[----:B------:R-:W-:Y:S01]  /*6820*/  VIADD R92, R6, 0x68 ;  /* 0x00000068065c7836 */ /* 0x000fe20000000000 */
[----:B------:R-:W-:Y:S01]  /*6830*/  IABS R85, R90 ;  /* 0x0000005a00557213 */ /* 0x000fe20000000000 */
[----:B------:R-:W-:Y:S01]  /*6840*/  @!P5 IMAD.IADD R10, R10, 0x1, -R0 ;  /* 0x000000010a0ad824 */ /* 0x000fe200078e0a00 */
[----:B------:R-:W-:Y:S01]  /*6850*/  IABS R86, R91 ;  /* 0x0000005b00567213 */ /* 0x000fe20000000000 */
[----:B------:R-:W-:Y:S01]  /*6860*/  @!P4 IMAD.MOV R12, RZ, RZ, -R12 ;  /* 0x000000ffff0cc224 */ /* 0x000fe200078e0a0c */
[----:B------:R-:W-:Y:S01]  /*6870*/  IABS R84, R92 ;  /* 0x0000005c00547213 */ /* 0x000fe20000000000 */
[--C-:B------:R-:W-:Y:S01]  /*6880*/  @!P1 IMAD.IADD R78, R78, 0x1, -R0.reuse ;  /* 0x000000014e4e9824 */ /* 0x100fe200078e0a00 */
[----:B------:R-:W-:Y:S01]  /*6890*/  ISETP.GT.U32.AND P1, PT, R0, R8, PT ;  /* 0x000000080000720c */ /* 0x000fe20003f24070 */
[----:B------:R-:W-:Y:S01]  /*68a0*/  @!P3 IMAD.IADD R80, R80, 0x1, -R0 ;  /* 0x000000015050b824 */ /* 0x000fe200078e0a00 */
[C---:B------:R-:W-:Y:S01]  /*68b0*/  ISETP.GT.U32.AND P5, PT, R0.reuse, R10, PT ;  /* 0x0000000a0000720c */ /* 0x040fe20003fa4070 */
[----:B------:R-:W-:Y:S01]  /*68c0*/  IMAD.HI.U32 R81, R7, R85, RZ ;  /* 0x0000005507517227 */ /* 0x000fe200078e00ff */
[----:B------:R-:W-:-:S02]  /*68d0*/  ISETP.GT.U32.AND P4, PT, R0, R22, PT ;  /* 0x000000160000720c */ /* 0x000fc40003f84070 */
[----:B------:R-:W-:Y:S01]  /*68e0*/  ISETP.GT.U32.AND P3, PT, R0, R80, PT ;  /* 0x000000500000720c */ /* 0x000fe20003f64070 */
[----:B------:R-:W-:-:S04]  /*68f0*/  IMAD.HI.U32 R82, R7, R86, RZ ;  /* 0x0000005607527227 */ /* 0x000fc800078e00ff */
[----:B------:R-:W-:Y:S02]  /*6900*/  IMAD.MOV R81, RZ, RZ, -R81 ;  /* 0x000000ffff517224 */ /* 0x000fe400078e0a51 */
[----:B------:R-:W-:Y:S02]  /*6910*/  IMAD.MOV R87, RZ, RZ, -R82 ;  /* 0x000000ffff577224 */ /* 0x000fe400078e0a52 */
[----:B------:R-:W-:-:S04]  /*6920*/  IMAD.HI.U32 R82, R7, R84, RZ ;  /* 0x0000005407527227 */ /* 0x000fc800078e00ff */
[----:B------:R-:W-:Y:S02]  /*6930*/  IMAD R83, R0, R81, R85 ;  /* 0x0000005100537224 */ /* 0x000fe400078e0255 */
[----:B------:R-:W-:Y:S02]  /*6940*/  IMAD.MOV R85, RZ, RZ, -R82 ;  /* 0x000000ffff557224 */ /* 0x000fe400078e0a52 */
[----:B------:R-:W-:Y:S01]  /*6950*/  @!P1 IMAD.IADD R8, R8, 0x1, -R0 ;  /* 0x0000000108089824 */ /* 0x000fe200078e0a00 */
[C---:B------:R-:W-:Y:S01]  /*6960*/  ISETP.GT.U32.AND P1, PT, R0.reuse, R83, PT ;  /* 0x000000530000720c */ /* 0x040fe20003f24070 */
[----:B------:R-:W-:Y:S02]  /*6970*/  IMAD R82, R0, R85, R84 ;  /* 0x0000005500527224 */ /* 0x000fe400078e0254 */
[--C-:B------:R-:W-:Y:S02]  /*6980*/  @!P3 IMAD.IADD R80, R80, 0x1, -R0.reuse ;  /* 0x000000015050b824 */ /* 0x100fe400078e0a00 */
[----:B------:R-:W-:Y:S01]  /*6990*/  VIADD R94, R6, 0x60 ;  /* 0x00000060065e7836 */ /* 0x000fe20000000000 */
[----:B------:R-:W-:Y:S01]  /*69a0*/  ISETP.GT.U32.AND P3, PT, R0, R82, PT ;  /* 0x000000520000720c */ /* 0x000fe20003f64070 */
[--C-:B------:R-:W-:Y:S01]  /*69b0*/  @!P5 IMAD.IADD R10, R10, 0x1, -R0.reuse ;  /* 0x000000010a0ad824 */ /* 0x100fe200078e0a00 */
[----:B------:R-:W-:Y:S01]  /*69c0*/  ISETP.GE.AND P5, PT, R88, RZ, PT ;  /* 0x000000ff5800720c */ /* 0x000fe20003fa6270 */
[----:B------:R-:W-:Y:S01]  /*69d0*/  @!P4 IMAD.IADD R22, R22, 0x1, -R0 ;  /* 0x000000011616c824 */ /* 0x000fe200078e0a00 */
[----:B------:R-:W-:Y:S01]  /*69e0*/  IABS R88, R94 ;  /* 0x0000005e00587213 */ /* 0x000fe20000000000 */
[----:B------:R-:W-:Y:S01]  /*69f0*/  @!P2 IMAD.MOV R10, RZ, RZ, -R10 ;  /* 0x000000ffff0aa224 */ /* 0x000fe200078e0a0a */
[C---:B------:R-:W-:Y:S01]  /*6a00*/  ISETP.GT.U32.AND P4, PT, R0.reuse, R78, PT ;  /* 0x0000004e0000720c */ /* 0x040fe20003f84070 */
[----:B------:R-:W-:Y:S01]  /*6a10*/  @!P1 IMAD.IADD R83, R83, 0x1, -R0 ;  /* 0x0000000153539824 */ /* 0x000fe200078e0a00 */
[----:B------:R-:W-:Y:S01]  /*6a20*/  ISETP.GT.U32.AND P2, PT, R0, R22, PT ;  /* 0x000000160000720c */ /* 0x000fe20003f44070 */
[----:B------:R-:W-:Y:S01]  /*6a30*/  VIADD R93, R6, 0x64 ;  /* 0x00000064065d7836 */ /* 0x000fe20000000000 */
[----:B------:R-:W-:Y:S01]  /*6a40*/  ISETP.GE.AND P1, PT, R90, RZ, PT ;  /* 0x000000ff5a00720c */ /* 0x000fe20003f26270 */
[----:B------:R-:W-:-:S04]  /*6a50*/  IMAD.HI.U32 R85, R7, R88, RZ ;  /* 0x0000005807557227 */ /* 0x000fc800078e00ff */
[----:B------:R-:W-:Y:S01]  /*6a60*/  @!P3 IMAD.IADD R82, R82, 0x1, -R0 ;  /* 0x000000015252b824 */ /* 0x000fe200078e0a00 */
[C---:B------:R-:W-:Y:S01]  /*6a70*/  ISETP.GT.U32.AND P3, PT, R0.reuse, R83, PT ;  /* 0x000000530000720c */ /* 0x040fe20003f64070 */
[----:B------:R-:W-:Y:S01]  /*6a80*/  IMAD R81, R0, R87, R86 ;  /* 0x0000005700517224 */ /* 0x000fe200078e0256 */
[----:B------:R-:W-:Y:S01]  /*6a90*/  IABS R86, R93 ;  /* 0x0000005d00567213 */ /* 0x000fe20000000000 */
[----:B------:R-:W-:Y:S02]  /*6aa0*/  IMAD.MOV R85, RZ, RZ, -R85 ;  /* 0x000000ffff557224 */ /* 0x000fe400078e0a55 */
[----:B------:R-:W-:Y:S01]  /*6ab0*/  @!P2 IMAD.IADD R22, R22, 0x1, -R0 ;  /* 0x000000011616a824 */ /* 0x000fe200078e0a00 */
[----:B------:R-:W-:Y:S01]  /*6ac0*/  ISETP.GE.AND P2, PT, R89, RZ, PT ;  /* 0x000000ff5900720c */ /* 0x000fe20003f46270 */
[----:B------:R-:W-:Y:S02]  /*6ad0*/  IMAD R85, R0, R85, R88 ;  /* 0x0000005500557224 */ /* 0x000fe400078e0258 */
[----:B------:R-:W-:-:S04]  /*6ae0*/  IMAD.HI.U32 R84, R7, R86, RZ ;  /* 0x0000005607547227 */ /* 0x000fc800078e00ff */
[----:B------:R-:W-:Y:S01]  /*6af0*/  @!P3 IMAD.IADD R83, R83, 0x1, -R0 ;  /* 0x000000015353b824 */ /* 0x000fe200078e0a00 */
[----:B------:R-:W-:Y:S01]  /*6b00*/  ISETP.GT.U32.AND P3, PT, R0, R85, PT ;  /* 0x000000550000720c */ /* 0x000fe20003f64070 */
[----:B------:R-:W-:Y:S02]  /*6b10*/  IMAD.MOV R87, RZ, RZ, -R84 ;  /* 0x000000ffff577224 */ /* 0x000fe400078e0a54 */
[----:B------:R-:W-:Y:S02]  /*6b20*/  VIADD R89, R6, 0x5c ;  /* 0x0000005c06597836 */ /* 0x000fe40000000000 */
[----:B------:R-:W-:Y:S01]  /*6b30*/  @!P4 IMAD.IADD R78, R78, 0x1, -R0 ;  /* 0x000000014e4ec824 */ /* 0x000fe200078e0a00 */
[C---:B------:R-:W-:Y:S01]  /*6b40*/  ISETP.GT.U32.AND P4, PT, R0.reuse, R81, PT ;  /* 0x000000510000720c */ /* 0x040fe20003f84070 */
[----:B------:R-:W-:Y:S01]  /*6b50*/  IMAD R84, R0, R87, R86 ;  /* 0x0000005700547224 */ /* 0x000fe200078e0256 */
[----:B------:R-:W-:Y:S01]  /*6b60*/  IABS R87, R89 ;  /* 0x0000005900577213 */ /* 0x000fe20000000000 */
[----:B------:R-:W-:-:S02]  /*6b70*/  VIADD R90, R6, 0x58 ;  /* 0x00000058065a7836 */ /* 0x000fc40000000000 */
[----:B------:R-:W-:Y:S01]  /*6b80*/  @!P5 IMAD.MOV R22, RZ, RZ, -R22 ;  /* 0x000000ffff16d224 */ /* 0x000fe200078e0a16 */
[----:B------:R-:W-:Y:S01]  /*6b90*/  ISETP.GT.U32.AND P5, PT, R0, R84, PT ;  /* 0x000000540000720c */ /* 0x000fe20003fa4070 */
[----:B------:R-:W-:Y:S01]  /*6ba0*/  IMAD.HI.U32 R86, R7, R87, RZ ;  /* 0x0000005707567227 */ /* 0x000fe200078e00ff */
[----:B------:R-:W-:-:S03]  /*6bb0*/  IABS R88, R90 ;  /* 0x0000005a00587213 */ /* 0x000fc60000000000 */
[----:B------:R-:W-:Y:S02]  /*6bc0*/  @!P3 IMAD.IADD R85, R85, 0x1, -R0 ;  /* 0x000000015555b824 */ /* 0x000fe400078e0a00 */
[----:B------:R-:W-:Y:S02]  /*6bd0*/  IMAD.MOV R86, RZ, RZ, -R86 ;  /* 0x000000ffff567224 */ /* 0x000fe400078e0a56 */
[----:B------:R-:W-:Y:S01]  /*6be0*/  @!P4 IMAD.IADD R81, R81, 0x1, -R0 ;  /* 0x000000015151c824 */ /* 0x000fe200078e0a00 */
[C---:B------:R-:W-:Y:S01]  /*6bf0*/  ISETP.GT.U32.AND P3, PT, R0.reuse, R85, PT ;  /* 0x000000550000720c */ /* 0x040fe20003f64070 */
[----:B------:R-:W-:Y:S01]  /*6c00*/  IMAD R86, R0, R86, R87 ;  /* 0x0000005600567224 */ /* 0x000fe200078e0257 */
[----:B------:R-:W-:Y:S01]  /*6c10*/  ISETP.GE.AND P4, PT, R91, RZ, PT ;  /* 0x000000ff5b00720c */ /* 0x000fe20003f86270 */
[----:B------:R-:W-:-:S04]  /*6c20*/  IMAD.HI.U32 R87, R7, R88, RZ ;  /* 0x0000005807577227 */ /* 0x000fc800078e00ff */
[----:B------:R-:W-:Y:S01]  /*6c30*/  @!P0 IMAD.MOV R78, RZ, RZ, -R78 ;  /* 0x000000ffff4e8224 */ /* 0x000fe200078e0a4e */
[----:B------:R-:W-:Y:S01]  /*6c40*/  ISETP.GT.U32.AND P0, PT, R0, R81, PT ;  /* 0x000000510000720c */ /* 0x000fe20003f04070 */
[----:B------:R-:W-:Y:S02]  /*6c50*/  IMAD.MOV R87, RZ, RZ, -R87 ;  /* 0x000000ffff577224 */ /* 0x000fe400078e0a57 */
[----:B------:R-:W-:Y:S01]  /*6c60*/  @!P5 IMAD.IADD R84, R84, 0x1, -R0 ;  /* 0x000000015454d824 */ /* 0x000fe200078e0a00 */
[----:B------:R-:W-:Y:S01]  /*6c70*/  ISETP.GE.AND P5, PT, R89, RZ, PT ;  /* 0x000000ff5900720c */ /* 0x000fe20003fa6270 */
[C---:B------:R-:W-:Y:S02]  /*6c80*/  IMAD R87, R0.reuse, R87, R88 ;  /* 0x0000005700577224 */ /* 0x040fe400078e0258 */
[----:B------:R-:W-:Y:S01]  /*6c90*/  @!P1 IMAD.MOV R83, RZ, RZ, -R83 ;  /* 0x000000ffff539224 */ /* 0x000fe200078e0a53 */
[C---:B------:R-:W-:Y:S01]  /*6ca0*/  ISETP.GT.U32.AND P1, PT, R0.reuse, R84, PT ;  /* 0x000000540000720c */ /* 0x040fe20003f24070 */
[----:B------:R-:W-:Y:S01]  /*6cb0*/  @!P3 IMAD.IADD R85, R85, 0x1, -R0 ;  /* 0x000000015555b824 */ /* 0x000fe200078e0a00 */
[C---:B------:R-:W-:Y:S01]  /*6cc0*/  ISETP.GT.U32.AND P3, PT, R0.reuse, R87, PT ;  /* 0x000000570000720c */ /* 0x040fe20003f64070 */
[----:B------:R-:W-:Y:S01]  /*6cd0*/  @!P6 IMAD.MOV R8, RZ, RZ, -R8 ;  /* 0x000000ffff08e224 */ /* 0x000fe200078e0a08 */
[----:B------:R-:W-:Y:S01]  /*6ce0*/  ISETP.GT.U32.AND P6, PT, R0, R82, PT ;  /* 0x000000520000720c */ /* 0x000fe20003fc4070 */
[----:B------:R-:W-:Y:S01]  /*6cf0*/  @!P0 IMAD.IADD R81, R81, 0x1, -R0 ;  /* 0x0000000151518824 */ /* 0x000fe200078e0a00 */
[----:B------:R-:W-:Y:S01]  /*6d00*/  ISETP.GE.AND P0, PT, R93, RZ, PT ;  /* 0x000000ff5d00720c */ /* 0x000fe20003f06270 */
[----:B------:R-:W-:Y:S01]  /*6d10*/  @!P2 IMAD.MOV R80, RZ, RZ, -R80 ;  /* 0x000000ffff50a224 */ /* 0x000fe200078e0a50 */
[----:B------:R-:W-:Y:S01]  /*6d20*/  ISETP.GE.AND P2, PT, R92, RZ, PT ;  /* 0x000000ff5c00720c */ /* 0x000fe20003f46270 */
[----:B------:R-:W-:Y:S01]  /*6d30*/  @!P4 IMAD.MOV R81, RZ, RZ, -R81 ;  /* 0x000000ffff51c224 */ /* 0x000fe200078e0a51 */
[----:B------:R-:W-:Y:S01]  /*6d40*/  ISETP.GT.U32.AND P4, PT, R0, R86, PT ;  /* 0x000000560000720c */ /* 0x000fe20003f84070 */
[----:B------:R-:W-:-:S02]  /*6d50*/  VIADD R95, R6, 0x4c ;  /* 0x0000004c065f7836 */ /* 0x000fc40000000000 */
[--C-:B------:R-:W-:Y:S02]  /*6d60*/  @!P1 IMAD.IADD R84, R84, 0x1, -R0.reuse ;  /* 0x0000000154549824 */ /* 0x100fe400078e0a00 */
[--C-:B------:R-:W-:Y:S01]  /*6d70*/  @!P3 IMAD.IADD R87, R87, 0x1, -R0.reuse ;  /* 0x000000015757b824 */ /* 0x100fe200078e0a00 */
[----:B------:R-:W-:Y:S01]  /*6d80*/  IABS R93, R95 ;  /* 0x0000005f005d7213 */ /* 0x000fe20000000000 */
[----:B------:R-:W-:Y:S01]  /*6d90*/  @!P6 IMAD.IADD R82, R82, 0x1, -R0 ;  /* 0x000000015252e824 */ /* 0x000fe200078e0a00 */
[----:B------:R-:W-:Y:S01]  /*6da0*/  ISETP.GE.AND P6, PT, R94, RZ, PT ;  /* 0x000000ff5e00720c */ /* 0x000fe20003fc6270 */
[----:B------:R-:W-:Y:S02]  /*6db0*/  VIADD R88, R6, 0x54 ;  /* 0x0000005406587836 */ /* 0x000fe40000000000 */
[----:B------:R-:W-:Y:S01]  /*6dc0*/  @!P0 IMAD.MOV R84, RZ, RZ, -R84 ;  /* 0x000000ffff548224 */ /* 0x000fe200078e0a54 */
[----:B------:R-:W-:Y:S01]  /*6dd0*/  ISETP.GT.U32.AND P0, PT, R0, R87, PT ;  /* 0x000000570000720c */ /* 0x000fe20003f04070 */
[----:B------:R-:W-:Y:S01]  /*6de0*/  @!P2 IMAD.MOV R82, RZ, RZ, -R82 ;  /* 0x000000ffff52a224 */ /* 0x000fe200078e0a52 */
[----:B------:R-:W-:Y:S01]  /*6df0*/  ISETP.GE.AND P2, PT, R90, RZ, PT ;  /* 0x000000ff5a00720c */ /* 0x000fe20003f46270 */
[----:B------:R-:W-:Y:S01]  /*6e00*/  IMAD.HI.U32 R90, R7, R93, RZ ;  /* 0x0000005d075a7227 */ /* 0x000fe200078e00ff */
[----:B------:R-:W-:-:S02]  /*6e10*/  IABS R91, R88 ;  /* 0x00000058005b7213 */ /* 0x000fc40000000000 */
[----:B------:R-:W-:Y:S01]  /*6e20*/  ISETP.GE.AND P1, PT, R88, RZ, PT ;  /* 0x000000ff5800720c */ /* 0x000fe20003f26270 */
[----:B------:R-:W-:Y:S02]  /*6e30*/  VIADD R96, R6, 0x48 ;  /* 0x0000004806607836 */ /* 0x000fe40000000000 */
[----:B------:R-:W-:Y:S02]  /*6e40*/  @!P4 IMAD.IADD R86, R86, 0x1, -R0 ;  /* 0x000000015656c824 */ /* 0x000fe400078e0a00 */
[----:B------:R-:W-:Y:S01]  /*6e50*/  IMAD.HI.U32 R88, R7, R91, RZ ;  /* 0x0000005b07587227 */ /* 0x000fe200078e00ff */
[----:B------:R-:W-:Y:S02]  /*6e60*/  IABS R94, R96 ;  /* 0x00000060005e7213 */ /* 0x000fe40000000000 */
[----:B------:R-:W-:Y:S01]  /*6e70*/  ISETP.GT.U32.AND P3, PT, R0, R86, PT ;  /* 0x000000560000720c */ /* 0x000fe20003f64070 */
[----:B------:R-:W-:Y:S02]  /*6e80*/  IMAD.MOV R90, RZ, RZ, -R90 ;  /* 0x000000ffff5a7224 */ /* 0x000fe400078e0a5a */
[----:B------:R-:W-:-:S02]  /*6e90*/  IMAD.MOV R88, RZ, RZ, -R88 ;  /* 0x000000ffff587224 */ /* 0x000fc400078e0a58 */
[C---:B------:R-:W-:Y:S02]  /*6ea0*/  IMAD R90, R0.reuse, R90, R93 ;  /* 0x0000005a005a7224 */ /* 0x040fe400078e025d */
[----:B------:R-:W-:Y:S02]  /*6eb0*/  @!P0 IMAD.IADD R87, R87, 0x1, -R0 ;  /* 0x0000000157578824 */ /* 0x000fe400078e0a00 */
[C---:B------:R-:W-:Y:S02]  /*6ec0*/  IMAD R88, R0.reuse, R88, R91 ;  /* 0x0000005800587224 */ /* 0x040fe400078e025b */
[----:B------:R-:W-:Y:S01]  /*6ed0*/  @!P2 IMAD.MOV R87, RZ, RZ, -R87 ;  /* 0x000000ffff57a224 */ /* 0x000fe200078e0a57 */
[----:B------:R-:W-:Y:S01]  /*6ee0*/  ISETP.GT.U32.AND P2, PT, R0, R90, PT ;  /* 0x0000005a0000720c */ /* 0x000fe20003f44070 */
[----:B------:R-:W-:Y:S02]  /*6ef0*/  VIADD R89, R6, 0x50 ;  /* 0x0000005006597836 */ /* 0x000fe40000000000 */
[----:B------:R-:W-:-:S03]  /*6f00*/  IMAD.HI.U32 R91, R7, R94, RZ ;  /* 0x0000005e075b7227 */ /* 0x000fc600078e00ff */
[----:B------:R-:W-:Y:S01]  /*6f10*/  IABS R92, R89 ;  /* 0x00000059005c7213 */ /* 0x000fe20000000000 */
[----:B------:R-:W-:Y:S01]  /*6f20*/  IMAD.MOV R91, RZ, RZ, -R91 ;  /* 0x000000ffff5b7224 */ /* 0x000fe200078e0a5b */
[----:B------:R-:W-:Y:S01]  /*6f30*/  ISETP.GE.AND P4, PT, R89, RZ, PT ;  /* 0x000000ff5900720c */ /* 0x000fe20003f86270 */
[----:B------:R-:W-:Y:S01]  /*6f40*/  @!P3 IMAD.IADD R86, R86, 0x1, -R0 ;  /* 0x000000015656b824 */ /* 0x000fe200078e0a00 */
[C---:B------:R-:W-:Y:S01]  /*6f50*/  ISETP.GT.U32.AND P3, PT, R0.reuse, R88, PT ;  /* 0x000000580000720c */ /* 0x040fe20003f64070 */
[----:B------:R-:W-:Y:S02]  /*6f60*/  IMAD R91, R0, R91, R94 ;  /* 0x0000005b005b7224 */ /* 0x000fe400078e025e */
[----:B------:R-:W-:Y:S02]  /*6f70*/  VIADD R94, R6, 0x44 ;  /* 0x00000044065e7836 */ /* 0x000fe40000000000 */
[----:B------:R-:W-:-:S03]  /*6f80*/  IMAD.HI.U32 R89, R7, R92, RZ ;  /* 0x0000005c07597227 */ /* 0x000fc600078e00ff */
[----:B------:R-:W-:Y:S01]  /*6f90*/  IABS R100, R94 ;  /* 0x0000005e00647213 */ /* 0x000fe20000000000 */
[----:B------:R-:W-:Y:S02]  /*6fa0*/  @!P2 IMAD.IADD R90, R90, 0x1, -R0 ;  /* 0x000000015a5aa824 */ /* 0x000fe400078e0a00 */
[----:B------:R-:W-:Y:S02]  /*6fb0*/  IMAD.MOV R89, RZ, RZ, -R89 ;  /* 0x000000ffff597224 */ /* 0x000fe400078e0a59 */
[----:B------:R-:W-:Y:S01]  /*6fc0*/  @!P6 IMAD.MOV R85, RZ, RZ, -R85 ;  /* 0x000000ffff55e224 */ /* 0x000fe200078e0a55 */
[C---:B------:R-:W-:Y:S01]  /*6fd0*/  ISETP.GT.U32.AND P2, PT, R0.reuse, R90, PT ;  /* 0x0000005a0000720c */ /* 0x040fe20003f44070 */
[----:B------:R-:W-:Y:S01]  /*6fe0*/  IMAD R89, R0, R89, R92 ;  /* 0x0000005900597224 */ /* 0x000fe200078e025c */
[----:B------:R-:W-:Y:S01]  /*6ff0*/  ISETP.GE.AND P6, PT, R95, RZ, PT ;  /* 0x000000ff5f00720c */ /* 0x000fe20003fc6270 */
[----:B------:R-:W-:-:S03]  /*7000*/  IMAD.HI.U32 R92, R7, R100, RZ ;  /* 0x00000064075c7227 */ /* 0x000fc600078e00ff */
[----:B------:R-:W-:Y:S01]  /*7010*/  ISETP.GT.U32.AND P0, PT, R0, R89, PT ;  /* 0x000000590000720c */ /* 0x000fe20003f04070 */
[----:B------:R-:W-:Y:S02]  /*7020*/  @!P3 IMAD.IADD R88, R88, 0x1, -R0 ;  /* 0x000000015858b824 */ /* 0x000fe400078e0a00 */
[----:B------:R-:W-:Y:S02]  /*7030*/  IMAD.MOV R95, RZ, RZ, -R92 ;  /* 0x000000ffff5f7224 */ /* 0x000fe400078e0a5c */
[----:B------:R-:W-:Y:S01]  /*7040*/  VIADD R108, R6, 0x3c ;  /* 0x0000003c066c7836 */ /* 0x000fe20000000000 */
[C---:B------:R-:W-:Y:S01]  /*7050*/  ISETP.GT.U32.AND P3, PT, R0.reuse, R88, PT ;  /* 0x000000580000720c */ /* 0x040fe20003f64070 */
[----:B------:R-:W-:Y:S02]  /*7060*/  IMAD R100, R0, R95, R100 ;  /* 0x0000005f00647224 */ /* 0x000fe400078e0264 */
[----:B------:R-:W-:Y:S01]  /*7070*/  @!P2 IMAD.IADD R90, R90, 0x1, -R0 ;  /* 0x000000015a5aa824 */ /* 0x000fe200078e0a00 */
[----:B------:R-:W-:Y:S01]  /*7080*/  IABS R102, R108 ;  /* 0x0000006c00667213 */ /* 0x000fe20000000000 */
[----:B------:R-:W-:Y:S01]  /*7090*/  @!P5 IMAD.MOV R86, RZ, RZ, -R86 ;  /* 0x000000ffff56d224 */ /* 0x000fe200078e0a56 */
[----:B------:R-:W-:Y:S01]  /*70a0*/  ISETP.GT.U32.AND P2, PT, R0, R100, PT ;  /* 0x000000640000720c */ /* 0x000fe20003f44070 */
[----:B------:R-:W-:Y:S01]  /*70b0*/  VIADD R110, R6, 0x34 ;  /* 0x00000034066e7836 */ /* 0x000fe20000000000 */
[----:B------:R-:W-:Y:S01]  /*70c0*/  ISETP.GE.AND P5, PT, R96, RZ, PT ;  /* 0x000000ff6000720c */ /* 0x000fe20003fa6270 */
[----:B------:R-:W-:-:S02]  /*70d0*/  VIADD R96, R6, 0x40 ;  /* 0x0000004006607836 */ /* 0x000fc40000000000 */
[----:B------:R-:W-:-:S03]  /*70e0*/  IMAD.HI.U32 R93, R7, R102, RZ ;  /* 0x00000066075d7227 */ /* 0x000fc600078e00ff */
[----:B------:R-:W-:Y:S01]  /*70f0*/  IABS R101, R96 ;  /* 0x0000006000657213 */ /* 0x000fe20000000000 */
[--C-:B------:R-:W-:Y:S01]  /*7100*/  @!P3 IMAD.IADD R88, R88, 0x1, -R0.reuse ;  /* 0x000000015858b824 */ /* 0x100fe200078e0a00 */
[----:B------:R-:W-:Y:S01]  /*7110*/  ISETP.GT.U32.AND P3, PT, R0, R91, PT ;  /* 0x0000005b0000720c */ /* 0x000fe20003f64070 */
[----:B------:R-:W-:Y:S02]  /*7120*/  IMAD.MOV R93, RZ, RZ, -R93 ;  /* 0x000000ffff5d7224 */ /* 0x000fe400078e0a5d */
[----:B------:R-:W-:Y:S02]  /*7130*/  @!P2 IMAD.IADD R100, R100, 0x1, -R0 ;  /* 0x000000016464a824 */ /* 0x000fe400078e0a00 */
[----:B------:R-:W-:-:S03]  /*7140*/  IMAD.HI.U32 R92, R7, R101, RZ ;  /* 0x00000065075c7227 */ /* 0x000fc600078e00ff */
[C---:B------:R-:W-:Y:S01]  /*7150*/  ISETP.GT.U32.AND P2, PT, R0.reuse, R100, PT ;  /* 0x000000640000720c */ /* 0x040fe20003f44070 */
[----:B------:R-:W-:Y:S02]  /*7160*/  IMAD R102, R0, R93, R102 ;  /* 0x0000005d00667224 */ /* 0x000fe400078e0266 */
[----:B------:R-:W-:Y:S02]  /*7170*/  @!P1 IMAD.MOV R88, RZ, RZ, -R88 ;  /* 0x000000ffff589224 */ /* 0x000fe400078e0a58 */
[--C-:B------:R-:W-:Y:S01]  /*7180*/  @!P3 IMAD.IADD R91, R91, 0x1, -R0.reuse ;  /* 0x000000015b5bb824 */ /* 0x100fe200078e0a00 */
[----:B------:R-:W-:Y:S01]  /*7190*/  ISETP.GE.AND P3, PT, R96, RZ, PT ;  /* 0x000000ff6000720c */ /* 0x000fe20003f66270 */
[----:B------:R-:W-:Y:S01]  /*71a0*/  @!P0 IMAD.IADD R89, R89, 0x1, -R0 ;  /* 0x0000000159598824 */ /* 0x000fe200078e0a00 */
[----:B------:R-:W-:Y:S01]  /*71b0*/  IABS R96, R110 ;  /* 0x0000006e00607213 */ /* 0x000fe20000000000 */
[----:B------:R-:W-:Y:S01]  /*71c0*/  IMAD.MOV R92, RZ, RZ, -R92 ;  /* 0x000000ffff5c7224 */ /* 0x000fe200078e0a5c */
[----:B------:R-:W-:Y:S01]  /*71d0*/  ISETP.GT.U32.AND P1, PT, R0, R91, PT ;  /* 0x0000005b0000720c */ /* 0x000fe20003f24070 */
[----:B------:R-:W-:Y:S01]  /*71e0*/  VIADD R109, R6, 0x38 ;  /* 0x00000038066d7836 */ /* 0x000fe20000000000 */
[----:B------:R-:W-:Y:S01]  /*71f0*/  ISETP.GT.U32.AND P0, PT, R0, R89, PT ;  /* 0x000000590000720c */ /* 0x000fe20003f04070 */
[----:B------:R-:W-:Y:S01]  /*7200*/  @!P2 IMAD.IADD R100, R100, 0x1, -R0 ;  /* 0x000000016464a824 */ /* 0x000fe200078e0a00 */
[C---:B------:R-:W-:Y:S01]  /*7210*/  ISETP.GT.U32.AND P2, PT, R0.reuse, R102, PT ;  /* 0x000000660000720c */ /* 0x040fe20003f44070 */
[----:B------:R-:W-:Y:S01]  /*7220*/  IMAD R101, R0, R92, R101 ;  /* 0x0000005c00657224 */ /* 0x000fe200078e0265 */
[----:B------:R-:W-:Y:S01]  /*7230*/  IABS R99, R109 ;  /* 0x0000006d00637213 */ /* 0x000fe20000000000 */
[----:B------:R-:W-:-:S04]  /*7240*/  IMAD.HI.U32 R92, R7, R96, RZ ;  /* 0x00000060075c7227 */ /* 0x000fc800078e00ff */
[----:B------:R-:W-:Y:S02]  /*7250*/  IMAD.MOV R95, RZ, RZ, -R92 ;  /* 0x000000ffff5f7224 */ /* 0x000fe400078e0a5c */
[----:B------:R-:W-:Y:S01]  /*7260*/  @!P1 IMAD.IADD R91, R91, 0x1, -R0 ;  /* 0x000000015b5b9824 */ /* 0x000fe200078e0a00 */
[C---:B------:R-:W-:Y:S01]  /*7270*/  ISETP.GT.U32.AND P1, PT, R0.reuse, R101, PT ;  /* 0x000000650000720c */ /* 0x040fe20003f24070 */
[----:B------:R-:W-:Y:S02]  /*7280*/  IMAD R96, R0, R95, R96 ;  /* 0x0000005f00607224 */ /* 0x000fe400078e0260 */
[----:B------:R-:W-:Y:S02]  /*7290*/  VIADD R111, R6, 0x30 ;  /* 0x00000030066f7836 */ /* 0x000fe40000000000 */
[--C-:B------:R-:W-:Y:S01]  /*72a0*/  @!P2 IMAD.IADD R102, R102, 0x1, -R0.reuse ;  /* 0x000000016666a824 */ /* 0x100fe200078e0a00 */
[----:B------:R-:W-:Y:S01]  /*72b0*/  ISETP.GT.U32.AND P2, PT, R0, R96, PT ;  /* 0x000000600000720c */ /* 0x000fe20003f44070 */
[----:B------:R-:W-:Y:S01]  /*72c0*/  @!P0 IMAD.IADD R89, R89, 0x1, -R0 ;  /* 0x0000000159598824 */ /* 0x000fe200078e0a00 */
[----:B------:R-:W-:Y:S01]  /*72d0*/  ISETP.GE.AND P0, PT, R94, RZ, PT ;  /* 0x000000ff5e00720c */ /* 0x000fe20003f06270 */
[----:B------:R-:W-:Y:S01]  /*72e0*/  VIADD R115, R6, 0x2c ;  /* 0x0000002c06737836 */ /* 0x000fe20000000000 */
[----:B------:R-:W-:Y:S01]  /*72f0*/  IABS R97, R111 ;  /* 0x0000006f00617213 */ /* 0x000fe20000000000 */
[----:B------:R-:W-:-:S03]  /*7300*/  IMAD.HI.U32 R94, R7, R99, RZ ;  /* 0x00000063075e7227 */ /* 0x000fc600078e00ff */
[----:B------:R-:W-:Y:S01]  /*7310*/  IABS R98, R115 ;  /* 0x0000007300627213 */ /* 0x000fe20000000000 */
[----:B------:R-:W-:Y:S02]  /*7320*/  IMAD.MOV R94, RZ, RZ, -R94 ;  /* 0x000000ffff5e7224 */ /* 0x000fe400078e0a5e */
[----:B------:R-:W-:Y:S02]  /*7330*/  VIADD R116, R6, 0x28 ;  /* 0x0000002806747836 */ /* 0x000fe40000000000 */
[----:B------:R-:W-:-:S03]  /*7340*/  IMAD.HI.U32 R93, R7, R97, RZ ;  /* 0x00000061075d7227 */ /* 0x000fc600078e00ff */
[----:B------:R-:W-:Y:S01]  /*7350*/  IABS R104, R116 ;  /* 0x0000007400687213 */ /* 0x000fe20000000000 */
[----:B------:R-:W-:Y:S02]  /*7360*/  @!P1 IMAD.IADD R101, R101, 0x1, -R0 ;  /* 0x0000000165659824 */ /* 0x000fe400078e0a00 */
[----:B------:R-:W-:Y:S02]  /*7370*/  IMAD R99, R0, R94, R99 ;  /* 0x0000005e00637224 */ /* 0x000fe400078e0263 */
[----:B------:R-:W-:-:S03]  /*7380*/  IMAD.HI.U32 R94, R7, R98, RZ ;  /* 0x00000062075e7227 */ /* 0x000fc600078e00ff */
[----:B------:R-:W-:Y:S01]  /*7390*/  ISETP.GT.U32.AND P1, PT, R0, R99, PT ;  /* 0x000000630000720c */ /* 0x000fe20003f24070 */
[----:B------:R-:W-:Y:S02]  /*73a0*/  VIADD R117, R6, 0x24 ;  /* 0x0000002406757836 */ /* 0x000fe40000000000 */
[----:B------:R-:W-:Y:S02]  /*73b0*/  IMAD.MOV R93, RZ, RZ, -R93 ;  /* 0x000000ffff5d7224 */ /* 0x000fe400078e0a5d */
[----:B------:R-:W-:Y:S01]  /*73c0*/  @!P2 IMAD.IADD R96, R96, 0x1, -R0 ;  /* 0x000000016060a824 */ /* 0x000fe200078e0a00 */
[C---:B------:R-:W-:Y:S01]  /*73d0*/  ISETP.GT.U32.AND P2, PT, R0.reuse, R101, PT ;  /* 0x000000650000720c */ /* 0x040fe20003f44070 */
[----:B------:R-:W-:Y:S02]  /*73e0*/  IMAD.MOV R103, RZ, RZ, -R94 ;  /* 0x000000ffff677224 */ /* 0x000fe400078e0a5e */
[----:B------:R-:W-:Y:S02]  /*73f0*/  IMAD.MOV.U32 R94, RZ, RZ, R104 ;  /* 0x000000ffff5e7224 */ /* 0x000fe400078e0068 */
[----:B------:R-:W-:Y:S01]  /*7400*/  IMAD R95, R0, R93, R97 ;  /* 0x0000005d005f7224 */ /* 0x000fe200078e0261 */
[----:B------:R-:W-:Y:S01]  /*7410*/  IABS R97, R117 ;  /* 0x0000007500617213 */ /* 0x000fe20000000000 */
[----:B------:R-:W-:-:S02]  /*7420*/  VIADD R118, R6, 0x20 ;  /* 0x0000002006767836 */ /* 0x000fc40000000000 */
[----:B------:R-:W-:-:S03]  /*7430*/  IMAD.HI.U32 R92, R7, R94, RZ ;  /* 0x0000005e075c7227 */ /* 0x000fc600078e00ff */
[----:B------:R-:W-:Y:S01]  /*7440*/  IABS R104, R118 ;  /* 0x0000007600687213 */ /* 0x000fe20000000000 */
[C---:B------:R-:W-:Y:S02]  /*7450*/  IMAD R93, R0.reuse, R103, R98 ;  /* 0x00000067005d7224 */ /* 0x040fe400078e0262 */
[----:B------:R-:W-:Y:S02]  /*7460*/  IMAD.MOV.U32 R98, RZ, RZ, R97 ;  /* 0x000000ffff627224 */ /* 0x000fe400078e0061 */
[----:B------:R-:W-:Y:S02]  /*7470*/  IMAD.MOV R97, RZ, RZ, -R92 ;  /* 0x000000ffff617224 */ /* 0x000fe400078e0a5c */
[----:B------:R-:W-:Y:S01]  /*7480*/  @!P2 IMAD.IADD R101, R101, 0x1, -R0 ;  /* 0x000000016565a824 */ /* 0x000fe200078e0a00 */
[----:B------:R-:W-:Y:S01]  /*7490*/  ISETP.GT.U32.AND P2, PT, R0, R93, PT ;  /* 0x0000005d0000720c */ /* 0x000fe20003f44070 */
[----:B------:R-:W-:-:S04]  /*74a0*/  IMAD.HI.U32 R92, R7, R98, RZ ;  /* 0x00000062075c7227 */ /* 0x000fc800078e00ff */
[----:B------:R-:W-:Y:S02]  /*74b0*/  IMAD R94, R0, R97, R94 ;  /* 0x00000061005e7224 */ /* 0x000fe400078e025e */
[----:B------:R-:W-:-:S04]  /*74c0*/  IMAD.HI.U32 R97, R7, R104, RZ ;  /* 0x0000006807617227 */ /* 0x000fc800078e00ff */
[----:B------:R-:W-:Y:S02]  /*74d0*/  IMAD.MOV R103, RZ, RZ, -R92 ;  /* 0x000000ffff677224 */ /* 0x000fe400078e0a5c */
[----:B------:R-:W-:Y:S02]  /*74e0*/  VIADD R119, R6, 0x1c ;  /* 0x0000001c06777836 */ /* 0x000fe40000000000 */
[----:B------:R-:W-:Y:S02]  /*74f0*/  IMAD.MOV R105, RZ, RZ, -R97 ;  /* 0x000000ffff697224 */ /* 0x000fe400078e0a61 */
[C---:B------:R-:W-:Y:S01]  /*7500*/  IMAD R92, R0.reuse, R103, R98 ;  /* 0x00000067005c7224 */ /* 0x040fe200078e0262 */
[----:B------:R-:W-:Y:S01]  /*7510*/  IABS R106, R119 ;  /* 0x00000077006a7213 */ /* 0x000fe20000000000 */
[C---:B------:R-:W-:Y:S02]  /*7520*/  IMAD R98, R0.reuse, R105, R104 ;  /* 0x0000006900627224 */ /* 0x040fe400078e0268 */
[--C-:B------:R-:W-:Y:S01]  /*7530*/  @!P1 IMAD.IADD R99, R99, 0x1, -R0.reuse ;  /* 0x0000000163639824 */ /* 0x100fe200078e0a00 */
[C---:B------:R-:W-:Y:S01]  /*7540*/  ISETP.GT.U32.AND P1, PT, R0.reuse, R95, PT ;  /* 0x0000005f0000720c */ /* 0x040fe20003f24070 */
[----:B------:R-:W-:Y:S01]  /*7550*/  @!P2 IMAD.IADD R93, R93, 0x1, -R0 ;  /* 0x000000015d5da824 */ /* 0x000fe200078e0a00 */
[----:B------:R-:W-:Y:S01]  /*7560*/  ISETP.GT.U32.AND P2, PT, R0, R98, PT ;  /* 0x000000620000720c */ /* 0x000fe20003f44070 */
[----:B------:R-:W-:-:S04]  /*7570*/  IMAD.HI.U32 R97, R7, R106, RZ ;  /* 0x0000006a07617227 */ /* 0x000fc800078e00ff */
[----:B------:R-:W-:Y:S02]  /*7580*/  VIADD R120, R6, 0x18 ;  /* 0x0000001806787836 */ /* 0x000fe40000000000 */
[----:B------:R-:W-:Y:S02]  /*7590*/  IMAD.MOV R97, RZ, RZ, -R97 ;  /* 0x000000ffff617224 */ /* 0x000fe400078e0a61 */
[----:B------:R-:W-:Y:S01]  /*75a0*/  @!P4 IMAD.MOV R89, RZ, RZ, -R89 ;  /* 0x000000ffff59c224 */ /* 0x000fe200078e0a59 */
[C---:B------:R-:W-:Y:S01]  /*75b0*/  ISETP.GT.U32.AND P4, PT, R0.reuse, R102, PT ;  /* 0x000000660000720c */ /* 0x040fe20003f84070 */
[C---:B------:R-:W-:Y:S01]  /*75c0*/  IMAD R97, R0.reuse, R97, R106 ;  /* 0x0000006100617224 */ /* 0x040fe200078e026a */
[----:B------:R-:W-:Y:S01]  /*75d0*/  IABS R107, R120 ;  /* 0x00000078006b7213 */ /* 0x000fe20000000000 */
[----:B------:R-:W-:Y:S01]  /*75e0*/  @!P5 IMAD.MOV R91, RZ, RZ, -R91 ;  /* 0x000000ffff5bd224 */ /* 0x000fe200078e0a5b */
[----:B------:R-:W-:Y:S01]  /*75f0*/  ISETP.GT.U32.AND P5, PT, R0, R99, PT ;  /* 0x000000630000720c */ /* 0x000fe20003fa4070 */
[----:B------:R-:W-:-:S02]  /*7600*/  @!P1 IMAD.IADD R95, R95, 0x1, -R0 ;  /* 0x000000015f5f9824 */ /* 0x000fc400078e0a00 */
[----:B------:R-:W-:Y:S01]  /*7610*/  @!P2 IMAD.IADD R98, R98, 0x1, -R0 ;  /* 0x000000016262a824 */ /* 0x000fe200078e0a00 */
[C---:B------:R-:W-:Y:S01]  /*7620*/  ISETP.GT.U32.AND P2, PT, R0.reuse, R97, PT ;  /* 0x000000610000720c */ /* 0x040fe20003f44070 */
[----:B------:R-:W-:Y:S01]  /*7630*/  IMAD.HI.U32 R103, R7, R107, RZ ;  /* 0x0000006b07677227 */ /* 0x000fe200078e00ff */
[----:B------:R-:W-:-:S03]  /*7640*/  ISETP.GT.U32.AND P1, PT, R0, R95, PT ;  /* 0x0000005f0000720c */ /* 0x000fc60003f24070 */
[----:B------:R-:W-:Y:S02]  /*7650*/  IMAD.MOV R103, RZ, RZ, -R103 ;  /* 0x000000ffff677224 */ /* 0x000fe400078e0a67 */
[----:B------:R-:W-:Y:S01]  /*7660*/  @!P4 IMAD.IADD R102, R102, 0x1, -R0 ;  /* 0x000000016666c824 */ /* 0x000fe200078e0a00 */
[C---:B------:R-:W-:Y:S01]  /*7670*/  ISETP.GT.U32.AND P4, PT, R0.reuse, R94, PT ;  /* 0x0000005e0000720c */ /* 0x040fe20003f84070 */
[----:B------:R-:W-:Y:S01]  /*7680*/  @!P6 IMAD.MOV R90, RZ, RZ, -R90 ;  /* 0x000000ffff5ae224 */ /* 0x000fe200078e0a5a */
[C---:B------:R-:W-:Y:S01]  /*7690*/  ISETP.GT.U32.AND P6, PT, R0.reuse, R96, PT ;  /* 0x000000600000720c */ /* 0x040fe20003fc4070 */
[C---:B------:R-:W-:Y:S02]  /*76a0*/  IMAD R106, R0.reuse, R103, R107 ;  /* 0x00000067006a7224 */ /* 0x040fe400078e026b */
[----:B------:R-:W-:Y:S01]  /*76b0*/  @!P5 IMAD.IADD R99, R99, 0x1, -R0 ;  /* 0x000000016363d824 */ /* 0x000fe200078e0a00 */
[----:B------:R-:W-:Y:S01]  /*76c0*/  ISETP.GT.U32.AND P5, PT, R0, R92, PT ;  /* 0x0000005c0000720c */ /* 0x000fe20003fa4070 */
[----:B------:R-:W-:-:S02]  /*76d0*/  VIADD R122, R6, 0x10 ;  /* 0x00000010067a7836 */ /* 0x000fc40000000000 */
[--C-:B------:R-:W-:Y:S01]  /*76e0*/  @!P2 IMAD.IADD R97, R97, 0x1, -R0.reuse ;  /* 0x000000016161a824 */ /* 0x100fe200078e0a00 */
[----:B------:R-:W-:Y:S01]  /*76f0*/  ISETP.GT.U32.AND P2, PT, R0, R106, PT ;  /* 0x0000006a0000720c */ /* 0x000fe20003f44070 */
[----:B------:R-:W-:Y:S01]  /*7700*/  @!P1 IMAD.IADD R95, R95, 0x1, -R0 ;  /* 0x000000015f5f9824 */ /* 0x000fe200078e0a00 */
[----:B------:R-:W-:Y:S01]  /*7710*/  ISETP.GE.AND P1, PT, R109, RZ, PT ;  /* 0x000000ff6d00720c */ /* 0x000fe20003f26270 */
[C---:B------:R-:W-:Y:S01]  /*7720*/  VIADD R121, R6.reuse, 0x14 ;  /* 0x0000001406797836 */ /* 0x040fe20000000000 */
[----:B------:R-:W-:Y:S01]  /*7730*/  IABS R109, R122 ;  /* 0x0000007a006d7213 */ /* 0x000fe20000000000 */
[C---:B------:R-:W-:Y:S02]  /*7740*/  VIADD R123, R6.reuse, 0xc ;  /* 0x0000000c067b7836 */ /* 0x040fe40000000000 */
[----:B------:R-:W-:Y:S01]  /*7750*/  VIADD R124, R6, 0x8 ;  /* 0x00000008067c7836 */ /* 0x000fe20000000000 */
[----:B------:R-:W-:Y:S01]  /*7760*/  IABS R107, R121 ;  /* 0x00000079006b7213 */ /* 0x000fe20000000000 */
[----:B------:R-:W-:Y:S01]  /*7770*/  @!P0 IMAD.MOV R100, RZ, RZ, -R100 ;  /* 0x000000ffff648224 */ /* 0x000fe200078e0a64 */
[----:B------:R-:W-:Y:S01]  /*7780*/  ISETP.GT.U32.AND P0, PT, R0, R93, PT ;  /* 0x0000005d0000720c */ /* 0x000fe20003f04070 */
[--C-:B------:R-:W-:Y:S01]  /*7790*/  @!P4 IMAD.IADD R94, R94, 0x1, -R0.reuse ;  /* 0x000000015e5ec824 */ /* 0x100fe200078e0a00 */
[----:B------:R-:W-:Y:S01]  /*77a0*/  ISETP.GE.AND P4, PT, R110, RZ, PT ;  /* 0x000000ff6e00720c */ /* 0x000fe20003f86270 */
[----:B------:R-:W-:Y:S01]  /*77b0*/  @!P6 IMAD.IADD R96, R96, 0x1, -R0 ;  /* 0x000000016060e824 */ /* 0x000fe200078e0a00 */
[----:B------:R-:W-:Y:S01]  /*77c0*/  ISETP.GE.AND P6, PT, R108, RZ, PT ;  /* 0x000000ff6c00720c */ /* 0x000fe20003fc6270 */
[----:B------:R-:W-:Y:S01]  /*77d0*/  IMAD.HI.U32 R103, R7, R109, RZ ;  /* 0x0000006d07677227 */ /* 0x000fe200078e00ff */
[----:B------:R-:W-:-:S02]  /*77e0*/  IABS R110, R123 ;  /* 0x0000007b006e7213 */ /* 0x000fc40000000000 */
[----:B------:R-:W-:Y:S01]  /*77f0*/  IABS R112, R124 ;  /* 0x0000007c00707213 */ /* 0x000fe20000000000 */
[----:B------:R-:W-:Y:S01]  /*7800*/  @!P5 IMAD.IADD R92, R92, 0x1, -R0 ;  /* 0x000000015c5cd824 */ /* 0x000fe200078e0a00 */
[----:B------:R-:W-:Y:S01]  /*7810*/  ISETP.GE.AND P5, PT, R111, RZ, PT ;  /* 0x000000ff6f00720c */ /* 0x000fe20003fa6270 */
[----:B------:R-:W-:Y:S02]  /*7820*/  VIADD R108, R6, 0x4 ;  /* 0x00000004066c7836 */ /* 0x000fe40000000000 */
[----:B------:R-:W-:-:S03]  /*7830*/  IMAD.HI.U32 R6, R7, R107, RZ ;  /* 0x0000006b07067227 */ /* 0x000fc600078e00ff */
[----:B------:R-:W-:Y:S01]  /*7840*/  IABS R114, R108 ;  /* 0x0000006c00727213 */ /* 0x000fe20000000000 */
[----:B------:R-:W-:Y:S02]  /*7850*/  IMAD.MOV R103, RZ, RZ, -R103 ;  /* 0x000000ffff677224 */ /* 0x000fe400078e0a67 */
[----:B------:R-:W-:Y:S01]  /*7860*/  @!P2 IMAD.IADD R106, R106, 0x1, -R0 ;  /* 0x000000016a6aa824 */ /* 0x000fe200078e0a00 */
[----:B------:R-:W-:Y:S01]  /*7870*/  ISETP.GT.U32.AND P2, PT, R0, R94, PT ;  /* 0x0000005e0000720c */ /* 0x000fe20003f44070 */
[----:B------:R-:W-:-:S04]  /*7880*/  IMAD.HI.U32 R104, R7, R110, RZ ;  /* 0x0000006e07687227 */ /* 0x000fc800078e00ff */
[----:B------:R-:W-:-:S04]  /*7890*/  IMAD.HI.U32 R105, R7, R112, RZ ;  /* 0x0000007007697227 */ /* 0x000fc800078e00ff */
[----:B------:R-:W-:Y:S02]  /*78a0*/  IMAD.MOV R6, RZ, RZ, -R6 ;  /* 0x000000ffff067224 */ /* 0x000fe400078e0a06 */
[C---:B------:R-:W-:Y:S01]  /*78b0*/  IMAD R103, R0.reuse, R103, R109 ;  /* 0x0000006700677224 */ /* 0x040fe200078e026d */
[----:B------:R-:W-:Y:S01]  /*78c0*/  SHF.R.S32.HI R109, RZ, 0x2, R153 ;  /* 0x00000002ff6d7819 */ /* 0x000fe20000011499 */
[----:B------:R-:W-:Y:S01]  /*78d0*/  @!P3 IMAD.MOV R101, RZ, RZ, -R101 ;  /* 0x000000ffff65b224 */ /* 0x000fe200078e0a65 */
[C---:B------:R-:W-:Y:S01]  /*78e0*/  ISETP.GT.U32.AND P3, PT, R0.reuse, R92, PT ;  /* 0x0000005c0000720c */ /* 0x040fe20003f64070 */
[----:B------:R-:W-:Y:S01]  /*78f0*/  IMAD.MOV R111, RZ, RZ, -R104 ;  /* 0x000000ffff6f7224 */ /* 0x000fe200078e0a68 */
[----:B------:R-:W-:Y:S01]  /*7900*/  SGXT R109, R109, 0x1 ;  /* 0x000000016d6d781a */ /* 0x000fe20000000200 */
[----:B------:R-:W-:Y:S02]  /*7910*/  IMAD.MOV R113, RZ, RZ, -R105 ;  /* 0x000000ffff717224 */ /* 0x000fe400078e0a69 */
[C---:B------:R-:W-:Y:S01]  /*7920*/  IMAD R105, R0.reuse, R6, R107 ;  /* 0x0000000600697224 */ /* 0x040fe200078e026b */
[----:B------:R-:W-:Y:S01]  /*7930*/  LOP3.LUT R109, R109, 0x90, RZ, 0xc0, !PT ;  /* 0x000000906d6d7812 */ /* 0x000fe200078ec0ff */
[----:B------:R-:W-:Y:S01]  /*7940*/  @!P0 IMAD.IADD R93, R93, 0x1, -R0 ;  /* 0x000000015d5d8824 */ /* 0x000fe200078e0a00 */
[C---:B------:R-:W-:Y:S01]  /*7950*/  ISETP.GT.U32.AND P0, PT, R0.reuse, R103, PT ;  /* 0x000000670000720c */ /* 0x040fe20003f04070 */
[C---:B------:R-:W-:Y:S01]  /*7960*/  IMAD R107, R0.reuse, R111, R110 ;  /* 0x0000006f006b7224 */ /* 0x040fe200078e026e */
[----:B------:R-:W-:Y:S01]  /*7970*/  CS2R R110, SRZ ;  /* 0x00000000006e7805 */ /* 0x000fe2000001ff00 */
[----:B------:R-:W-:Y:S01]  /*7980*/  @!P1 IMAD.MOV R99, RZ, RZ, -R99 ;  /* 0x000000ffff639224 */ /* 0x000fe200078e0a63 */
[C---:B------:R-:W-:Y:S01]  /*7990*/  ISETP.GT.U32.AND P1, PT, R0.reuse, R98, PT ;  /* 0x000000620000720c */ /* 0x040fe20003f24070 */
[----:B------:R-:W-:Y:S01]  /*79a0*/  @!P5 IMAD.MOV R95, RZ, RZ, -R95 ;  /* 0x000000ffff5fd224 */ /* 0x000fe200078e0a5f */
[----:B------:R-:W-:Y:S01]  /*79b0*/  ISETP.GT.U32.AND P5, PT, R0, R105, PT ;  /* 0x000000690000720c */ /* 0x000fe20003fa4070 */
[----:B------:R-:W-:-:S04]  /*79c0*/  IMAD.HI.U32 R7, R7, R114, RZ ;  /* 0x0000007207077227 */ /* 0x000fc800078e00ff */
[----:B------:R-:W-:Y:S01]  /*79d0*/  IMAD R104, R0, R113, R112 ;  /* 0x0000007100687224 */ /* 0x000fe200078e0270 */
[----:B------:R-:W-:Y:S01]  /*79e0*/  CS2R R112, SRZ ;  /* 0x0000000000707805 */ /* 0x000fe2000001ff00 */
[----:B------:R-:W-:Y:S01]  /*79f0*/  @!P2 IMAD.IADD R94, R94, 0x1, -R0 ;  /* 0x000000015e5ea824 */ /* 0x000fe200078e0a00 */
[C---:B------:R-:W-:Y:S01]  /*7a00*/  ISETP.GT.U32.AND P2, PT, R0.reuse, R107, PT ;  /* 0x0000006b0000720c */ /* 0x040fe20003f44070 */
[----:B------:R-:W-:Y:S01]  /*7a10*/  @!P4 IMAD.MOV R96, RZ, RZ, -R96 ;  /* 0x000000ffff60c224 */ /* 0x000fe200078e0a60 */
[----:B------:R-:W-:Y:S01]  /*7a20*/  ISETP.GT.U32.AND P4, PT, R0, R97, PT ;  /* 0x000000610000720c */ /* 0x000fe20003f84070 */
[----:B------:R-:W-:Y:S02]  /*7a30*/  IMAD.MOV R7, RZ, RZ, -R7 ;  /* 0x000000ffff077224 */ /* 0x000fe400078e0a07 */
[----:B------:R-:W-:Y:S01]  /*7a40*/  @!P3 IMAD.IADD R92, R92, 0x1, -R0 ;  /* 0x000000015c5cb824 */ /* 0x000fe200078e0a00 */
[C---:B------:R-:W-:Y:S01]  /*7a50*/  ISETP.GT.U32.AND P3, PT, R0.reuse, R104, PT ;  /* 0x000000680000720c */ /* 0x040fe20003f64070 */
[----:B------:R-:W-:-:S02]  /*7a60*/  IMAD R7, R0, R7, R114 ;  /* 0x0000000700077224 */ /* 0x000fc400078e0272 */
[--C-:B------:R-:W-:Y:S01]  /*7a70*/  @!P0 IMAD.IADD R103, R103, 0x1, -R0.reuse ;  /* 0x0000000167678824 */ /* 0x100fe200078e0a00 */
[----:B------:R-:W-:Y:S01]  /*7a80*/  ISETP.GE.AND P0, PT, R118, RZ, PT ;  /* 0x000000ff7600720c */ /* 0x000fe20003f06270 */
[--C-:B------:R-:W-:Y:S01]  /*7a90*/  @!P1 IMAD.IADD R98, R98, 0x1, -R0.reuse ;  /* 0x0000000162629824 */ /* 0x100fe200078e0a00 */
[----:B------:R-:W-:Y:S01]  /*7aa0*/  ISETP.GT.U32.AND P1, PT, R0, R7, PT ;  /* 0x000000070000720c */ /* 0x000fe20003f24070 */
[--C-:B------:R-:W-:Y:S01]  /*7ab0*/  @!P5 IMAD.IADD R105, R105, 0x1, -R0.reuse ;  /* 0x000000016969d824 */ /* 0x100fe200078e0a00 */
[----:B------:R-:W-:Y:S01]  /*7ac0*/  ISETP.GE.AND P5, PT, R117, RZ, PT ;  /* 0x000000ff7500720c */ /* 0x000fe20003fa6270 */
[--C-:B------:R-:W-:Y:S01]  /*7ad0*/  @!P2 IMAD.IADD R107, R107, 0x1, -R0.reuse ;  /* 0x000000016b6ba824 */ /* 0x100fe200078e0a00 */
[----:B------:R-:W-:Y:S01]  /*7ae0*/  ISETP.GE.AND P2, PT, R119, RZ, PT ;  /* 0x000000ff7700720c */ /* 0x000fe20003f46270 */
[--C-:B------:R-:W-:Y:S01]  /*7af0*/  @!P4 IMAD.IADD R97, R97, 0x1, -R0.reuse ;  /* 0x000000016161c824 */ /* 0x100fe200078e0a00 */
[----:B------:R-:W-:Y:S01]  /*7b00*/  ISETP.GE.AND P4, PT, R115, RZ, PT ;  /* 0x000000ff7300720c */ /* 0x000fe20003f86270 */
[----:B------:R-:W-:Y:S01]  /*7b10*/  @!P3 IMAD.IADD R104, R104, 0x1, -R0 ;  /* 0x000000016868b824 */ /* 0x000fe200078e0a00 */
[----:B------:R-:W-:Y:S01]  /*7b20*/  ISETP.GE.AND P3, PT, R120, RZ, PT ;  /* 0x000000ff7800720c */ /* 0x000fe20003f66270 */
[----:B------:R-:W-:Y:S01]  /*7b30*/  @!P6 IMAD.MOV R102, RZ, RZ, -R102 ;  /* 0x000000ffff66e224 */ /* 0x000fe200078e0a66 */
[C---:B------:R-:W-:Y:S01]  /*7b40*/  ISETP.GT.U32.AND P6, PT, R0.reuse, R106, PT ;  /* 0x0000006a0000720c */ /* 0x040fe20003fc4070 */
[----:B------:R-:W-:Y:S01]  /*7b50*/  @!P0 IMAD.MOV R98, RZ, RZ, -R98 ;  /* 0x000000ffff628224 */ /* 0x000fe200078e0a62 */
[C---:B------:R-:W-:Y:S01]  /*7b60*/  ISETP.GT.U32.AND P0, PT, R0.reuse, R104, PT ;  /* 0x000000680000720c */ /* 0x040fe20003f04070 */
[----:B------:R-:W-:Y:S01]  /*7b70*/  @!P1 IMAD.IADD R7, R7, 0x1, -R0 ;  /* 0x0000000107079824 */ /* 0x000fe200078e0a00 */
[C---:B------:R-:W-:Y:S01]  /*7b80*/  ISETP.GT.U32.AND P1, PT, R0.reuse, R105, PT ;  /* 0x000000690000720c */ /* 0x040fe20003f24070 */
[----:B------:R-:W-:Y:S01]  /*7b90*/  @!P5 IMAD.MOV R92, RZ, RZ, -R92 ;  /* 0x000000ffff5cd224 */ /* 0x000fe200078e0a5c */
[C---:B------:R-:W-:Y:S01]  /*7ba0*/  ISETP.GT.U32.AND P5, PT, R0.reuse, R107, PT ;  /* 0x0000006b0000720c */ /* 0x040fe20003fa4070 */
[----:B------:R-:W-:Y:S01]  /*7bb0*/  @!P2 IMAD.MOV R97, RZ, RZ, -R97 ;  /* 0x000000ffff61a224 */ /* 0x000fe200078e0a61 */
[C---:B------:R-:W-:Y:S01]  /*7bc0*/  ISETP.GT.U32.AND P2, PT, R0.reuse, R7, PT ;  /* 0x000000070000720c */ /* 0x040fe20003f44070 */
[----:B------:R-:W-:Y:S01]  /*7bd0*/  @!P4 IMAD.MOV R93, RZ, RZ, -R93 ;  /* 0x000000ffff5dc224 */ /* 0x000fe200078e0a5d */
[----:B------:R-:W-:Y:S01]  /*7be0*/  ISETP.GT.U32.AND P4, PT, R0, R103, PT ;  /* 0x000000670000720c */ /* 0x000fe20003f84070 */
[----:B------:R-:W-:Y:S01]  /*7bf0*/  IMAD.SHL.U32 R6, R153, 0x20, RZ ;  /* 0x0000002099067824 */ /* 0x000fe200078e00ff */
[----:B------:R-:W-:Y:S01]  /*7c00*/  CS2R R114, SRZ ;  /* 0x0000000000727805 */ /* 0x000fe2000001ff00 */
[--C-:B------:R-:W-:Y:S01]  /*7c10*/  @!P6 IMAD.IADD R106, R106, 0x1, -R0.reuse ;  /* 0x000000016a6ae824 */ /* 0x100fe200078e0a00 */
[----:B------:R-:W-:Y:S01]  /*7c20*/  ISETP.GE.AND P6, PT, R116, RZ, PT ;  /* 0x000000ff7400720c */ /* 0x000fe20003fc6270 */
[--C-:B------:R-:W-:Y:S01]  /*7c30*/  @!P0 IMAD.IADD R104, R104, 0x1, -R0.reuse ;  /* 0x0000000168688824 */ /* 0x100fe200078e0a00 */
[----:B------:R-:W-:Y:S01]  /*7c40*/  ISETP.GE.AND P0, PT, R108, RZ, PT ;  /* 0x000000ff6c00720c */ /* 0x000fe20003f06270 */
[--C-:B------:R-:W-:Y:S01]  /*7c50*/  @!P1 IMAD.IADD R105, R105, 0x1, -R0.reuse ;  /* 0x0000000169699824 */ /* 0x100fe200078e0a00 */
[----:B------:R-:W-:Y:S01]  /*7c60*/  LOP3.LUT R108, RZ, R3, RZ, 0x33, !PT ;  /* 0x00000003ff6c7212 */ /* 0x000fe200078e33ff */
[--C-:B------:R-:W-:Y:S01]  /*7c70*/  @!P5 IMAD.IADD R107, R107, 0x1, -R0.reuse ;  /* 0x000000016b6bd824 */ /* 0x100fe200078e0a00 */
[----:B------:R-:W-:Y:S01]  /*7c80*/  ISETP.GE.AND P5, PT, R124, RZ, PT ;  /* 0x000000ff7c00720c */ /* 0x000fe20003fa6270 */
[--C-:B------:R-:W-:Y:S01]  /*7c90*/  @!P2 IMAD.IADD R7, R7, 0x1, -R0.reuse ;  /* 0x000000010707a824 */ /* 0x100fe200078e0a00 */
[----:B------:R-:W-:Y:S01]  /*7ca0*/  ISETP.NE.AND P2, PT, R3, RZ, PT ;  /* 0x000000ff0300720c */ /* 0x000fe20003f45270 */
[----:B------:R-:W-:Y:S01]  /*7cb0*/  @!P4 IMAD.IADD R103, R103, 0x1, -R0 ;  /* 0x000000016767c824 */ /* 0x000fe200078e0a00 */
[----:B------:R-:W-:Y:S01]  /*7cc0*/  ISETP.GE.AND P4, PT, R123, RZ, PT ;  /* 0x000000ff7b00720c */ /* 0x000fe20003f86270 */
[----:B------:R-:W-:Y:S01]  /*7cd0*/  IMAD.MOV.U32 R3, RZ, RZ, R7 ;  /* 0x000000ffff037224 */ /* 0x000fe200078e0007 */
[----:B------:R-:W-:Y:S01]  /*7ce0*/  ISETP.GE.AND P1, PT, R122, RZ, PT ;  /* 0x000000ff7a00720c */ /* 0x000fe20003f26270 */
[----:B------:R-:W-:Y:S01]  /*7cf0*/  @!P6 IMAD.MOV R94, RZ, RZ, -R94 ;  /* 0x000000ffff5ee224 */ /* 0x000fe200078e0a5e */
[----:B------:R-:W-:Y:S01]  /*7d00*/  ISETP.GE.AND P6, PT, R121, RZ, PT ;  /* 0x000000ff7900720c */ /* 0x000fe20003fc6270 */
[----:B------:R-:W-:Y:S01]  /*7d10*/  @!P0 IMAD.MOV R3, RZ, RZ, -R3 ;  /* 0x000000ffff038224 */ /* 0x000fe200078e0a03 */
[----:B------:R-:W-:Y:S01]  /*7d20*/  LOP3.LUT R152, R109, 0xf60, R6, 0xf8, !PT ;  /* 0x00000f606d987812 */ /* 0x000fe200078ef806 */
[----:B------:R-:W-:Y:S01]  /*7d30*/  @!P3 IMAD.MOV R106, RZ, RZ, -R106 ;  /* 0x000000ffff6ab224 */ /* 0x000fe200078e0a6a */
[C---:B------:R-:W-:Y:S01]  /*7d40*/  SEL R6, R108.reuse, R78, !P2 ;  /* 0x0000004e6c067207 */ /* 0x040fe20005000000 */
[----:B------:R-:W-:Y:S01]  /*7d50*/  @!P5 IMAD.MOV R104, RZ, RZ, -R104 ;  /* 0x000000ffff68d224 */ /* 0x000fe200078e0a68 */
[----:B------:R-:W-:-:S02]  /*7d60*/  SEL R3, R108, R3, !P2 ;  /* 0x000000036c037207 */ /* 0x000fc40005000000 */
[----:B------:R-:W-:Y:S02]  /*7d70*/  CS2R R116, SRZ ;  /* 0x0000000000747805 */ /* 0x000fe4000001ff00 */
[C---:B------:R-:W-:Y:S01]  /*7d80*/  SEL R78, R108.reuse, R83, !P2 ;  /* 0x000000536c4e7207 */ /* 0x040fe20005000000 */
[----:B------:R-:W-:Y:S01]  /*7d90*/  @!P4 IMAD.MOV R107, RZ, RZ, -R107 ;  /* 0x000000ffff6bc224 */ /* 0x000fe200078e0a6b */
[C---:B------:R-:W-:Y:S01]  /*7da0*/  SEL R104, R108.reuse, R104, !P2 ;  /* 0x000000686c687207 */ /* 0x040fe20005000000 */
[----:B------:R-:W-:Y:S01]  /*7db0*/  @!P1 IMAD.MOV R103, RZ, RZ, -R103 ;  /* 0x000000ffff679224 */ /* 0x000fe200078e0a67 */
[C---:B------:R-:W-:Y:S01]  /*7dc0*/  SEL R109, R108.reuse, R5, !P2 ;  /* 0x000000056c6d7207 */ /* 0x040fe20005000000 */
[----:B------:R-:W-:Y:S01]  /*7dd0*/  IMAD R3, R3, UR4, RZ ;  /* 0x0000000403037c24 */ /* 0x000fe2000f8e02ff */
[----:B------:R-:W-:Y:S01]  /*7de0*/  SEL R107, R108, R107, !P2 ;  /* 0x0000006b6c6b7207 */ /* 0x000fe20005000000 */
[----:B------:R-:W-:Y:S01]  /*7df0*/  IMAD R104, R104, UR4, RZ ;  /* 0x0000000468687c24 */ /* 0x000fe2000f8e02ff */
[C---:B------:R-:W-:Y:S01]  /*7e00*/  SEL R103, R108.reuse, R103, !P2 ;  /* 0x000000676c677207 */ /* 0x040fe20005000000 */
[----:B------:R-:W-:Y:S01]  /*7e10*/  @!P6 IMAD.MOV R105, RZ, RZ, -R105 ;  /* 0x000000ffff69e224 */ /* 0x000fe200078e0a69 */
[----:B------:R-:W-:Y:S01]  /*7e20*/  SHF.R.S32.HI R83, RZ, 0x1f, R3 ;  /* 0x0000001fff537819 */ /* 0x000fe20000011403 */
[----:B------:R-:W-:Y:S01]  /*7e30*/  IMAD R107, R107, UR4, RZ ;  /* 0x000000046b6b7c24 */ /* 0x000fe2000f8e02ff */
[----:B------:R-:W-:Y:S01]  /*7e40*/  IADD3 R3, P4, R3, UR10, RZ ;  /* 0x0000000a03037c10 */ /* 0x000fe2000ff9e0ff */
[----:B------:R-:W-:Y:S01]  /*7e50*/  IMAD R103, R103, UR4, RZ ;  /* 0x0000000467677c24 */ /* 0x000fe2000f8e02ff */
[----:B------:R-:W-:Y:S01]  /*7e60*/  SEL R7, R108, R2, !P2 ;  /* 0x000000026c077207 */ /* 0x000fe20005000000 */
[----:B------:R-:W-:Y:S01]  /*7e70*/  IMAD R78, R78, UR4, RZ ;  /* 0x000000044e4e7c24 */ /* 0x000fe2000f8e02ff */
[----:B------:R-:W-:Y:S01]  /*7e80*/  IADD3 R2, P3, R104, UR8, RZ ;  /* 0x0000000868027c10 */ /* 0x000fe2000ff7e0ff */
[----:B------:R0:W-:Y:S01]  /*7e90*/  STL [R1+0x920], R3 ;  /* 0x0009200301007387 */ /* 0x0001e20000100800 */
[C---:B------:R-:W-:Y:S01]  /*7ea0*/  SEL R0, R108.reuse, R22, !P2 ;  /* 0x000000166c007207 */ /* 0x040fe20005000000 */
[----:B------:R-:W-:Y:S01]  /*7eb0*/  IMAD R22, R109, UR4, RZ ;  /* 0x000000046d167c24 */ /* 0x000fe2000f8e02ff */
[C---:B------:R-:W-:Y:S01]  /*7ec0*/  SEL R201, R108.reuse, R201, !P2 ;  /* 0x000000c96cc97207 */ /* 0x040fe20005000000 */
[----:B------:R1:W-:Y:S01]  /*7ed0*/  STL [R1+0x918], R2 ;  /* 0x0009180201007387 */ /* 0x0003e20000100800 */
[C---:B------:R-:W-:Y:S01]  /*7ee0*/  SEL R203, R108.reuse, R203, !P2 ;  /* 0x000000cb6ccb7207 */ /* 0x040fe20005000000 */
[----:B------:R-:W-:Y:S01]  /*7ef0*/  IMAD R7, R7, UR4, RZ ;  /* 0x0000000407077c24 */ /* 0x000fe2000f8e02ff */
        /* <DEDUP_REMOVED lines=54> */
[----:B------:R-:W-:Y:S01]  /*8260*/  SEL R74, R108, R74, !P2 ;  /* 0x0000004a6c4a7207 */ /* 0x000fe20005000000 */
        /* <DEDUP_REMOVED lines=137> */
[C---:B------:R-:W-:Y:S01]  /*8b00*/  SEL R84, R108.reuse, R84, !P2 ;  /* 0x000000546c547207 */ /* 0x040fe20005000000 */
        /* <DEDUP_REMOVED lines=41> */
[----:B0-----:R-:W-:Y:S01]  /*8da0*/  SHF.R.S32.HI R3, RZ, 0x1f, R107 ;  /* 0x0000001fff037819 */ /* 0x001fe2000001146b */
[----:B------:R-:W-:Y:S01]  /*8db0*/  IMAD R106, R106, UR4, RZ ;  /* 0x000000046a6a7c24 */ /* 0x000fe2000f8e02ff */
[----:B------:R-:W-:Y:S01]  /*8dc0*/  SHF.R.S32.HI R80, RZ, 0x1f, R104 ;  /* 0x0000001fff507819 */ /* 0x000fe20000011468 */
[----:B------:R-:W-:Y:S01]  /*8dd0*/  IMAD R105, R105, UR4, RZ ;  /* 0x0000000469697c24 */ /* 0x000fe2000f8e02ff */
[----:B------:R-:W-:Y:S01]  /*8de0*/  IADD3 R107, P2, R107, UR6, RZ ;  /* 0x000000066b6b7c10 */ /* 0x000fe2000ff5e0ff */
[----:B------:R-:W-:Y:S01]  /*8df0*/  IMAD R0, R0, UR4, RZ ;  /* 0x0000000400007c24 */ /* 0x000fe2000f8e02ff */
[----:B-1----:R-:W-:Y:S01]  /*8e00*/  SHF.R.S32.HI R2, RZ, 0x1f, R103 ;  /* 0x0000001fff027819 */ /* 0x002fe20000011467 */
[----:B------:R-:W-:Y:S01]  /*8e10*/  IMAD R5, R5, UR4, RZ ;  /* 0x0000000405057c24 */ /* 0x000fe2000f8e02ff */
[----:B------:R-:W-:Y:S01]  /*8e20*/  IADD3 R104, P1, R103, UR14, RZ ;  /* 0x0000000e67687c10 */ /* 0x000fe2000ff3e0ff */
[----:B------:R-:W-:Y:S01]  /*8e30*/  STL [R1+0x910], R107 ;  /* 0x0009106b01007387 */ /* 0x000fe20000100800 */
[----:B------:R-:W-:Y:S01]  /*8e40*/  IADD3 R103, P0, R22, UR12, RZ ;  /* 0x0000000c16677c10 */ /* 0x000fe2000ff1e0ff */
[----:B------:R-:W-:Y:S01]  /*8e50*/  UIADD3 UR4, UR5, 0x4000, URZ ;  /* 0x0000400005047890 */ /* 0x000fe2000fffe03f */
[----:B------:R-:W-:Y:S01]  /*8e60*/  IADD3.X R83, R83, UR13, RZ, P4, !PT ;  /* 0x0000000d53537c10 */ /* 0x000fe2000a7fe4ff */
[----:B------:R-:W-:Y:S01]  /*8e70*/  STL [R1+0x908], R104 ;  /* 0x0009086801007387 */ /* 0x000fe20000100800 */
[----:B------:R-:W-:Y:S01]  /*8e80*/  IADD3.X R80, R80, UR11, RZ, P3, !PT ;  /* 0x0000000b50507c10 */ /* 0x000fe20009ffe4ff */
[----:B------:R-:W-:Y:S01]  /*8e90*/  ULDC.64 UR10, c[0x0][0x218] ;  /* 0x00008600000a7ab9 */ /* 0x000fe20000000a00 */
[----:B------:R-:W-:Y:S01]  /*8ea0*/  IADD3.X R3, R3, UR9, RZ, P2, !PT ;  /* 0x0000000903037c10 */ /* 0x000fe200097fe4ff */
[----:B------:R0:W-:Y:S01]  /*8eb0*/  STL [R1+0x928], R103 ;  /* 0x0009286701007387 */ /* 0x0001e20000100800 */
[----:B------:R-:W-:Y:S01]  /*8ec0*/  IADD3.X R2, R2, UR7, RZ, P1, !PT ;  /* 0x0000000702027c10 */ /* 0x000fe20008ffe4ff */
[----:B------:R-:W-:Y:S01]  /*8ed0*/  ULDC.64 UR8, c[0x0][0x218] ;  /* 0x0000860000087ab9 */ /* 0x000fe20000000a00 */
[----:B------:R-:W-:Y:S01]  /*8ee0*/  ULDC.64 UR6, c[0x0][0x218] ;  /* 0x0000860000067ab9 */ /* 0x000fe20000000a00 */
[----:B------:R1:W-:Y:S01]  /*8ef0*/  STL [R1+0x91c], R83 ;  /* 0x00091c5301007387 */ /* 0x0003e20000100800 */
[----:B------:R-:W-:Y:S01]  /*8f00*/  ULDC.64 UR12, c[0x0][0x218] ;  /* 0x00008600000c7ab9 */ /* 0x000fe20000000a00 */
[----:B------:R-:W-:Y:S01]  /*8f10*/  SHF.R.S32.HI R204, RZ, 0x1f, R205 ;  /* 0x0000001fffcc7819 */ /* 0x000fe200000114cd */
[----:B------:R-:W-:Y:S01]  /*8f20*/  USHF.R.U32.HI UR4, URZ, 0x4, UR4 ;  /* 0x000000043f047899 */ /* 0x000fe20008011604 */
[----:B------:R2:W-:Y:S01]  /*8f30*/  STL [R1+0x914], R80 ;  /* 0x0009145001007387 */ /* 0x0005e20000100800 */
[----:B------:R-:W-:-:S02]  /*8f40*/  SHF.R.S32.HI R216, RZ, 0x1f, R217 ;  /* 0x0000001fffd87819 */ /* 0x000fc400000114d9 */
[----:B------:R-:W-:Y:S02]  /*8f50*/  CS2R R108, SRZ ;  /* 0x00000000006c7805 */ /* 0x000fe4000001ff00 */
[----:B0-----:R-:W-:Y:S01]  /*8f60*/  IADD3 R103, P2, R97, UR6, RZ ;  /* 0x0000000661677c10 */ /* 0x001fe2000ff5e0ff */
[----:B------:R0:W-:Y:S01]  /*8f70*/  STL [R1+0x90c], R3 ;  /* 0x00090c0301007387 */ /* 0x0001e20000100800 */
[----:B------:R-:W-:Y:S02]  /*8f80*/  SHF.R.S32.HI R206, RZ, 0x1f, R207 ;  /* 0x0000001fffce7819 */ /* 0x000fe400000114cf */
[----:B------:R-:W-:Y:S02]  /*8f90*/  CS2R R118, SRZ ;  /* 0x0000000000767805 */ /* 0x000fe4000001ff00 */
[----:B-1----:R-:W-:Y:S01]  /*8fa0*/  SHF.R.S32.HI R83, RZ, 0x1f, R105 ;  /* 0x0000001fff537819 */ /* 0x002fe20000011469 */
[----:B------:R1:W-:Y:S01]  /*8fb0*/  STL [R1+0x904], R2 ;  /* 0x0009040201007387 */ /* 0x0003e20000100800 */
[----:B------:R-:W-:-:S02]  /*8fc0*/  SHF.R.S32.HI R228, RZ, 0x1f, R229 ;  /* 0x0000001fffe47819 */ /* 0x000fc400000114e5 */
[----:B------:R-:W-:Y:S02]  /*8fd0*/  CS2R R120, SRZ ;  /* 0x0000000000787805 */ /* 0x000fe4000001ff00 */
[----:B--2---:R-:W-:Y:S02]  /*8fe0*/  SHF.R.S32.HI R80, RZ, 0x1f, R106 ;  /* 0x0000001fff507819 */ /* 0x004fe4000001146a */
[----:B------:R-:W-:Y:S02]  /*8ff0*/  CS2R R122, SRZ ;  /* 0x00000000007a7805 */ /* 0x000fe4000001ff00 */
[----:B------:R-:W-:Y:S02]  /*9000*/  SHF.R.S32.HI R218, RZ, 0x1f, R219 ;  /* 0x0000001fffda7819 */ /* 0x000fe400000114db */
[----:B------:R-:W-:Y:S02]  /*9010*/  CS2R R124, SRZ ;  /* 0x00000000007c7805 */ /* 0x000fe4000001ff00 */
[----:B0-----:R-:W-:-:S02]  /*9020*/  IADD3 R3, P4, R105, UR10, RZ ;  /* 0x0000000a69037c10 */ /* 0x001fc4000ff9e0ff */
[----:B------:R-:W-:Y:S02]  /*9030*/  CS2R R104, SRZ ;  /* 0x0000000000687805 */ /* 0x000fe4000001ff00 */
[----:B------:R-:W-:Y:S02]  /*9040*/  SHF.R.S32.HI R208, RZ, 0x1f, R209 ;  /* 0x0000001fffd07819 */ /* 0x000fe400000114d1 */
[----:B-1----:R-:W-:Y:S01]  /*9050*/  IADD3 R2, P3, R106, UR8, RZ ;  /* 0x000000086a027c10 */ /* 0x002fe2000ff7e0ff */
[----:B------:R0:W-:Y:S01]  /*9060*/  STL [R1+0x900], R3 ;  /* 0x0009000301007387 */ /* 0x0001e20000100800 */
[----:B------:R-:W-:Y:S01]  /*9070*/  IADD3.X R83, R83, UR15, RZ, P4, !PT ;  /* 0x0000000f53537c10 */ /* 0x000fe2000a7fe4ff */
[----:B------:R-:W-:Y:S01]  /*9080*/  ULDC.64 UR14, c[0x0][0x218] ;  /* 0x00008600000e7ab9 */ /* 0x000fe20000000a00 */
[----:B------:R-:W-:Y:S01]  /*9090*/  IADD3.X R80, R80, UR11, RZ, P3, !PT ;  /* 0x0000000b50507c10 */ /* 0x000fe20009ffe4ff */
[----:B------:R1:W-:Y:S01]  /*90a0*/  STL [R1+0x8f8], R2 ;  /* 0x0008f80201007387 */ /* 0x0003e20000100800 */
[----:B------:R-:W-:Y:S01]  /*90b0*/  ULDC.64 UR10, c[0x0][0x218] ;  /* 0x00008600000a7ab9 */ /* 0x000fe20000000a00 */
[----:B------:R-:W-:-:S02]  /*90c0*/  SHF.R.S32.HI R240, RZ, 0x1f, R241 ;  /* 0x0000001ffff07819 */ /* 0x000fc400000114f1 */
[----:B------:R-:W-:Y:S01]  /*90d0*/  CS2R R106, SRZ ;  /* 0x00000000006a7805 */ /* 0x000fe2000001ff00 */
[----:B------:R-:W-:Y:S01]  /*90e0*/  STL [R1+0x8f0], R103 ;  /* 0x0008f06701007387 */ /* 0x000fe20000100800 */
[----:B------:R-:W-:Y:S02]  /*90f0*/  SHF.R.S32.HI R230, RZ, 0x1f, R231 ;  /* 0x0000001fffe67819 */ /* 0x000fe400000114e7 */
[----:B0-----:R-:W-:Y:S02]  /*9100*/  SHF.R.S32.HI R3, RZ, 0x1f, R97 ;  /* 0x0000001fff037819 */ /* 0x001fe40000011461 */
[----:B------:R-:W-:Y:S02]  /*9110*/  IADD3 R97, P1, R98, UR12, RZ ;  /* 0x0000000c62617c10 */ /* 0x000fe4000ff3e0ff */
[----:B-1----:R-:W-:Y:S02]  /*9120*/  SHF.R.S32.HI R2, RZ, 0x1f, R98 ;  /* 0x0000001fff027819 */ /* 0x002fe40000011462 */
[----:B------:R-:W-:Y:S01]  /*9130*/  IADD3.X R3, R3, UR9, RZ, P2, !PT ;  /* 0x0000000903037c10 */ /* 0x000fe200097fe4ff */
[----:B------:R-:W-:Y:S01]  /*9140*/  STL [R1+0x8e8], R97 ;  /* 0x0008e86101007387 */ /* 0x000fe20000100800 */
[----:B------:R-:W-:Y:S01]  /*9150*/  IADD3.X R2, R2, UR7, RZ, P1, !PT ;  /* 0x0000000702027c10 */ /* 0x000fe20008ffe4ff */
[----:B------:R-:W-:Y:S01]  /*9160*/  ULDC.64 UR8, c[0x0][0x218] ;  /* 0x0000860000087ab9 */ /* 0x000fe20000000a00 */
[----:B------:R-:W-:Y:S01]  /*9170*/  ULDC.64 UR6, c[0x0][0x218] ;  /* 0x0000860000067ab9 */ /* 0x000fe20000000a00 */
[----:B------:R0:W-:Y:S01]  /*9180*/  STL [R1+0x8fc], R83 ;  /* 0x0008fc5301007387 */ /* 0x0001e20000100800 */
[----:B------:R-:W-:-:S02]  /*9190*/  SHF.R.S32.HI R220, RZ, 0x1f, R221 ;  /* 0x0000001fffdc7819 */ /* 0x000fc400000114dd */
[----:B------:R-:W-:Y:S01]  /*91a0*/  SHF.R.S32.HI R210, RZ, 0x1f, R211 ;  /* 0x0000001fffd27819 */ /* 0x000fe200000114d3 */
[----:B------:R1:W-:Y:S01]  /*91b0*/  STL [R1+0x8f4], R80 ;  /* 0x0008f45001007387 */ /* 0x0003e20000100800 */
[----:B------:R-:W-:Y:S02]  /*91c0*/  SHF.R.S32.HI R200, RZ, 0x1f, R201 ;  /* 0x0000001fffc87819 */ /* 0x000fe400000114c9 */
[----:B------:R-:W-:Y:S01]  /*91d0*/  SHF.R.S32.HI R242, RZ, 0x1f, R243 ;  /* 0x0000001ffff27819 */ /* 0x000fe200000114f3 */
[----:B------:R2:W-:Y:S01]  /*91e0*/  STL [R1+0x8ec], R3 ;  /* 0x0008ec0301007387 */ /* 0x0005e20000100800 */
[----:B------:R-:W-:Y:S02]  /*91f0*/  SHF.R.S32.HI R232, RZ, 0x1f, R233 ;  /* 0x0000001fffe87819 */ /* 0x000fe400000114e9 */
[----:B0-----:R-:W-:Y:S01]  /*9200*/  SHF.R.S32.HI R83, RZ, 0x1f, R92 ;  /* 0x0000001fff537819 */ /* 0x001fe2000001145c */
[----:B------:R0:W-:Y:S01]  /*9210*/  STL [R1+0x8e4], R2 ;  /* 0x0008e40201007387 */ /* 0x0001e20000100800 */
[----:B------:R-:W-:-:S02]  /*9220*/  SHF.R.S32.HI R222, RZ, 0x1f, R223 ;  /* 0x0000001fffde7819 */ /* 0x000fc400000114df */
[----:B-1----:R-:W-:Y:S02]  /*9230*/  SHF.R.S32.HI R80, RZ, 0x1f, R94 ;  /* 0x0000001fff507819 */ /* 0x002fe4000001145e */
[----:B------:R-:W-:Y:S02]  /*9240*/  SHF.R.S32.HI R212, RZ, 0x1f, R213 ;  /* 0x0000001fffd47819 */ /* 0x000fe400000114d5 */
[----:B--2---:R-:W-:Y:S02]  /*9250*/  IADD3 R3, P4, R92, UR10, RZ ;  /* 0x0000000a5c037c10 */ /* 0x004fe4000ff9e0ff */
[----:B------:R-:W-:Y:S02]  /*9260*/  IADD3 R92, P1, R95, UR14, RZ ;  /* 0x0000000e5f5c7c10 */ /* 0x000fe4000ff3e0ff */
[----:B0-----:R-:W-:Y:S01]  /*9270*/  IADD3 R2, P3, R94, UR8, RZ ;  /* 0x000000085e027c10 */ /* 0x001fe2000ff7e0ff */
[----:B------:R0:W-:Y:S01]  /*9280*/  STL [R1+0x8e0], R3 ;  /* 0x0008e00301007387 */ /* 0x0001e20000100800 */
[----:B------:R-:W-:Y:S01]  /*9290*/  IADD3.X R83, R83, UR13, RZ, P4, !PT ;  /* 0x0000000d53537c10 */ /* 0x000fe2000a7fe4ff */
[----:B------:R-:W-:Y:S01]  /*92a0*/  ULDC.64 UR12, c[0x0][0x218] ;  /* 0x00008600000c7ab9 */ /* 0x000fe20000000a00 */
[----:B------:R-:W-:Y:S01]  /*92b0*/  IADD3.X R80, R80, UR11, RZ, P3, !PT ;  /* 0x0000000b50507c10 */ /* 0x000fe20009ffe4ff */
[----:B------:R1:W-:Y:S01]  /*92c0*/  STL [R1+0x8d8], R2 ;  /* 0x0008d80201007387 */ /* 0x0003e20000100800 */
[----:B------:R-:W-:Y:S01]  /*92d0*/  ULDC.64 UR10, c[0x0][0x218] ;  /* 0x00008600000a7ab9 */ /* 0x000fe20000000a00 */
[----:B------:R-:W-:-:S02]  /*92e0*/  SHF.R.S32.HI R202, RZ, 0x1f, R203 ;  /* 0x0000001fffca7819 */ /* 0x000fc400000114cb */
[----:B------:R-:W-:Y:S02]  /*92f0*/  SHF.R.S32.HI R244, RZ, 0x1f, R245 ;  /* 0x0000001ffff47819 */ /* 0x000fe400000114f5 */
[----:B0-----:R-:W-:Y:S02]  /*9300*/  SHF.R.S32.HI R3, RZ, 0x1f, R93 ;  /* 0x0000001fff037819 */ /* 0x001fe4000001145d */
[----:B------:R-:W-:Y:S02]  /*9310*/  IADD3 R93, P2, R93, UR6, RZ ;  /* 0x000000065d5d7c10 */ /* 0x000fe4000ff5e0ff */
[----:B-1----:R-:W-:Y:S02]  /*9320*/  SHF.R.S32.HI R2, RZ, 0x1f, R95 ;  /* 0x0000001fff027819 */ /* 0x002fe4000001145f */
[----:B------:R-:W-:Y:S02]  /*9330*/  CS2R R94, SRZ ;  /* 0x00000000005e7805 */ /* 0x000fe4000001ff00 */
[----:B------:R-:W-:Y:S01]  /*9340*/  IADD3.X R3, R3, UR9, RZ, P2, !PT ;  /* 0x0000000903037c10 */ /* 0x000fe200097fe4ff */
[----:B------:R0:W-:Y:S01]  /*9350*/  STL [R1+0x8d0], R93 ;  /* 0x0008d05d01007387 */ /* 0x0001e20000100800 */
        /* <DEDUP_REMOVED lines=8> */
[----:B0-----:R-:W-:Y:S01]  /*93e0*/  IADD3 R93, P2, R102, UR6, RZ ;  /* 0x00000006665d7c10 */ /* 0x001fe2000ff5e0ff */
[----:B------:R0:W-:Y:S01]  /*93f0*/  STL [R1+0x8d4], R80 ;  /* 0x0008d45001007387 */ /* 0x0001e20000100800 */
[----:B------:R-:W-:Y:S02]  /*9400*/  SHF.R.S32.HI R246, RZ, 0x1f, R247 ;  /* 0x0000001ffff67819 */ /* 0x000fe400000114f7 */
[----:B-1----:R-:W-:Y:S01]  /*9410*/  IADD3 R92, P1, R101, UR12, RZ ;  /* 0x0000000c655c7c10 */ /* 0x002fe2000ff3e0ff */
[----:B------:R1:W-:Y:S01]  /*9420*/  STL [R1+0x8cc], R3 ;  /* 0x0008cc0301007387 */ /* 0x0003e20000100800 */
[----:B------:R-:W-:-:S02]  /*9430*/  SHF.R.S32.HI R236, RZ, 0x1f, R237 ;  /* 0x0000001fffec7819 */ /* 0x000fc400000114ed */
[----:B--2---:R-:W-:Y:S01]  /*9440*/  SHF.R.S32.HI R83, RZ, 0x1f, R96 ;  /* 0x0000001fff537819 */ /* 0x004fe20000011460 */
[----:B------:R2:W-:Y:S01]  /*9450*/  STL [R1+0x8c4], R2 ;  /* 0x0008c40201007387 */ /* 0x0005e20000100800 */
[----:B------:R-:W-:Y:S02]  /*9460*/  SHF.R.S32.HI R226, RZ, 0x1f, R227 ;  /* 0x0000001fffe27819 */ /* 0x000fe400000114e3 */
[----:B0-----:R-:W-:Y:S02]  /*9470*/  SHF.R.S32.HI R80, RZ, 0x1f, R99 ;  /* 0x0000001fff507819 */ /* 0x001fe40000011463 */
[----:B------:R-:W-:Y:S02]  /*9480*/  SHF.R.S32.HI R248, RZ, 0x1f, R249 ;  /* 0x0000001ffff87819 */ /* 0x000fe400000114f9 */
[----:B-1----:R-:W-:Y:S02]  /*9490*/  IADD3 R3, P4, R96, UR10, RZ ;  /* 0x0000000a60037c10 */ /* 0x002fe4000ff9e0ff */
[----:B------:R-:W-:-:S02]  /*94a0*/  CS2R R96, SRZ ;  /* 0x0000000000607805 */ /* 0x000fc4000001ff00 */
[----:B------:R-:W-:Y:S02]  /*94b0*/  SHF.R.S32.HI R238, RZ, 0x1f, R239 ;  /* 0x0000001fffee7819 */ /* 0x000fe400000114ef */
[----:B--2---:R-:W-:Y:S01]  /*94c0*/  IADD3 R2, P3, R99, UR8, RZ ;  /* 0x0000000863027c10 */ /* 0x004fe2000ff7e0ff */
[----:B------:R0:W-:Y:S01]  /*94d0*/  STL [R1+0x8c0], R3 ;  /* 0x0008c00301007387 */ /* 0x0001e20000100800 */
[----:B------:R-:W-:Y:S01]  /*94e0*/  IADD3.X R83, R83, UR15, RZ, P4, !PT ;  /* 0x0000000f53537c10 */ /* 0x000fe2000a7fe4ff */
[----:B------:R-:W-:Y:S01]  /*94f0*/  ULDC.64 UR14, c[0x0][0x218] ;  /* 0x00008600000e7ab9 */ /* 0x000fe20000000a00 */
[----:B------:R-:W-:Y:S01]  /*9500*/  IADD3.X R80, R80, UR11, RZ, P3, !PT ;  /* 0x0000000b50507c10 */ /* 0x000fe20009ffe4ff */
[----:B------:R1:W-:Y:S01]  /*9510*/  STL [R1+0x8b8], R2 ;  /* 0x0008b80201007387 */ /* 0x0003e20000100800 */
[----:B------:R-:W-:Y:S01]  /*9520*/  ULDC.64 UR10, c[0x0][0x218] ;  /* 0x00008600000a7ab9 */ /* 0x000fe20000000a00 */
[----:B------:R-:W-:Y:S02]  /*9530*/  SHF.R.S32.HI R250, RZ, 0x1f, R251 ;  /* 0x0000001ffffa7819 */ /* 0x000fe400000114fb */
[----:B------:R-:W-:Y:S01]  /*9540*/  CS2R R98, SRZ ;  /* 0x0000000000627805 */ /* 0x000fe2000001ff00 */
[----:B------:R-:W-:Y:S01]  /*9550*/  STL [R1+0x8b0], R93 ;  /* 0x0008b05d01007387 */ /* 0x000fe20000100800 */
[----:B------:R-:W-:-:S02]  /*9560*/  SHF.R.S32.HI R252, RZ, 0x1f, R77 ;  /* 0x0000001ffffc7819 */ /* 0x000fc4000001144d */
[----:B0-----:R-:W-:Y:S01]  /*9570*/  SHF.R.S32.HI R3, RZ, 0x1f, R102 ;  /* 0x0000001fff037819 */ /* 0x001fe20000011466 */
[----:B------:R0:W-:Y:S01]  /*9580*/  STL [R1+0x8a8], R92 ;  /* 0x0008a85c01007387 */ /* 0x0001e20000100800 */
[----:B------:R-:W-:Y:S02]  /*9590*/  SHF.R.S32.HI R22, RZ, 0x1f, R22 ;  /* 0x0000001fff167819 */ /* 0x000fe40000011416 */
[----:B------:R-:W-:Y:S02]  /*95a0*/  CS2R R102, SRZ ;  /* 0x0000000000667805 */ /* 0x000fe4000001ff00 */
[----:B-1----:R-:W-:Y:S01]  /*95b0*/  SHF.R.S32.HI R2, RZ, 0x1f, R101 ;  /* 0x0000001fff027819 */ /* 0x002fe20000011465 */
[----:B------:R1:W-:Y:S01]  /*95c0*/  STL [R1+0x8bc], R83 ;  /* 0x0008bc5301007387 */ /* 0x0003e20000100800 */
[----:B------:R-:W-:Y:S01]  /*95d0*/  IADD3.X R3, R3, UR9, RZ, P2, !PT ;  /* 0x0000000903037c10 */ /* 0x000fe200097fe4ff */
[----:B------:R-:W-:Y:S01]  /*95e0*/  ULDC.64 UR8, c[0x0][0x218] ;  /* 0x0000860000087ab9 */ /* 0x000fe20000000a00 */
[----:B------:R-:W-:Y:S01]  /*95f0*/  IADD3.X R2, R2, UR7, RZ, P1, !PT ;  /* 0x0000000702027c10 */ /* 0x000fe20008ffe4ff */
[----:B------:R2:W-:Y:S01]  /*9600*/  STL [R1+0x8b4], R80 ;  /* 0x0008b45001007387 */ /* 0x0005e20000100800 */
[----:B------:R-:W-:Y:S01]  /*9610*/  ULDC.64 UR6, c[0x0][0x218] ;  /* 0x0000860000067ab9 */ /* 0x000fe20000000a00 */
[----:B0-----:R-:W-:-:S02]  /*9620*/  CS2R R92, SRZ ;  /* 0x00000000005c7805 */ /* 0x001fc4000001ff00 */
[----:B------:R0:W-:Y:S01]  /*9630*/  STL [R1+0x8ac], R3 ;  /* 0x0008ac0301007387 */ /* 0x0001e20000100800 */
[----:B-1----:R-:W-:-:S03]  /*9640*/  SHF.R.S32.HI R83, RZ, 0x1f, R100 ;  /* 0x0000001fff537819 */ /* 0x002fc60000011464 */
[----:B------:R1:W-:Y:S01]  /*9650*/  STL [R1+0x8a4], R2 ;  /* 0x0008a40201007387 */ /* 0x0003e20000100800 */
[----:B--2---:R-:W-:Y:S02]  /*9660*/  SHF.R.S32.HI R80, RZ, 0x1f, R91 ;  /* 0x0000001fff507819 */ /* 0x004fe4000001145b */
[----:B0-----:R-:W-:Y:S02]  /*9670*/  IADD3 R3, P4, R100, UR10, RZ ;  /* 0x0000000a64037c10 */ /* 0x001fe4000ff9e0ff */
[----:B------:R-:W-:Y:S02]  /*9680*/  CS2R R100, SRZ ;  /* 0x0000000000647805 */ /* 0x000fe4000001ff00 */
[----:B-1----:R-:W-:Y:S01]  /*9690*/  IADD3 R2, P3, R91, UR8, RZ ;  /* 0x000000085b027c10 */ /* 0x002fe2000ff7e0ff */
[----:B------:R0:W-:Y:S01]  /*96a0*/  STL [R1+0x8a0], R3 ;  /* 0x0008a00301007387 */ /* 0x0001e20000100800 */
[----:B------:R-:W-:Y:S01]  /*96b0*/  IADD3.X R83, R83, UR13, RZ, P4, !PT ;  /* 0x0000000d53537c10 */ /* 0x000fe2000a7fe4ff */
[----:B------:R-:W-:Y:S01]  /*96c0*/  ULDC.64 UR12, c[0x0][0x218] ;  /* 0x00008600000c7ab9 */ /* 0x000fe20000000a00 */
[----:B------:R-:W-:Y:S01]  /*96d0*/  IADD3.X R80, R80, UR11, RZ, P3, !PT ;  /* 0x0000000b50507c10 */ /* 0x000fe20009ffe4ff */
[----:B------:R1:W-:Y:S01]  /*96e0*/  STL [R1+0x898], R2 ;  /* 0x0008980201007387 */ /* 0x0003e20000100800 */
[----:B------:R-:W-:Y:S01]  /*96f0*/  ULDC.64 UR10, c[0x0][0x218] ;  /* 0x00008600000a7ab9 */ /* 0x000fe20000000a00 */
[----:B0-----:R-:W-:-:S02]  /*9700*/  SHF.R.S32.HI R3, RZ, 0x1f, R90 ;  /* 0x0000001fff037819 */ /* 0x001fc4000001145a */
[----:B------:R-:W-:Y:S02]  /*9710*/  IADD3 R90, P2, R90, UR6, RZ ;  /* 0x000000065a5a7c10 */ /* 0x000fe4000ff5e0ff */
[----:B-1----:R-:W-:Y:S02]  /*9720*/  SHF.R.S32.HI R2, RZ, 0x1f, R89 ;  /* 0x0000001fff027819 */ /* 0x002fe40000011459 */
[----:B------:R-:W-:Y:S01]  /*9730*/  IADD3 R89, P1, R89, UR14, RZ ;  /* 0x0000000e59597c10 */ /* 0x000fe2000ff3e0ff */
[----:B------:R0:W-:Y:S01]  /*9740*/  STL [R1+0x890], R90 ;  /* 0x0008905a01007387 */ /* 0x0001e20000100800 */
[----:B------:R-:W-:Y:S01]  /*9750*/  IADD3.X R3, R3, UR9, RZ, P2, !PT ;  /* 0x0000000903037c10 */ /* 0x000fe200097fe4ff */
[----:B------:R-:W-:Y:S01]  /*9760*/  ULDC.64 UR8, c[0x0][0x218] ;  /* 0x0000860000087ab9 */ /* 0x000fe20000000a00 */
[----:B------:R-:W-:Y:S01]  /*9770*/  IADD3.X R2, R2, UR7, RZ, P1, !PT ;  /* 0x0000000702027c10 */ /* 0x000fe20008ffe4ff */
[----:B------:R-:W-:Y:S01]  /*9780*/  STL [R1+0x888], R89 ;  /* 0x0008885901007387 */ /* 0x000fe20000100800 */
[----:B------:R-:W-:-:S03]  /*9790*/  ULDC.64 UR6, c[0x0][0x218] ;  /* 0x0000860000067ab9 */ /* 0x000fc60000000a00 */
[----:B------:R1:W-:Y:S01]  /*97a0*/  STL [R1+0x89c], R83 ;  /* 0x00089c5301007387 */ /* 0x0003e20000100800 */
[----:B0-----:R-:W-:-:S03]  /*97b0*/  CS2R R90, SRZ ;  /* 0x00000000005a7805 */ /* 0x001fc6000001ff00 */
[----:B------:R0:W-:Y:S04]  /*97c0*/  STL [R1+0x894], R80 ;  /* 0x0008945001007387 */ /* 0x0001e80000100800 */
[----:B------:R2:W-:Y:S01]  /*97d0*/  STL [R1+0x88c], R3 ;  /* 0x00088c0301007387 */ /* 0x0005e20000100800 */
[----:B-1----:R-:W-:-:S03]  /*97e0*/  SHF.R.S32.HI R83, RZ, 0x1f, R88 ;  /* 0x0000001fff537819 */ /* 0x002fc60000011458 */
[----:B------:R1:W-:Y:S01]  /*97f0*/  STL [R1+0x884], R2 ;  /* 0x0008840201007387 */ /* 0x0003e20000100800 */
[----:B0-----:R-:W-:Y:S02]  /*9800*/  SHF.R.S32.HI R80, RZ, 0x1f, R87 ;  /* 0x0000001fff507819 */ /* 0x001fe40000011457 */
[----:B--2---:R-:W-:Y:S02]  /*9810*/  IADD3 R3, P4, R88, UR12, RZ ;  /* 0x0000000c58037c10 */ /* 0x004fe4000ff9e0ff */
[----:B------:R-:W-:Y:S02]  /*9820*/  CS2R R88, SRZ ;  /* 0x0000000000587805 */ /* 0x000fe4000001ff00 */
[----:B-1----:R-:W-:Y:S01]  /*9830*/  IADD3 R2, P3, R87, UR10, RZ ;  /* 0x0000000a57027c10 */ /* 0x002fe2000ff7e0ff */
[----:B------:R0:W-:Y:S01]  /*9840*/  STL [R1+0x880], R3 ;  /* 0x0008800301007387 */ /* 0x0001e20000100800 */
[----:B------:R-:W-:Y:S01]  /*9850*/  IADD3.X R83, R83, UR15, RZ, P4, !PT ;  /* 0x0000000f53537c10 */ /* 0x000fe2000a7fe4ff */
[----:B------:R-:W-:Y:S01]  /*9860*/  ULDC.64 UR14, c[0x0][0x218] ;  /* 0x00008600000e7ab9 */ /* 0x000fe20000000a00 */
[----:B------:R-:W-:Y:S01]  /*9870*/  IADD3.X R80, R80, UR13, RZ, P3, !PT ;  /* 0x0000000d50507c10 */ /* 0x000fe20009ffe4ff */
[----:B------:R1:W-:Y:S01]  /*9880*/  STL [R1+0x878], R2 ;  /* 0x0008780201007387 */ /* 0x0003e20000100800 */
[----:B------:R-:W-:-:S02]  /*9890*/  ULDC.64 UR12, c[0x0][0x218] ;  /* 0x00008600000c7ab9 */ /* 0x000fc40000000a00 */
[----:B------:R-:W-:Y:S02]  /*98a0*/  IADD3 R209, P6, R209, UR12, RZ ;  /* 0x0000000cd1d17c10 */ /* 0x000fe4000ffde0ff */
[----:B------:R-:W-:Y:S02]  /*98b0*/  IADD3 R203, P4, R203, UR12, RZ ;  /* 0x0000000ccbcb7c10 */ /* 0x000fe4000ff9e0ff */
[----:B0-----:R-:W-:Y:S02]  /*98c0*/  SHF.R.S32.HI R3, RZ, 0x1f, R86 ;  /* 0x0000001fff037819 */ /* 0x001fe40000011456 */
[----:B------:R-:W-:Y:S02]  /*98d0*/  IADD3 R86, P2, R86, UR8, RZ ;  /* 0x0000000856567c10 */ /* 0x000fe4000ff5e0ff */
[----:B-1----:R-:W-:Y:S02]  /*98e0*/  SHF.R.S32.HI R2, RZ, 0x1f, R85 ;  /* 0x0000001fff027819 */ /* 0x002fe40000011455 */
[----:B------:R-:W-:Y:S01]  /*98f0*/  IADD3 R85, P1, R85, UR6, RZ ;  /* 0x0000000655557c10 */ /* 0x000fe2000ff3e0ff */
[----:B------:R0:W-:Y:S01]  /*9900*/  STL [R1+0x870], R86 ;  /* 0x0008705601007387 */ /* 0x0001e20000100800 */
[----:B------:R-:W-:Y:S01]  /*9910*/  IADD3.X R3, R3, UR11, RZ, P2, !PT ;  /* 0x0000000b03037c10 */ /* 0x000fe200097fe4ff */
[----:B------:R-:W-:Y:S01]  /*9920*/  ULDC UR6, c[0x0][0x234] ;  /* 0x00008d0000067ab9 */ /* 0x000fe20000000800 */
[----:B------:R-:W-:Y:S01]  /*9930*/  IADD3.X R2, R2, UR9, RZ, P1, !PT ;  /* 0x0000000902027c10 */ /* 0x000fe20008ffe4ff */
[----:B------:R-:W-:Y:S01]  /*9940*/  STL [R1+0x868], R85 ;  /* 0x0008685501007387 */ /* 0x000fe20000100800 */
[----:B------:R-:W-:Y:S01]  /*9950*/  ULDC.64 UR10, c[0x0][0x218] ;  /* 0x00008600000a7ab9 */ /* 0x000fe20000000a00 */
[----:B------:R-:W-:Y:S01]  /*9960*/  ULDC.64 UR8, c[0x0][0x210] ;  /* 0x0000840000087ab9 */ /* 0x000fe20000000a00 */
[----:B------:R-:W-:Y:S01]  /*9970*/  IADD3.X R208, R208, UR13, RZ, P6, !PT ;  /* 0x0000000dd0d07c10 */ /* 0x000fe2000b7fe4ff */
[----:B------:R1:W-:Y:S01]  /*9980*/  STL [R1+0x87c], R83 ;  /* 0x00087c5301007387 */ /* 0x0003e20000100800 */
[----:B------:R-:W-:-:S02]  /*9990*/  IADD3 R221, P6, R221, UR12, RZ ;  /* 0x0000000cdddd7c10 */ /* 0x000fc4000ffde0ff */
[----:B0-----:R-:W-:Y:S02]  /*99a0*/  CS2R R86, SRZ ;  /* 0x0000000000567805 */ /* 0x001fe4000001ff00 */
[----:B------:R-:W-:Y:S01]  /*99b0*/  IADD3.X R202, R202, UR13, RZ, P4, !PT ;  /* 0x0000000dcaca7c10 */ /* 0x000fe2000a7fe4ff */
[----:B------:R0:W-:Y:S01]  /*99c0*/  STL [R1+0x874], R80 ;  /* 0x0008745001007387 */ /* 0x0001e20000100800 */
[----:B------:R-:W-:Y:S02]  /*99d0*/  IADD3.X R220, R220, UR13, RZ, P6, !PT ;  /* 0x0000000ddcdc7c10 */ /* 0x000fe4000b7fe4ff */
[----:B------:R-:W-:Y:S01]  /*99e0*/  IADD3 R233, P6, R233, UR12, RZ ;  /* 0x0000000ce9e97c10 */ /* 0x000fe2000ffde0ff */
[----:B------:R2:W-:Y:S01]  /*99f0*/  STL [R1+0x86c], R3 ;  /* 0x00086c0301007387 */ /* 0x0005e20000100800 */
[----:B------:R-:W-:Y:S02]  /*9a00*/  IADD3 R215, P4, R215, UR12, RZ ;  /* 0x0000000cd7d77c10 */ /* 0x000fe4000ff9e0ff */
[----:B-1----:R-:W-:Y:S01]  /*9a10*/  IADD3 R83, P3, R82, UR10, RZ ;  /* 0x0000000a52537c10 */ /* 0x002fe2000ff7e0ff */
[----:B------:R1:W-:Y:S01]  /*9a20*/  STL [R1+0x864], R2 ;  /* 0x0008640201007387 */ /* 0x0003e20000100800 */
[----:B------:R-:W-:Y:S01]  /*9a30*/  IADD3.X R232, R232, UR13, RZ, P6, !PT ;  /* 0x0000000de8e87c10 */ /* 0x000fe2000b7fe4ff */
[----:B------:R-:W-:Y:S01]  /*9a40*/  UMOV UR10, 0xfffffe00 ;  /* 0xfffffe00000a7882 */ /* 0x000fe20000000000 */
[----:B0-----:R-:W-:-:S02]  /*9a50*/  SHF.R.S32.HI R80, RZ, 0x1f, R82 ;  /* 0x0000001fff507819 */ /* 0x001fc40000011452 */
[----:B------:R-:W-:Y:S02]  /*9a60*/  IADD3 R82, P2, R81, UR12, RZ ;  /* 0x0000000c51527c10 */ /* 0x000fe4000ff5e0ff */
[----:B--2---:R-:W-:Y:S02]  /*9a70*/  SHF.R.S32.HI R3, RZ, 0x1f, R84 ;  /* 0x0000001fff037819 */ /* 0x004fe40000011454 */
[----:B------:R-:W-:Y:S01]  /*9a80*/  IADD3.X R80, R80, UR15, RZ, P3, !PT ;  /* 0x0000000f50507c10 */ /* 0x000fe20009ffe4ff */
[----:B-1----:R-:W-:Y:S01]  /*9a90*/  IMAD R2, R79, UR6, RZ ;  /* 0x000000064f027c24 */ /* 0x002fe2000f8e02ff */
[----:B------:R-:W-:Y:S01]  /*9aa0*/  IADD3 R79, P1, R84, UR14, RZ ;  /* 0x0000000e544f7c10 */ /* 0x000fe2000ff3e0ff */
[----:B------:R-:W-:Y:S01]  /*9ab0*/  ULDC UR14, c[0x0][0x21c] ;  /* 0x00008700000e7ab9 */ /* 0x000fe20000000800 */
[----:B------:R-:W-:Y:S01]  /*9ac0*/  IADD3 R205, P3, R205, UR12, RZ ;  /* 0x0000000ccdcd7c10 */ /* 0x000fe2000ff7e0ff */
[----:B------:R-:W-:Y:S01]  /*9ad0*/  USHF.R.U32.HI UR6, URZ, 0x4, UR5 ;  /* 0x000000043f067899 */ /* 0x000fe20008011605 */
[----:B------:R-:W-:Y:S01]  /*9ae0*/  IADD3 R245, P6, R245, UR12, RZ ;  /* 0x0000000cf5f57c10 */ /* 0x000fe2000ffde0ff */
[----:B------:R0:W-:Y:S01]  /*9af0*/  STL [R1+0x860], R79 ;  /* 0x0008604f01007387 */ /* 0x0001e20000100800 */
[----:B------:R-:W-:Y:S01]  /*9b00*/  IADD3.X R204, R204, UR13, RZ, P3, !PT ;  /* 0x0000000dcccc7c10 */ /* 0x000fe20009ffe4ff */
[----:B------:R-:W-:Y:S01]  /*9b10*/  USGXT.U32 UR6, UR6, 0xe ;  /* 0x0000000e0606789a */ /* 0x000fe20008000000 */
[----:B------:R-:W-:Y:S01]  /*9b20*/  IADD3 R217, P3, R217, UR12, RZ ;  /* 0x0000000cd9d97c10 */ /* 0x000fe2000ff7e0ff */
[----:B------:R-:W-:Y:S01]  /*9b30*/  STL [R1+0x858], R83 ;  /* 0x0008585301007387 */ /* 0x000fe20000100800 */
[----:B------:R-:W-:-:S02]  /*9b40*/  IADD3.X R244, R244, UR13, RZ, P6, !PT ;  /* 0x0000000df4f47c10 */ /* 0x000fc4000b7fe4ff */
[----:B------:R-:W-:Y:S02]  /*9b50*/  CS2R R84, SRZ ;  /* 0x0000000000547805 */ /* 0x000fe4000001ff00 */
[----:B------:R-:W-:Y:S01]  /*9b60*/  IADD3.X R216, R216, UR13, RZ, P3, !PT ;  /* 0x0000000dd8d87c10 */ /* 0x000fe20009ffe4ff */
[----:B------:R1:W-:Y:S01]  /*9b70*/  STL [R1+0x850], R82 ;  /* 0x0008505201007387 */ /* 0x0003e20000100800 */
[----:B------:R-:W-:Y:S01]  /*9b80*/  IADD3 R229, P3, R229, UR12, RZ ;  /* 0x0000000ce5e57c10 */ /* 0x000fe2000ff7e0ff */
[----:B------:R-:W-:Y:S01]  /*9b90*/  UMOV UR15, 0xc0000010 ;  /* 0xc0000010000f7882 */ /* 0x000fe20000000000 */
[----:B0-----:R-:W-:Y:S02]  /*9ba0*/  SHF.R.S32.HI R79, RZ, 0x1f, R81 ;  /* 0x0000001fff4f7819 */ /* 0x001fe40000011451 */
[----:B------:R-:W-:Y:S01]  /*9bb0*/  IADD3.X R81, R3, UR7, RZ, P1, !PT ;  /* 0x0000000703517c10 */ /* 0x000fe20008ffe4ff */
[----:B------:R-:W-:Y:S01]  /*9bc0*/  UMOV UR7, URZ ;  /* 0x0000003f00077c82 */ /* 0x000fe20008000000 */
[----:B------:R-:W-:Y:S01]  /*9bd0*/  IADD3.X R79, R79, UR11, RZ, P2, !PT ;  /* 0x0000000b4f4f7c10 */ /* 0x000fe200097fe4ff */
[----:B------:R-:W-:Y:S01]  /*9be0*/  UMOV UR11, 0x3fffffef ;  /* 0x3fffffef000b7882 */ /* 0x000fe20000000000 */
[----:B------:R-:W-:Y:S01]  /*9bf0*/  IADD3 R207, P2, R207, UR12, RZ ;  /* 0x0000000ccfcf7c10 */ /* 0x000fe2000ff5e0ff */
[----:B------:R-:W-:Y:S01]  /*9c00*/  STL [R1+0x85c], R81 ;  /* 0x00085c5101007387 */ /* 0x000fe20000100800 */
[----:B------:R-:W-:Y:S01]  /*9c10*/  IADD3 R3, P1, R2, UR8, RZ ;  /* 0x0000000802037c10 */ /* 0x000fe2000ff3e0ff */
[----:B------:R-:W-:Y:S01]  /*9c20*/  USGXT.U32 UR8, UR4, 0xe ;  /* 0x0000000e0408789a */ /* 0x000fe20008000000 */
[----:B------:R-:W-:Y:S01]  /*9c30*/  IADD3.X R206, R206, UR13, RZ, P2, !PT ;  /* 0x0000000dcece7c10 */ /* 0x000fe200097fe4ff */
[----:B------:R0:W-:Y:S01]  /*9c40*/  STL [R1+0x854], R80 ;  /* 0x0008545001007387 */ /* 0x0001e20000100800 */
[----:B------:R-:W-:-:S02]  /*9c50*/  IADD3 R219, P2, R219, UR12, RZ ;  /* 0x0000000cdbdb7c10 */ /* 0x000fc4000ff5e0ff */
[----:B-1----:R-:W-:Y:S02]  /*9c60*/  CS2R R82, SRZ ;  /* 0x0000000000527805 */ /* 0x002fe4000001ff00 */
[----:B------:R-:W-:Y:S01]  /*9c70*/  IADD3.X R228, R228, UR13, RZ, P3, !PT ;  /* 0x0000000de4e47c10 */ /* 0x000fe20009ffe4ff */
[----:B------:R1:W-:Y:S01]  /*9c80*/  STL [R1+0x84c], R79 ;  /* 0x00084c4f01007387 */ /* 0x0003e20000100800 */
[----:B------:R-:W-:Y:S01]  /*9c90*/  IADD3.X R218, R218, UR13, RZ, P2, !PT ;  /* 0x0000000ddada7c10 */ /* 0x000fe200097fe4ff */
[----:B------:R-:W-:Y:S01]  /*9ca0*/  UIADD3.64 UR10, UR6, -UR10, URZ ;  /* 0x8000000a060a7297 */ /* 0x000fe2000fffe03f */
[----:B------:R-:W-:Y:S01]  /*9cb0*/  IADD3 R241, P3, R241, UR12, RZ ;  /* 0x0000000cf1f17c10 */ /* 0x000fe2000ff7e0ff */
[----:B------:R-:W-:Y:S01]  /*9cc0*/  ULDC UR4, c[0x0][0x238] ;  /* 0x00008e0000047ab9 */ /* 0x000fe20000000800 */
[----:B------:R-:W-:Y:S02]  /*9cd0*/  IADD3 R231, P2, R231, UR12, RZ ;  /* 0x0000000ce7e77c10 */ /* 0x000fe4000ff5e0ff */
[----:B0-----:R-:W-:-:S02]  /*9ce0*/  CS2R R80, SRZ ;  /* 0x0000000000507805 */ /* 0x001fc4000001ff00 */
[----:B------:R-:W-:Y:S01]  /*9cf0*/  LEA.HI.X.SX32 R2, R2, UR9, 0x1, P1 ;  /* 0x0000000902027c11 */ /* 0x000fe200088f0eff */
[----:B------:R-:W-:Y:S01]  /*9d00*/  UMOV UR9, URZ ;  /* 0x0000003f00097c82 */ /* 0x000fe20008000000 */
[----:B------:R-:W-:Y:S01]  /*9d10*/  IADD3 R201, P1, R201, UR12, RZ ;  /* 0x0000000cc9c97c10 */ /* 0x000fe2000ff3e0ff */
[----:B------:R-:W-:Y:S01]  /*9d20*/  UIADD3.64 UR16, UR8, -UR16, URZ ;  /* 0x8000001008107297 */ /* 0x000fe2000fffe03f */
[----:B-1----:R-:W-:Y:S02]  /*9d30*/  SHF.R.S32.HI R79, RZ, 0x1f, R78 ;  /* 0x0000001fff4f7819 */ /* 0x002fe4000001144e */
[----:B------:R-:W-:Y:S02]  /*9d40*/  IADD3 R78, P5, R78, UR12, RZ ;  /* 0x0000000c4e4e7c10 */ /* 0x000fe4000ffbe0ff */
[----:B------:R-:W-:Y:S02]  /*9d50*/  IADD3.X R240, R240, UR13, RZ, P3, !PT ;  /* 0x0000000df0f07c10 */ /* 0x000fe40009ffe4ff */
[----:B------:R-:W-:Y:S01]  /*9d60*/  IADD3.X R230, R230, UR13, RZ, P2, !PT ;  /* 0x0000000de6e67c10 */ /* 0x000fe200097fe4ff */
[----:B------:R0:W-:Y:S01]  /*9d70*/  STL [R1+0x848], R78 ;  /* 0x0008484e01007387 */ /* 0x0001e20000100800 */
[----:B------:R-:W-:-:S02]  /*9d80*/  IADD3 R243, P2, R243, UR12, RZ ;  /* 0x0000000cf3f37c10 */ /* 0x000fc4000ff5e0ff */
[----:B------:R-:W-:Y:S02]  /*9d90*/  IADD3.X R200, R200, UR13, RZ, P1, !PT ;  /* 0x0000000dc8c87c10 */ /* 0x000fe40008ffe4ff */
[----:B------:R-:W-:Y:S02]  /*9da0*/  IADD3 R213, P1, R213, UR12, RZ ;  /* 0x0000000cd5d57c10 */ /* 0x000fe4000ff3e0ff */
[----:B------:R-:W-:Y:S02]  /*9db0*/  IADD3.X R242, R242, UR13, RZ, P2, !PT ;  /* 0x0000000df2f27c10 */ /* 0x000fe400097fe4ff */
[----:B------:R-:W-:Y:S02]  /*9dc0*/  IADD3.X R212, R212, UR13, RZ, P1, !PT ;  /* 0x0000000dd4d47c10 */ /* 0x000fe40008ffe4ff */
[----:B0-----:R-:W-:Y:S02]  /*9dd0*/  IADD3.X R78, R79, UR13, RZ, P5, !PT ;  /* 0x0000000d4f4e7c10 */ /* 0x001fe4000affe4ff */
[----:B------:R-:W-:-:S02]  /*9de0*/  IADD3 R211, P5, R211, UR12, RZ ;  /* 0x0000000cd3d37c10 */ /* 0x000fc4000ffbe0ff */
[----:B------:R-:W-:Y:S01]  /*9df0*/  IADD3 R225, P1, R225, UR12, RZ ;  /* 0x0000000ce1e17c10 */ /* 0x000fe2000ff3e0ff */
[----:B------:R0:W-:Y:S01]  /*9e00*/  STL [R1+0x844], R78 ;  /* 0x0008444e01007387 */ /* 0x0001e20000100800 */
[----:B------:R-:W-:Y:S02]  /*9e10*/  IADD3.X R210, R210, UR13, RZ, P5, !PT ;  /* 0x0000000dd2d27c10 */ /* 0x000fe4000affe4ff */
[----:B------:R-:W-:Y:S02]  /*9e20*/  IADD3 R223, P5, R223, UR12, RZ ;  /* 0x0000000cdfdf7c10 */ /* 0x000fe4000ffbe0ff */
[----:B------:R-:W-:Y:S02]  /*9e30*/  IADD3.X R224, R224, UR13, RZ, P1, !PT ;  /* 0x0000000de0e07c10 */ /* 0x000fe40008ffe4ff */
[----:B------:R-:W-:Y:S02]  /*9e40*/  IADD3.X R222, R222, UR13, RZ, P5, !PT ;  /* 0x0000000ddede7c10 */ /* 0x000fe4000affe4ff */
[----:B------:R-:W-:-:S02]  /*9e50*/  IADD3 R235, P5, R235, UR12, RZ ;  /* 0x0000000cebeb7c10 */ /* 0x000fc4000ffbe0ff */
[----:B0-----:R-:W-:Y:S02]  /*9e60*/  IADD3 R78, P3, R77, UR12, RZ ;  /* 0x0000000c4d4e7c10 */ /* 0x001fe4000ff7e0ff */
[----:B------:R-:W-:Y:S02]  /*9e70*/  IADD3.X R234, R234, UR13, RZ, P5, !PT ;  /* 0x0000000deaea7c10 */ /* 0x000fe4000affe4ff */
[----:B------:R-:W-:Y:S01]  /*9e80*/  IADD3 R247, P5, R247, UR12, RZ ;  /* 0x0000000cf7f77c10 */ /* 0x000fe2000ffbe0ff */
[----:B------:R0:W-:Y:S01]  /*9e90*/  STL [R1+0x600], R78 ;  /* 0x0006004e01007387 */ /* 0x0001e20000100800 */
[----:B------:R-:W-:Y:S02]  /*9ea0*/  IADD3.X R214, R214, UR13, RZ, P4, !PT ;  /* 0x0000000dd6d67c10 */ /* 0x000fe4000a7fe4ff */
[----:B------:R-:W-:Y:S02]  /*9eb0*/  IADD3 R237, P1, R237, UR12, RZ ;  /* 0x0000000ceded7c10 */ /* 0x000fe4000ff3e0ff */
[----:B------:R-:W-:-:S02]  /*9ec0*/  IADD3 R227, P4, R227, UR12, RZ ;  /* 0x0000000ce3e37c10 */ /* 0x000fc4000ff9e0ff */
[----:B------:R-:W-:Y:S02]  /*9ed0*/  IADD3.X R246, R246, UR13, RZ, P5, !PT ;  /* 0x0000000df6f67c10 */ /* 0x000fe4000affe4ff */
[----:B------:R-:W-:Y:S02]  /*9ee0*/  IADD3.X R236, R236, UR13, RZ, P1, !PT ;  /* 0x0000000decec7c10 */ /* 0x000fe40008ffe4ff */
[----:B0-----:R-:W-:Y:S02]  /*9ef0*/  IADD3 R78, P2, R76, UR12, RZ ;  /* 0x0000000c4c4e7c10 */ /* 0x001fe4000ff5e0ff */
[----:B------:R-:W-:Y:S02]  /*9f00*/  IADD3.X R226, R226, UR13, RZ, P4, !PT ;  /* 0x0000000de2e27c10 */ /* 0x000fe4000a7fe4ff */
[----:B------:R-:W-:Y:S01]  /*9f10*/  IADD3 R249, P1, R249, UR12, RZ ;  /* 0x0000000cf9f97c10 */ /* 0x000fe2000ff3e0ff */
[----:B------:R0:W-:Y:S01]  /*9f20*/  STL [R1+0x608], R78 ;  /* 0x0006084e01007387 */ /* 0x0001e20000100800 */
[----:B------:R-:W-:-:S02]  /*9f30*/  IADD3 R239, P4, R239, UR12, RZ ;  /* 0x0000000cefef7c10 */ /* 0x000fc4000ff9e0ff */
[----:B------:R-:W-:Y:S02]  /*9f40*/  IADD3.X R248, R248, UR13, RZ, P1, !PT ;  /* 0x0000000df8f87c10 */ /* 0x000fe40008ffe4ff */
[----:B------:R-:W-:Y:S02]  /*9f50*/  IADD3.X R238, R238, UR13, RZ, P4, !PT ;  /* 0x0000000deeee7c10 */ /* 0x000fe4000a7fe4ff */
[----:B------:R-:W-:Y:S02]  /*9f60*/  IADD3 R251, P4, R251, UR12, RZ ;  /* 0x0000000cfbfb7c10 */ /* 0x000fe4000ff9e0ff */
[----:B------:R-:W-:Y:S02]  /*9f70*/  SHF.R.S32.HI R77, RZ, 0x1f, R76 ;  /* 0x0000001fff4d7819 */ /* 0x000fe4000001144c */
[----:B0-----:R-:W-:Y:S02]  /*9f80*/  IADD3 R78, P6, R75, UR12, RZ ;  /* 0x0000000c4b4e7c10 */ /* 0x001fe4000ffde0ff */
[----:B------:R-:W-:-:S02]  /*9f90*/  IADD3.X R250, R250, UR13, RZ, P4, !PT ;  /* 0x0000000dfafa7c10 */ /* 0x000fc4000a7fe4ff */
[----:B------:R-:W-:Y:S01]  /*9fa0*/  IADD3.X R252, R252, UR13, RZ, P3, !PT ;  /* 0x0000000dfcfc7c10 */ /* 0x000fe20009ffe4ff */
[----:B------:R0:W-:Y:S01]  /*9fb0*/  STL [R1+0x610], R78 ;  /* 0x0006104e01007387 */ /* 0x0001e20000100800 */
[----:B------:R-:W-:Y:S02]  /*9fc0*/  IADD3.X R77, R77, UR13, RZ, P2, !PT ;  /* 0x0000000d4d4d7c10 */ /* 0x000fe400097fe4ff */
[----:B------:R-:W-:Y:S02]  /*9fd0*/  SHF.R.S32.HI R76, RZ, 0x1f, R75 ;  /* 0x0000001fff4c7819 */ /* 0x000fe4000001144b */
[----:B------:R-:W-:Y:S02]  /*9fe0*/  SHF.R.S32.HI R75, RZ, 0x1f, R74 ;  /* 0x0000001fff4b7819 */ /* 0x000fe4000001144a */
[----:B0-----:R-:W-:Y:S02]  /*9ff0*/  IADD3 R78, P5, R74, UR12, RZ ;  /* 0x0000000c4a4e7c10 */ /* 0x001fe4000ffbe0ff */
[----:B------:R-:W-:-:S02]  /*a000*/  SHF.R.S32.HI R74, RZ, 0x1f, R73 ;  /* 0x0000001fff4a7819 */ /* 0x000fc40000011449 */
[----:B------:R-:W-:Y:S01]  /*a010*/  IADD3.X R75, R75, UR13, RZ, P5, !PT ;  /* 0x0000000d4b4b7c10 */ /* 0x000fe2000affe4ff */
[----:B------:R0:W-:Y:S02]  /*a020*/  STL [R1+0x618], R78 ;  /* 0x0006184e01007387 */ /* 0x0001e40000100800 */
[----:B0-----:R-:W-:Y:S02]  /*a030*/  IADD3 R78, P1, R73, UR12, RZ ;  /* 0x0000000c494e7c10 */ /* 0x001fe4000ff3e0ff */
[----:B------:R-:W-:-:S03]  /*a040*/  SHF.R.S32.HI R73, RZ, 0x1f, R72 ;  /* 0x0000001fff497819 */ /* 0x000fc60000011448 */
[----:B------:R0:W-:Y:S02]  /*a050*/  STL [R1+0x620], R78 ;  /* 0x0006204e01007387 */ /* 0x0001e40000100800 */
[----:B0-----:R-:W-:Y:S02]  /*a060*/  IADD3 R78, P4, R72, UR12, RZ ;  /* 0x0000000c484e7c10 */ /* 0x001fe4000ff9e0ff */
[----:B------:R-:W-:Y:S02]  /*a070*/  SHF.R.S32.HI R72, RZ, 0x1f, R71 ;  /* 0x0000001fff487819 */ /* 0x000fe40000011447 */
[----:B------:R-:W-:Y:S01]  /*a080*/  IADD3.X R73, R73, UR13, RZ, P4, !PT ;  /* 0x0000000d49497c10 */ /* 0x000fe2000a7fe4ff */
[----:B------:R0:W-:Y:S02]  /*a090*/  STL [R1+0x628], R78 ;  /* 0x0006284e01007387 */ /* 0x0001e40000100800 */
[----:B0-----:R-:W-:Y:S02]  /*a0a0*/  IADD3 R78, P3, R71, UR12, RZ ;  /* 0x0000000c474e7c10 */ /* 0x001fe4000ff7e0ff */
[----:B------:R-:W-:-:S03]  /*a0b0*/  SHF.R.S32.HI R71, RZ, 0x1f, R70 ;  /* 0x0000001fff477819 */ /* 0x000fc60000011446 */
[----:B------:R0:W-:Y:S04]  /*a0c0*/  STL [R1+0x630], R78 ;  /* 0x0006304e01007387 */ /* 0x0001e80000100800 */
[----:B------:R1:W-:Y:S01]  /*a0d0*/  STL [R1+0x604], R77 ;  /* 0x0006044d01007387 */ /* 0x0003e20000100800 */
[----:B0-----:R-:W-:Y:S02]  /*a0e0*/  IADD3 R78, P2, R70, UR12, RZ ;  /* 0x0000000c464e7c10 */ /* 0x001fe4000ff5e0ff */
[----:B------:R-:W-:Y:S02]  /*a0f0*/  SHF.R.S32.HI R70, RZ, 0x1f, R69 ;  /* 0x0000001fff467819 */ /* 0x000fe40000011445 */
[----:B-1----:R-:W-:Y:S01]  /*a100*/  IADD3.X R77, R76, UR13, RZ, P6, !PT ;  /* 0x0000000d4c4d7c10 */ /* 0x002fe2000b7fe4ff */
[----:B------:R0:W-:Y:S01]  /*a110*/  STL [R1+0x638], R78 ;  /* 0x0006384e01007387 */ /* 0x0001e20000100800 */
[----:B------:R-:W-:-:S02]  /*a120*/  IADD3 R76, P6, R69, UR12, RZ ;  /* 0x0000000c454c7c10 */ /* 0x000fc4000ffde0ff */
[----:B------:R-:W-:Y:S01]  /*a130*/  IADD3.X R71, R71, UR13, RZ, P2, !PT ;  /* 0x0000000d47477c10 */ /* 0x000fe200097fe4ff */
[----:B------:R-:W-:Y:S01]  /*a140*/  STL [R1+0x60c], R77 ;  /* 0x00060c4d01007387 */ /* 0x000fe20000100800 */
[----:B------:R-:W-:-:S03]  /*a150*/  SHF.R.S32.HI R69, RZ, 0x1f, R68 ;  /* 0x0000001fff457819 */ /* 0x000fc60000011444 */
[----:B------:R1:W-:Y:S01]  /*a160*/  STL [R1+0x640], R76 ;  /* 0x0006404c01007387 */ /* 0x0003e20000100800 */
[----:B0-----:R-:W-:-:S03]  /*a170*/  CS2R R78, SRZ ;  /* 0x00000000004e7805 */ /* 0x001fc6000001ff00 */
[----:B------:R0:W-:Y:S01]  /*a180*/  STL [R1+0x614], R75 ;  /* 0x0006144b01007387 */ /* 0x0001e20000100800 */
[----:B-1----:R-:W-:Y:S02]  /*a190*/  IADD3 R76, P5, R68, UR12, RZ ;  /* 0x0000000c444c7c10 */ /* 0x002fe4000ffbe0ff */
[----:B------:R-:W-:Y:S02]  /*a1a0*/  SHF.R.S32.HI R68, RZ, 0x1f, R67 ;  /* 0x0000001fff447819 */ /* 0x000fe40000011443 */
[----:B0-----:R-:W-:Y:S01]  /*a1b0*/  IADD3.X R75, R74, UR13, RZ, P1, !PT ;  /* 0x0000000d4a4b7c10 */ /* 0x001fe20008ffe4ff */
[----:B------:R0:W-:Y:S01]  /*a1c0*/  STL [R1+0x648], R76 ;  /* 0x0006484c01007387 */ /* 0x0001e20000100800 */
[----:B------:R-:W-:Y:S02]  /*a1d0*/  IADD3 R74, P1, R67, UR12, RZ ;  /* 0x0000000c434a7c10 */ /* 0x000fe4000ff3e0ff */
        /* <DEDUP_REMOVED lines=295> */
[----:B------:R-:W-:Y:S01]  /*b450*/  STL [R1+0x7f8], R21 ;  /* 0x0007f81501007387 */ /* 0x000fe20000100800 */
[----:B------:R-:W-:Y:S02]  /*b460*/  IADD3 R19, P1, R18, UR12, RZ ;  /* 0x0000000c12137c10 */ /* 0x000fe4000ff3e0ff */
[----:B------:R-:W-:Y:S01]  /*b470*/  IADD3.X R9, R9, UR13, RZ, P5, !PT ;  /* 0x0000000d09097c10 */ /* 0x000fe2000affe4ff */
[----:B------:R-:W-:Y:S01]  /*b480*/  STL [R1+0x7cc], R20 ;  /* 0x0007cc1401007387 */ /* 0x000fe20000100800 */
[----:B------:R-:W-:-:S03]  /*b490*/  SHF.R.S32.HI R18, RZ, 0x1f, R16 ;  /* 0x0000001fff127819 */ /* 0x000fc60000011410 */
[----:B------:R0:W-:Y:S04]  /*b4a0*/  STL [R1+0x800], R19 ;  /* 0x0008001301007387 */ /* 0x0001e80000100800 */
[----:B------:R1:W-:Y:S01]  /*b4b0*/  STL [R1+0x7d4], R17 ;  /* 0x0007d41101007387 */ /* 0x0003e20000100800 */
[----:B0-----:R-:W-:Y:S02]  /*b4c0*/  IADD3 R19, P4, R16, UR12, RZ ;  /* 0x0000000c10137c10 */ /* 0x001fe4000ff9e0ff */
[----:B------:R-:W-:Y:S02]  /*b4d0*/  SHF.R.S32.HI R16, RZ, 0x1f, R14 ;  /* 0x0000001fff107819 */ /* 0x000fe4000001140e */
[----:B-1----:R-:W-:Y:S01]  /*b4e0*/  IADD3.X R17, R15, UR13, RZ, P3, !PT ;  /* 0x0000000d0f117c10 */ /* 0x002fe20009ffe4ff */
[----:B------:R-:W-:Y:S01]  /*b4f0*/  STL [R1+0x808], R19 ;  /* 0x0008081301007387 */ /* 0x000fe20000100800 */
[----:B------:R-:W-:-:S02]  /*b500*/  IADD3 R15, P3, R14, UR12, RZ ;  /* 0x0000000c0e0f7c10 */ /* 0x000fc4000ff7e0ff */
[----:B------:R-:W-:Y:S01]  /*b510*/  SHF.R.S32.HI R14, RZ, 0x1f, R12 ;  /* 0x0000001fff0e7819 */ /* 0x000fe2000001140c */
[----:B------:R-:W-:Y:S04]  /*b520*/  STL [R1+0x7dc], R17 ;  /* 0x0007dc1101007387 */ /* 0x000fe80000100800 */
[----:B------:R0:W-:Y:S04]  /*b530*/  STL [R1+0x810], R15 ;  /* 0x0008100f01007387 */ /* 0x0001e80000100800 */
[----:B------:R1:W-:Y:S01]  /*b540*/  STL [R1+0x7e4], R13 ;  /* 0x0007e40d01007387 */ /* 0x0003e20000100800 */
[----:B0-----:R-:W-:-:S02]  /*b550*/  IADD3 R15, P2, R12, UR12, RZ ;  /* 0x0000000c0c0f7c10 */ /* 0x001fc4000ff5e0ff */
[----:B------:R-:W-:Y:S02]  /*b560*/  SHF.R.S32.HI R12, RZ, 0x1f, R10 ;  /* 0x0000001fff0c7819 */ /* 0x000fe4000001140a */
[----:B-1----:R-:W-:Y:S01]  /*b570*/  IADD3.X R13, R11, UR13, RZ, P6, !PT ;  /* 0x0000000d0b0d7c10 */ /* 0x002fe2000b7fe4ff */
[----:B------:R-:W-:Y:S01]  /*b580*/  STL [R1+0x818], R15 ;  /* 0x0008180f01007387 */ /* 0x000fe20000100800 */
[----:B------:R-:W-:Y:S02]  /*b590*/  IADD3 R11, P6, R10, UR12, RZ ;  /* 0x0000000c0a0b7c10 */ /* 0x000fe4000ffde0ff */
[----:B------:R-:W-:Y:S01]  /*b5a0*/  SHF.R.S32.HI R10, RZ, 0x1f, R8 ;  /* 0x0000001fff0a7819 */ /* 0x000fe20000011408 */
[----:B------:R-:W-:Y:S04]  /*b5b0*/  STL [R1+0x7ec], R13 ;  /* 0x0007ec0d01007387 */ /* 0x000fe80000100800 */
[----:B------:R0:W-:Y:S04]  /*b5c0*/  STL [R1+0x820], R11 ;  /* 0x0008200b01007387 */ /* 0x0001e80000100800 */
[----:B------:R1:W-:Y:S01]  /*b5d0*/  STL [R1+0x7f4], R9 ;  /* 0x0007f40901007387 */ /* 0x0003e20000100800 */
[----:B0-----:R-:W-:-:S02]  /*b5e0*/  IADD3 R11, P5, R8, UR12, RZ ;  /* 0x0000000c080b7c10 */ /* 0x001fc4000ffbe0ff */
[----:B------:R-:W-:Y:S02]  /*b5f0*/  SHF.R.S32.HI R8, RZ, 0x1f, R6 ;  /* 0x0000001fff087819 */ /* 0x000fe40000011406 */
[----:B-1----:R-:W-:Y:S01]  /*b600*/  IADD3.X R9, R7, UR13, RZ, P1, !PT ;  /* 0x0000000d07097c10 */ /* 0x002fe20008ffe4ff */
[----:B------:R0:W-:Y:S01]  /*b610*/  STL [R1+0x828], R11 ;  /* 0x0008280b01007387 */ /* 0x0001e20000100800 */
[----:B------:R-:W-:Y:S02]  /*b620*/  IADD3 R7, P1, R6, UR12, RZ ;  /* 0x0000000c06077c10 */ /* 0x000fe4000ff3e0ff */
[----:B------:R-:W-:Y:S01]  /*b630*/  SHF.R.S32.HI R6, RZ, 0x1f, R0 ;  /* 0x0000001fff067819 */ /* 0x000fe20000011400 */
[----:B------:R1:W-:Y:S04]  /*b640*/  STL [R1+0x7fc], R9 ;  /* 0x0007fc0901007387 */ /* 0x0003e80000100800 */
[----:B------:R2:W-:Y:S01]  /*b650*/  STL [R1+0x830], R7 ;  /* 0x0008300701007387 */ /* 0x0005e20000100800 */
[----:B0-----:R-:W-:-:S02]  /*b660*/  IADD3.X R11, R16, UR13, RZ, P3, !PT ;  /* 0x0000000d100b7c10 */ /* 0x001fc40009ffe4ff */
[----:B-1----:R-:W-:Y:S02]  /*b670*/  IADD3.X R9, R18, UR13, RZ, P4, !PT ;  /* 0x0000000d12097c10 */ /* 0x002fe4000a7fe4ff */
[----:B--2---:R-:W-:-:S03]  /*b680*/  IADD3 R7, P4, R0, UR12, RZ ;  /* 0x0000000c00077c10 */ /* 0x004fc6000ff9e0ff */
[----:B------:R0:W-:Y:S01]  /*b690*/  STL [R1+0x804], R9 ;  /* 0x0008040901007387 */ /* 0x0001e20000100800 */
[----:B------:R-:W-:-:S03]  /*b6a0*/  SHF.R.S32.HI R0, RZ, 0x1f, R5 ;  /* 0x0000001fff007819 */ /* 0x000fc60000011405 */
[----:B------:R1:W-:Y:S04]  /*b6b0*/  STL [R1+0x838], R7 ;  /* 0x0008380701007387 */ /* 0x0003e80000100800 */
[----:B------:R-:W-:Y:S01]  /*b6c0*/  STL [R1+0x80c], R11 ;  /* 0x00080c0b01007387 */ /* 0x000fe20000100800 */
[----:B0-----:R-:W-:Y:S01]  /*b6d0*/  IADD3 R9, P3, R5, UR12, RZ ;  /* 0x0000000c05097c10 */ /* 0x001fe2000ff7e0ff */
[----:B------:R-:W-:Y:S01]  /*b6e0*/  ULDC UR12, c[0x0][0x23c] ;  /* 0x00008f00000c7ab9 */ /* 0x000fe20000000800 */
[----:B------:R-:W-:Y:S01]  /*b6f0*/  IADD3.X R5, R12, UR13, RZ, P6, !PT ;  /* 0x0000000d0c057c10 */ /* 0x000fe2000b7fe4ff */
[----:B------:R-:W-:Y:S01]  /*b700*/  USHF.L.U32 UR24, UR12, 0x5, URZ ;  /* 0x000000050c187899 */ /* 0x000fe2000800063f */
[----:B-1----:R-:W-:Y:S01]  /*b710*/  IADD3.X R7, R14, UR13, RZ, P2, !PT ;  /* 0x0000000d0e077c10 */ /* 0x002fe200097fe4ff */
[----:B------:R0:W-:Y:S01]  /*b720*/  STL [R1+0x840], R9 ;  /* 0x0008400901007387 */ /* 0x0001e20000100800 */
[----:B------:R-:W-:Y:S01]  /*b730*/  IADD3.X R0, R0, UR13, RZ, P3, !PT ;  /* 0x0000000d00007c10 */ /* 0x000fe20009ffe4ff */
[----:B------:R-:W-:-:S02]  /*b740*/  USHF.R.S32.HI UR25, URZ, 0x1f, UR24 ;  /* 0x0000001f3f197899 */ /* 0x000fc40008011418 */
[----:B------:R1:W-:Y:S04]  /*b750*/  STL [R1+0x814], R7 ;  /* 0x0008140701007387 */ /* 0x0003e80000100800 */
[----:B------:R2:W-:Y:S01]  /*b760*/  STL [R1+0x81c], R5 ;  /* 0x00081c0501007387 */ /* 0x0005e20000100800 */
[----:B0-----:R-:W-:Y:S02]  /*b770*/  IADD3.X R9, R10, UR13, RZ, P5, !PT ;  /* 0x0000000d0a097c10 */ /* 0x001fe4000affe4ff */
[----:B-1----:R-:W-:-:S03]  /*b780*/  IADD3.X R7, R8, UR13, RZ, P1, !PT ;  /* 0x0000000d08077c10 */ /* 0x002fc60008ffe4ff */
[----:B------:R-:W-:Y:S01]  /*b790*/  STL [R1+0x824], R9 ;  /* 0x0008240901007387 */ /* 0x000fe20000100800 */
[----:B------:R-:W-:Y:S02]  /*b7a0*/  LOP3.LUT R8, R152, 0x10, RZ, 0x3c, !PT ;  /* 0x0000001098087812 */ /* 0x000fe400078e3cff */
[----:B--2---:R-:W-:Y:S01]  /*b7b0*/  IADD3.X R5, R6, UR13, RZ, P4, !PT ;  /* 0x0000000d06057c10 */ /* 0x004fe2000a7fe4ff */
[----:B------:R0:W-:Y:S01]  /*b7c0*/  STL [R1+0x82c], R7 ;  /* 0x00082c0701007387 */ /* 0x0001e20000100800 */
[----:B------:R-:W-:Y:S01]  /*b7d0*/  LOP3.LUT R6, R153, 0x1f, RZ, 0xc0, !PT ;  /* 0x0000001f99067812 */ /* 0x000fe200078ec0ff */
[----:B------:R-:W-:Y:S02]  /*b7e0*/  ULDC UR13, c[0x0][0x230] ;  /* 0x00008c00000d7ab9 */ /* 0x000fe40000000800 */
[----:B------:R1:W-:Y:S04]  /*b7f0*/  STL [R1+0x834], R5 ;  /* 0x0008340501007387 */ /* 0x0003e80000100800 */
[----:B------:R2:W-:Y:S01]  /*b800*/  STL [R1+0x83c], R0 ;  /* 0x00083c0001007387 */ /* 0x0005e20000100800 */
[----:B0-----:R-:W-:-:S03]  /*b810*/  LOP3.LUT R7, R196, 0x10, RZ, 0x3c, !PT ;  /* 0x00000010c4077812 */ /* 0x001fc600078e3cff */
[----:B------:R-:W-:Y:S01]  /*b820*/  STL [R1+0x400], RZ ;  /* 0x000400ff01007387 */ /* 0x000fe20000100800 */
[----:B-1----:R-:W-:Y:S01]  /*b830*/  IMAD R5, R6, UR12, RZ ;  /* 0x0000000c06057c24 */ /* 0x002fe2000f8e02ff */
[----:B------:R-:W-:Y:S02]  /*b840*/  UMOV UR12, UR8 ;  /* 0x00000008000c7c82 */ /* 0x000fe40008000000 */
[----:B------:R-:W-:Y:S01]  /*b850*/  STL [R1+0x404], RZ ;  /* 0x000404ff01007387 */ /* 0x000fe20000100800 */
[----:B--2---:R-:W-:Y:S01]  /*b860*/  IADD3.X R0, R22, UR14, RZ, P0, !PT ;  /* 0x0000000e16007c10 */ /* 0x004fe200087fe4ff */
[----:B------:R-:W-:Y:S02]  /*b870*/  UMOV UR14, UR6 ;  /* 0x00000006000e7c82 */ /* 0x000fe40008000000 */
[----:B------:R-:W-:Y:S01]  /*b880*/  STL [R1+0x408], RZ ;  /* 0x000408ff01007387 */ /* 0x000fe20000100800 */
[----:B------:R-:W-:-:S03]  /*b890*/  SHF.R.S32.HI R197, RZ, 0x1f, R5 ;  /* 0x0000001fffc57819 */ /* 0x000fc60000011405 */
[----:B------:R-:W-:Y:S04]  /*b8a0*/  STL [R1+0x40c], RZ ;  /* 0x00040cff01007387 */ /* 0x000fe80000100800 */
        /* <DEDUP_REMOVED lines=252> */
[----:B------:R-:W-:Y:S04]  /*c870*/  STL [R1], RZ ;  /* 0x000000ff01007387 */ /* 0x000fe80000100800 */
        /* <DEDUP_REMOVED lines=127> */
[----:B------:R0:W-:Y:S04]  /*d070*/  STL [R1+0x924], R0 ;  /* 0x0009240001007387 */ /* 0x0001e80000100800 */
[----:B------:R1:W-:Y:S01]  /*d080*/  STL [R1+0x9b4], R8 ;  /* 0x0009b40801007387 */ /* 0x0003e20000100800 */
[----:B0-----:R-:W-:Y:S01]  /*d090*/  IMAD.U32 R0, RZ, RZ, UR13 ;  /* 0x0000000dff007e24 */ /* 0x001fe2000f8e00ff */
[----:B------:R-:W-:-:S06]  /*d0a0*/  UMOV UR13, 0xc0000010 ;  /* 0xc0000010000d7882 */ /* 0x000fcc0000000000 */
.L_x_1:
[----:B------:R0:W-:Y:S01]  /*d0b0*/  STL [R1+0x12d0], R217 ;  /* 0x0012d0d901007387 */ /* 0x0001e20000100800 */
[----:B------:R-:W-:Y:S02]  /*d0c0*/  ISETP.GT.AND P1, PT, R0, 0x1, PT ;  /* 0x000000010000780c */ /* 0x000fe40003f24270 */
[----:B-1----:R-:W-:Y:S01]  /*d0d0*/  IADD3 R8, P0, R3, UR4, RZ ;  /* 0x0000000403087c10 */ /* 0x002fe2000ff1e0ff */
[----:B------:R1:W-:Y:S01]  /*d0e0*/  STL [R1+0x12cc], R216 ;  /* 0x0012ccd801007387 */ /* 0x0003e20000100800 */
[----:B------:R-:W-:-:S03]  /*d0f0*/  PRMT R169, RZ, 0x7610, R169 ;  /* 0x00007610ffa97816 */ /* 0x000fc600000000a9 */
[----:B------:R2:W-:Y:S01]  /*d100*/  STL [R1+0x12c8], R213 ;  /* 0x0012c8d501007387 */ /* 0x0005e20000100800 */
[----:B0-----:R-:W0:Y:S01]  /*d110*/  LDC R217, c[0x0][0x238] ;  /* 0x00008e00ffd97b82 */ /* 0x001e220000000800 */
[----:B------:R-:W-:Y:S02]  /*d120*/  PRMT R168, RZ, 0x7610, R168 ;  /* 0x00007610ffa87816 */ /* 0x000fe400000000a8 */
[----:B------:R-:W-:Y:S01]  /*d130*/  STL [R1+0x12c4], R212 ;  /* 0x0012c4d401007387 */ /* 0x000fe20000100800 */
[----:B------:R-:W-:Y:S02]  /*d140*/  PRMT R167, RZ, 0x7610, R167 ;  /* 0x00007610ffa77816 */ /* 0x000fe400000000a7 */
[----:B------:R-:W-:Y:S01]  /*d150*/  PRMT R166, RZ, 0x7610, R166 ;  /* 0x00007610ffa67816 */ /* 0x000fe200000000a6 */
[----:B------:R-:W-:Y:S01]  /*d160*/  STL [R1+0x12c0], R209 ;  /* 0x0012c0d101007387 */ /* 0x000fe20000100800 */
[----:B-1----:R-:W2:Y:S01]  /*d170*/  LDC R216, c[0x0][0x238] ;  /* 0x00008e00ffd87b82 */ /* 0x002ea20000000800 */
[----:B------:R-:W-:-:S02]  /*d180*/  PRMT R165, RZ, 0x7610, R165 ;  /* 0x00007610ffa57816 */ /* 0x000fc400000000a5 */
[----:B------:R-:W-:Y:S04]  /*d190*/  STL [R1+0x12bc], R208 ;  /* 0x0012bcd001007387 */ /* 0x000fe80000100800 */
[----:B------:R-:W-:Y:S04]  /*d1a0*/  STL [R1+0x12b8], R205 ;  /* 0x0012b8cd01007387 */ /* 0x000fe80000100800 */
[----:B------:R-:W-:Y:S04]  /*d1b0*/  STL [R1+0x12b4], R204 ;  /* 0x0012b4cc01007387 */ /* 0x000fe80000100800 */
[----:B------:R-:W-:Y:S01]  /*d1c0*/  STL [R1+0x12b0], R199 ;  /* 0x0012b0c701007387 */ /* 0x000fe20000100800 */
[----:B0-----:R-:W-:-:S03]  /*d1d0*/  LEA.HI.X.SX32 R9, R217, R2, 0x1, P0 ;  /* 0x00000002d9097211 */ /* 0x001fc600000f0eff */
[----:B------:R-:W-:Y:S04]  /*d1e0*/  STL [R1+0x1038], R133 ;  /* 0x0010388501007387 */ /* 0x000fe80000100800 */
[----:B------:R0:W3:Y:S01]  /*d1f0*/  @P1 LDG.E.U8 R169, desc[UR32][R8.64] ;  /* 0x0000002008a91981 */ /* 0x0000e2000c1e1100 */
[----:B--2---:R-:W-:Y:S02]  /*d200*/  IMAD.SHL.U32 R213, R216, 0x2, RZ ;  /* 0x00000002d8d57824 */ /* 0x004fe400078e00ff */
[----:B------:R-:W1:Y:S01]  /*d210*/  LDC R216, c[0x0][0x238] ;  /* 0x00008e00ffd87b82 */ /* 0x000e620000000800 */
[----:B------:R-:W-:Y:S01]  /*d220*/  STL [R1+0x1034], R134 ;  /* 0x0010348601007387 */ /* 0x000fe20000100800 */
[----:B------:R-:W-:-:S03]  /*d230*/  ISETP.GT.AND P1, PT, R0, 0x2, PT ;  /* 0x000000020000780c */ /* 0x000fc60003f24270 */
[----:B------:R-:W-:Y:S01]  /*d240*/  STL [R1+0x1030], R135 ;  /* 0x0010308701007387 */ /* 0x000fe20000100800 */
[----:B0-----:R-:W-:-:S03]  /*d250*/  IADD3 R8, P0, R213, R3, RZ ;  /* 0x00000003d5087210 */ /* 0x001fc60007f1e0ff */
[----:B------:R-:W-:Y:S01]  /*d260*/  STL [R1+0x102c], R136 ;  /* 0x00102c8801007387 */ /* 0x000fe20000100800 */
[----:B------:R-:W-:-:S03]  /*d270*/  LEA.HI.X.SX32 R9, R213, R2, 0x1, P0 ;  /* 0x00000002d5097211 */ /* 0x000fc600000f0eff */
[----:B------:R-:W-:Y:S04]  /*d280*/  STL [R1+0x1028], R137 ;  /* 0x0010288901007387 */ /* 0x000fe80000100800 */
[----:B------:R0:W2:Y:S01]  /*d290*/  @P1 LDG.E.U8 R168, desc[UR32][R8.64] ;  /* 0x0000002008a81981 */ /* 0x0000a2000c1e1100 */
[----:B-1----:R-:W-:-:S03]  /*d2a0*/  IMAD R213, R216, 0x3, RZ ;  /* 0x00000003d8d57824 */ /* 0x002fc600078e02ff */
[----:B------:R-:W-:Y:S01]  /*d2b0*/  STL [R1+0x1024], R138 ;  /* 0x0010248a01007387 */ /* 0x000fe20000100800 */
[----:B------:R-:W1:Y:S01]  /*d2c0*/  LDC R216, c[0x0][0x238] ;  /* 0x00008e00ffd87b82 */ /* 0x000e620000000800 */
[C---:B0-----:R-:W-:Y:S02]  /*d2d0*/  IADD3 R8, P0, R213.reuse, R3, RZ ;  /* 0x00000003d5087210 */ /* 0x041fe40007f1e0ff */
[----:B------:R-:W-:Y:S02]  /*d2e0*/  STL [R1+0x1020], R139 ;  /* 0x0010208b01007387 */ /* 0x000fe40000100800 */
[----:B------:R-:W-:Y:S02]  /*d2f0*/  LEA.HI.X.SX32 R9, R213, R2, 0x1, P0 ;  /* 0x00000002d5097211 */ /* 0x000fe400000f0eff */
[----:B------:R-:W-:Y:S01]  /*d300*/  STL [R1+0x101c], R140 ;  /* 0x00101c8c01007387 */ /* 0x000fe20000100800 */
[----:B------:R-:W-:-:S03]  /*d310*/  ISETP.GT.AND P1, PT, R0, 0x3, PT ;  /* 0x000000030000780c */ /* 0x000fc60003f24270 */
[----:B------:R-:W-:Y:S04]  /*d320*/  STL [R1+0x1018], R141 ;  /* 0x0010188d01007387 */ /* 0x000fe80000100800 */
[----:B------:R-:W-:Y:S04]  /*d330*/  STL [R1+0x1014], R142 ;  /* 0x0010148e01007387 */ /* 0x000fe80000100800 */
[----:B------:R-:W-:Y:S01]  /*d340*/  STL [R1+0x1010], R143 ;  /* 0x0010108f01007387 */ /* 0x000fe20000100800 */
[----:B-1----:R-:W-:-:S03]  /*d350*/  IMAD.SHL.U32 R213, R216, 0x4, RZ ;  /* 0x00000004d8d57824 */ /* 0x002fc600078e00ff */
[----:B------:R0:W4:Y:S01]  /*d360*/  @P1 LDG.E.U8 R167, desc[UR32][R8.64] ;  /* 0x0000002008a71981 */ /* 0x000122000c1e1100 */
[----:B------:R-:W1:Y:S03]  /*d370*/  LDC R216, c[0x0][0x238] ;  /* 0x00008e00ffd87b82 */ /* 0x000e660000000800 */
[----:B------:R-:W-:Y:S01]  /*d380*/  STL [R1+0x100c], R144 ;  /* 0x00100c9001007387 */ /* 0x000fe20000100800 */
[----:B0-----:R-:W-:-:S03]  /*d390*/  IADD3 R8, P0, R213, R3, RZ ;  /* 0x00000003d5087210 */ /* 0x001fc60007f1e0ff */
[----:B------:R-:W-:Y:S01]  /*d3a0*/  STL [R1+0x1008], R145 ;  /* 0x0010089101007387 */ /* 0x000fe20000100800 */
[----:B------:R-:W-:-:S03]  /*d3b0*/  LEA.HI.X.SX32 R9, R213, R2, 0x1, P0 ;  /* 0x00000002d5097211 */ /* 0x000fc600000f0eff */
[----:B------:R-:W-:Y:S01]  /*d3c0*/  STL [R1+0x1004], R146 ;  /* 0x0010049201007387 */ /* 0x000fe20000100800 */
[----:B------:R-:W-:-:S03]  /*d3d0*/  ISETP.GT.AND P1, PT, R0, 0x4, PT ;  /* 0x000000040000780c */ /* 0x000fc60003f24270 */
[----:B------:R-:W-:Y:S04]  /*d3e0*/  STL [R1+0x1000], R147 ;  /* 0x0010009301007387 */ /* 0x000fe80000100800 */
[----:B------:R-:W-:Y:S01]  /*d3f0*/  STL [R1+0xffc], R148 ;  /* 0x000ffc9401007387 */ /* 0x000fe20000100800 */
[----:B-1----:R-:W-:Y:S02]  /*d400*/  IMAD R213, R216, 0x5, RZ ;  /* 0x00000005d8d57824 */ /* 0x002fe400078e02ff */
[----:B------:R-:W0:Y:S01]  /*d410*/  LDC R216, c[0x0][0x238] ;  /* 0x00008e00ffd87b82 */ /* 0x000e220000000800 */
[----:B------:R-:W-:Y:S04]  /*d420*/  STL [R1+0xff8], R149 ;  /* 0x000ff89501007387 */ /* 0x000fe80000100800 */
[----:B------:R1:W3:Y:S01]  /*d430*/  @P1 LDG.E.U8 R166, desc[UR32][R8.64] ;  /* 0x0000002008a61981 */ /* 0x0002e2000c1e1100 */
[----:B------:R-:W-:-:S03]  /*d440*/  PRMT R164, RZ, 0x7610, R164 ;  /* 0x00007610ffa47816 */ /* 0x000fc600000000a4 */
[----:B------:R-:W-:Y:S01]  /*d450*/  STL [R1+0xff4], R150 ;  /* 0x000ff49601007387 */ /* 0x000fe20000100800 */
[----:B-1----:R-:W-:-:S03]  /*d460*/  IADD3 R8, P0, R213, R3, RZ ;  /* 0x00000003d5087210 */ /* 0x002fc60007f1e0ff */
[----:B------:R-:W-:Y:S01]  /*d470*/  STL [R1+0xff0], R151 ;  /* 0x000ff09701007387 */ /* 0x000fe20000100800 */
[----:B------:R-:W-:-:S03]  /*d480*/  LEA.HI.X.SX32 R9, R213, R2, 0x1, P0 ;  /* 0x00000002d5097211 */ /* 0x000fc600000f0eff */
[----:B-----5:R1:W-:Y:S01]  /*d490*/  STL [R1+0xf40], R4 ;  /* 0x000f400401007387 */ /* 0x0203e20000100800 */
[----:B0-----:R-:W-:Y:S02]  /*d4a0*/  IMAD R213, R216, 0x6, RZ ;  /* 0x00000006d8d57824 */ /* 0x001fe400078e02ff */
[----:B------:R-:W0:Y:S01]  /*d4b0*/  LDC R216, c[0x0][0x238] ;  /* 0x00008e00ffd87b82 */ /* 0x000e220000000800 */
[----:B------:R-:W-:-:S13]  /*d4c0*/  ISETP.GT.AND P1, PT, R0, 0x5, PT ;  /* 0x000000050000780c */ /* 0x000fda0003f24270 */
[----:B------:R1:W3:Y:S02]  /*d4d0*/  @P1 LDG.E.U8 R165, desc[UR32][R8.64] ;  /* 0x0000002008a51981 */ /* 0x0002e4000c1e1100 */
[----:B-1----:R-:W-:-:S04]  /*d4e0*/  IADD3 R8, P0, R213, R3, RZ ;  /* 0x00000003d5087210 */ /* 0x002fc80007f1e0ff */
[----:B------:R-:W-:Y:S01]  /*d4f0*/  LEA.HI.X.SX32 R9, R213, R2, 0x1, P0 ;  /* 0x00000002d5097211 */ /* 0x000fe200000f0eff */
[----:B0-----:R-:W-:Y:S02]  /*d500*/  IMAD R213, R216, 0x7, RZ ;  /* 0x00000007d8d57824 */ /* 0x001fe400078e02ff */
[----:B------:R-:W0:Y:S01]  /*d510*/  LDC R216, c[0x0][0x238] ;  /* 0x00008e00ffd87b82 */ /* 0x000e220000000800 */
[----:B------:R-:W-:Y:S02]  /*d520*/  ISETP.GT.AND P1, PT, R0, 0x6, PT ;  /* 0x000000060000780c */ /* 0x000fe40003f24270 */
[----:B------:R-:W-:-:S11]  /*d530*/  PRMT R163, RZ, 0x7610, R163 ;  /* 0x00007610ffa37816 */ /* 0x000fd600000000a3 */
[----:B------:R1:W3:Y:S01]  /*d540*/  @P1 LDG.E.U8 R164, desc[UR32][R8.64] ;  /* 0x0000002008a41981 */ /* 0x0002e2000c1e1100 */
[----:B------:R-:W-:Y:S01]  /*d550*/  ISETP.GT.AND P1, PT, R0, 0x7, PT ;  /* 0x000000070000780c */ /* 0x000fe20003f24270 */
[----:B0-----:R-:W-:Y:S02]  /*d560*/  IMAD.SHL.U32 R4, R216, 0x8, RZ ;  /* 0x00000008d8047824 */ /* 0x001fe400078e00ff */
[----:B------:R-:W0:Y:S01]  /*d570*/  LDC R216, c[0x0][0x238] ;  /* 0x00008e00ffd87b82 */ /* 0x000e220000000800 */
[----:B-1----:R-:W-:-:S04]  /*d580*/  IADD3 R8, P0, R213, R3, RZ ;  /* 0x00000003d5087210 */ /* 0x002fc80007f1e0ff */
[----:B------:R-:W-:-:S05]  /*d590*/  LEA.HI.X.SX32 R9, R213, R2, 0x1, P0 ;  /* 0x00000002d5097211 */ /* 0x000fca00000f0eff */
[----:B------:R1:W3:Y:S02]  /*d5a0*/  @P1 LDG.E.U8 R163, desc[UR32][R8.64] ;  /* 0x0000002008a31981 */ /* 0x0002e4000c1e1100 */
[----:B-1----:R-:W-:-:S04]  /*d5b0*/  IADD3 R8, P0, R4, R3, RZ ;  /* 0x0000000304087210 */ /* 0x002fc80007f1e0ff */
[----:B------:R-:W-:Y:S01]  /*d5c0*/  LEA.HI.X.SX32 R9, R4, R2, 0x1, P0 ;  /* 0x0000000204097211 */ /* 0x000fe200000f0eff */
[----:B0-----:R-:W-:Y:S02]  /*d5d0*/  IMAD R4, R216, 0x9, RZ ;  /* 0x00000009d8047824 */ /* 0x001fe400078e02ff */
[----:B------:R-:W0:Y:S01]  /*d5e0*/  LDC R216, c[0x0][0x238] ;  /* 0x00008e00ffd87b82 */ /* 0x000e220000000800 */
[----:B------:R-:W-:Y:S02]  /*d5f0*/  ISETP.GT.AND P1, PT, R0, 0x8, PT ;  /* 0x000000080000780c */ /* 0x000fe40003f24270 */
[----:B------:R-:W-:-:S11]  /*d600*/  PRMT R162, RZ, 0x7610, R162 ;  /* 0x00007610ffa27816 */ /* 0x000fd600000000a2 */
        /* <DEDUP_REMOVED lines=45> */
[----:B0-----:R-:W-:Y:S02]  /*d8e0*/  IMAD.SHL.U32 R4, R216, 0x10, RZ ;  /* 0x00000010d8047824 */ /* 0x001fe400078e00ff */
        /* <DEDUP_REMOVED lines=85> */
[C---:B------:R-:W-:Y:S02]  /*de40*/  ISETP.GT.AND P1, PT, R0.reuse, 0x1b, PT ;  /* 0x0000001b0000780c */ /* 0x040fe40003f24270 */
[----:B------:R-:W-:Y:S02]  /*de50*/  PRMT R16, RZ, 0x7610, R16 ;  /* 0x00007610ff107816 */ /* 0x000fe40000000010 */
[C---:B------:R-:W-:Y:S02]  /*de60*/  ISETP.GT.AND P2, PT, R0.reuse, 0x1c, PT ;  /* 0x0000001c0000780c */ /* 0x040fe40003f44270 */
[----:B------:R-:W-:-:S07]  /*de70*/  ISETP.GT.AND P0, PT, R0, RZ, PT ;  /* 0x000000ff0000720c */ /* 0x000fce0003f04270 */
[----:B------:R1:W3:Y:S01]  /*de80*/  @P1 LDG.E.U8 R16, desc[UR32][R8.64] ;  /* 0x0000002008101981 */ /* 0x0002e2000c1e1100 */
[----:B------:R-:W-:Y:S02]  /*de90*/  PRMT R15, RZ, 0x7610, R15 ;  /* 0x00007610ff0f7816 */ /* 0x000fe4000000000f */
[----:B-1----:R-:W-:-:S04]  /*dea0*/  IADD3 R8, P1, R4, R3, RZ ;  /* 0x0000000304087210 */ /* 0x002fc80007f3e0ff */
[----:B------:R-:W-:Y:S01]  /*deb0*/  LEA.HI.X.SX32 R9, R4, R2, 0x1, P1 ;  /* 0x0000000204097211 */ /* 0x000fe200008f0eff */
[----:B0-----:R-:W-:Y:S02]  /*dec0*/  IMAD R4, R216, 0x1d, RZ ;  /* 0x0000001dd8047824 */ /* 0x001fe400078e02ff */
[----:B------:R-:W0:Y:S01]  /*ded0*/  LDC R216, c[0x0][0x238] ;  /* 0x00008e00ffd87b82 */ /* 0x000e220000000800 */
[----:B------:R-:W-:Y:S01]  /*dee0*/  PRMT R10, RZ, 0x7610, R10 ;  /* 0x00007610ff0a7816 */ /* 0x000fe2000000000a */
[----:B------:R1:W3:Y:S01]  /*def0*/  @P2 LDG.E.U8 R15, desc[UR32][R8.64] ;  /* 0x00000020080f2981 */ /* 0x0002e2000c1e1100 */
[----:B------:R-:W-:Y:S01]  /*df00*/  ISETP.GT.AND P1, PT, R0, 0x1d, PT ;  /* 0x0000001d0000780c */ /* 0x000fe20003f24270 */
[----:B-1----:R-:W-:Y:S02]  /*df10*/  @P0 IMAD.MOV.U32 R8, RZ, RZ, R3 ;  /* 0x000000ffff080224 */ /* 0x002fe400078e0003 */
[----:B------:R-:W-:Y:S01]  /*df20*/  @P0 IMAD.MOV.U32 R9, RZ, RZ, R2 ;  /* 0x000000ffff090224 */ /* 0x000fe200078e0002 */
[----:B------:R-:W-:-:S04]  /*df30*/  PRMT R14, RZ, 0x7610, R14 ;  /* 0x00007610ff0e7816 */ /* 0x000fc8000000000e */
[----:B------:R1:W3:Y:S02]  /*df40*/  @P0 LDG.E.U8 R10, desc[UR32][R8.64] ;  /* 0x00000020080a0981 */ /* 0x0002e4000c1e1100 */
[----:B-1----:R-:W-:-:S04]  /*df50*/  IADD3 R8, P0, R4, R3, RZ ;  /* 0x0000000304087210 */ /* 0x002fc80007f1e0ff */
[----:B------:R-:W-:Y:S01]  /*df60*/  LEA.HI.X.SX32 R9, R4, R2, 0x1, P0 ;  /* 0x0000000204097211 */ /* 0x000fe200000f0eff */
[----:B0-----:R-:W-:-:S04]  /*df70*/  IMAD R4, R216, 0x1e, RZ ;  /* 0x0000001ed8047824 */ /* 0x001fc800078e02ff */
[----:B------:R0:W3:Y:S01]  /*df80*/  @P1 LDG.E.U8 R14, desc[UR32][R8.64] ;  /* 0x00000020080e1981 */ /* 0x0000e2000c1e1100 */
[----:B------:R-:W-:Y:S02]  /*df90*/  ISETP.GT.AND P1, PT, R0, 0x1e, PT ;  /* 0x0000001e0000780c */ /* 0x000fe40003f24270 */
[----:B------:R-:W-:Y:S02]  /*dfa0*/  PRMT R13, RZ, 0x7610, R13 ;  /* 0x00007610ff0d7816 */ /* 0x000fe4000000000d */
[----:B0-----:R-:W-:-:S04]  /*dfb0*/  IADD3 R8, P0, R4, R3, RZ ;  /* 0x0000000304087210 */ /* 0x001fc80007f1e0ff */
[----:B------:R-:W-:Y:S01]  /*dfc0*/  LEA.HI.X.SX32 R9, R4, R2, 0x1, P0 ;  /* 0x0000000204097211 */ /* 0x000fe200000f0eff */
[----:B------:R-:W-:-:S04]  /*dfd0*/  IMAD R4, R217, 0x1f, RZ ;  /* 0x0000001fd9047824 */ /* 0x000fc800078e02ff */
[----:B------:R0:W3:Y:S01]  /*dfe0*/  @P1 LDG.E.U8 R13, desc[UR32][R8.64] ;  /* 0x00000020080d1981 */ /* 0x0000e2000c1e1100 */
[----:B------:R-:W-:Y:S02]  /*dff0*/  ISETP.GT.AND P1, PT, R0, 0x1f, PT ;  /* 0x0000001f0000780c */ /* 0x000fe40003f24270 */
[----:B------:R-:W-:Y:S02]  /*e000*/  PRMT R12, RZ, 0x7610, R12 ;  /* 0x00007610ff0c7816 */ /* 0x000fe4000000000c */
[----:B0-----:R-:W-:-:S04]  /*e010*/  IADD3 R8, P0, R4, R3, RZ ;  /* 0x0000000304087210 */ /* 0x001fc80007f1e0ff */
[----:B------:R-:W-:-:S05]  /*e020*/  LEA.HI.X.SX32 R9, R4, R2, 0x1, P0 ;  /* 0x0000000204097211 */ /* 0x000fca00000f0eff */
[----:B------:R0:W3:Y:S04]  /*e030*/  @P1 LDG.E.U8 R12, desc[UR32][R8.64] ;  /* 0x00000020080c1981 */ /* 0x0000e8000c1e1100 */
[----:B------:R-:W-:Y:S04]  /*e040*/  STL [R1+0xf54], R3 ;  /* 0x000f540301007387 */ /* 0x000fe80000100800 */
[----:B------:R1:W-:Y:S04]  /*e050*/  STL [R1+0xf48], R2 ;  /* 0x000f480201007387 */ /* 0x0003e80000100800 */
[----:B------:R-:W3:Y:S01]  /*e060*/  LDL R133, [R1+0x928] ;  /* 0x0009280001857983 */ /* 0x000ee20000100800 */
[----:B------:R-:W2:Y:S03]  /*e070*/  S2R R217, SR_TID.X ;  /* 0x0000000000d97919 */ /* 0x000ea60000002100 */
[----:B-1----:R-:W3:Y:S04]  /*e080*/  LDL R2, [R1+0x9b4] ;  /* 0x0009b40001027983 */ /* 0x002ee80000100800 */
[----:B------:R-:W3:Y:S04]  /*e090*/  LDL R137, [R1+0x918] ;  /* 0x0009180001897983 */ /* 0x000ee80000100800 */
[----:B------:R-:W3:Y:S04]  /*e0a0*/  LDL R136, [R1+0x914] ;  /* 0x0009140001887983 */ /* 0x000ee80000100800 */
[----:B------:R-:W3:Y:S01]  /*e0b0*/  LDL R135, [R1+0x908] ;  /* 0x0009080001877983 */ /* 0x000ee20000100800 */
[----:B--2---:R-:W-:Y:S01]  /*e0c0*/  SHF.R.S32.HI R3, RZ, 0x2, R217 ;  /* 0x00000002ff037819 */ /* 0x004fe200000114d9 */
[----:B------:R-:W-:-:S03]  /*e0d0*/  IMAD.SHL.U32 R4, R217, 0x20, RZ ;  /* 0x00000020d9047824 */ /* 0x000fc600078e00ff */
[----:B------:R-:W-:-:S04]  /*e0e0*/  SGXT R3, R3, 0x1 ;  /* 0x000000010303781a */ /* 0x000fc80000000200 */
[----:B------:R-:W-:-:S04]  /*e0f0*/  LOP3.LUT R3, R3, 0x90, RZ, 0xc0, !PT ;  /* 0x0000009003037812 */ /* 0x000fc800078ec0ff */
[----:B------:R-:W-:Y:S02]  /*e100*/  LOP3.LUT R3, R3, 0xf60, R4, 0xf8, !PT ;  /* 0x00000f6003037812 */ /* 0x000fe400078ef804 */
[----:B------:R-:W2:Y:S01]  /*e110*/  LDL.LU R4, [R1+0x924] ;  /* 0x0009240001047983 */ /* 0x000ea20000300800 */
[----:B------:R-:W-:Y:S02]  /*e120*/  LOP3.LUT R168, R168, 0xffff, RZ, 0xc0, !PT ;  /* 0x0000ffffa8a87812 */ /* 0x000fe400078ec0ff */
[----:B----4-:R-:W-:Y:S01]  /*e130*/  LOP3.LUT R167, R167, 0xffff, RZ, 0xc0, !PT ;  /* 0x0000ffffa7a77812 */ /* 0x010fe200078ec0ff */
[----:B------:R-:W4:Y:S01]  /*e140*/  LDL R134, [R1+0x8f8] ;  /* 0x0008f80001867983 */ /* 0x000f220000100800 */
[----:B---3--:R-:W-:Y:S02]  /*e150*/  LOP3.LUT R166, R166, 0xffff, RZ, 0xc0, !PT ;  /* 0x0000ffffa6a67812 */ /* 0x008fe400078ec0ff */
[----:B------:R-:W-:Y:S02]  /*e160*/  LOP3.LUT R165, R165, 0xffff, RZ, 0xc0, !PT ;  /* 0x0000ffffa5a57812 */ /* 0x000fe400078ec0ff */
[----:B------:R-:W-:-:S02]  /*e170*/  LOP3.LUT R164, R164, 0xffff, RZ, 0xc0, !PT ;  /* 0x0000ffffa4a47812 */ /* 0x000fc400078ec0ff */
[----:B------:R-:W-:Y:S02]  /*e180*/  LOP3.LUT R163, R163, 0xffff, RZ, 0xc0, !PT ;  /* 0x0000ffffa3a37812 */ /* 0x000fe400078ec0ff */
[----:B------:R-:W-:Y:S02]  /*e190*/  LOP3.LUT R162, R162, 0xffff, RZ, 0xc0, !PT ;  /* 0x0000ffffa2a27812 */ /* 0x000fe400078ec0ff */
[----:B------:R-:W-:Y:S02]  /*e1a0*/  LOP3.LUT R161, R161, 0xffff, RZ, 0xc0, !PT ;  /* 0x0000ffffa1a17812 */ /* 0x000fe400078ec0ff */
[----:B------:R-:W-:Y:S02]  /*e1b0*/  LOP3.LUT R160, R160, 0xffff, RZ, 0xc0, !PT ;  /* 0x0000ffffa0a07812 */ /* 0x000fe400078ec0ff */
[----:B------:R-:W-:Y:S02]  /*e1c0*/  LOP3.LUT R159, R159, 0xffff, RZ, 0xc0, !PT ;  /* 0x0000ffff9f9f7812 */ /* 0x000fe400078ec0ff */
[----:B------:R-:W-:-:S02]  /*e1d0*/  LOP3.LUT R158, R158, 0xffff, RZ, 0xc0, !PT ;  /* 0x0000ffff9e9e7812 */ /* 0x000fc400078ec0ff */
[----:B------:R-:W-:Y:S02]  /*e1e0*/  LOP3.LUT R157, R157, 0xffff, RZ, 0xc0, !PT ;  /* 0x0000ffff9d9d7812 */ /* 0x000fe400078ec0ff */
[----:B------:R-:W-:Y:S02]  /*e1f0*/  LOP3.LUT R156, R156, 0xffff, RZ, 0xc0, !PT ;  /* 0x0000ffff9c9c7812 */ /* 0x000fe400078ec0ff */
[----:B------:R-:W-:Y:S02]  /*e200*/  LOP3.LUT R11, R11, 0xffff, RZ, 0xc0, !PT ;  /* 0x0000ffff0b0b7812 */ /* 0x000fe400078ec0ff */
[----:B------:R-:W-:Y:S02]  /*e210*/  LOP3.LUT R169, R169, 0xffff, RZ, 0xc0, !PT ;  /* 0x0000ffffa9a97812 */ /* 0x000fe400078ec0ff */
[----:B------:R-:W-:Y:S02]  /*e220*/  PRMT R167, R168, 0x3340, R167 ;  /* 0x00003340a8a77816 */ /* 0x000fe400000000a7 */
[----:B------:R-:W-:-:S02]  /*e230*/  PRMT R165, R166, 0x3340, R165 ;  /* 0x00003340a6a57816 */ /* 0x000fc400000000a5 */
[----:B0-----:R-:W-:Y:S02]  /*e240*/  PRMT R9, R164, 0x3340, R163 ;  /* 0x00003340a4097816 */ /* 0x001fe400000000a3 */
[----:B------:R-:W-:Y:S02]  /*e250*/  PRMT R161, R162, 0x3340, R161 ;  /* 0x00003340a2a17816 */ /* 0x000fe400000000a1 */
[----:B------:R-:W-:Y:S02]  /*e260*/  PRMT R159, R160, 0x3340, R159 ;  /* 0x00003340a09f7816 */ /* 0x000fe4000000009f */
[----:B------:R-:W-:Y:S02]  /*e270*/  PRMT R157, R158, 0x3340, R157 ;  /* 0x000033409e9d7816 */ /* 0x000fe4000000009d */
[----:B------:R-:W-:Y:S02]  /*e280*/  PRMT R11, R156, 0x3340, R11 ;  /* 0x000033409c0b7816 */ /* 0x000fe4000000000b */
[----:B------:R-:W-:-:S02]  /*e290*/  PRMT R9, R165, 0x5410, R9 ;  /* 0x00005410a5097816 */ /* 0x000fc40000000009 */
[----:B------:R-:W-:Y:S02]  /*e2a0*/  PRMT R11, R157, 0x5410, R11 ;  /* 0x000054109d0b7816 */ /* 0x000fe4000000000b */
        /* <DEDUP_REMOVED lines=11> */
[----:B------:R-:W-:-:S04]  /*e360*/  LOP3.LUT R18, R18, 0xffff, RZ, 0xc0, !PT ;  /* 0x0000ffff12127812 */ /* 0x000fc800078ec0ff */
[----:B------:R-:W-:Y:S02]  /*e370*/  PRMT R18, R19, 0x3340, R18 ;  /* 0x0000334013127816 */ /* 0x000fe40000000012 */
[----:B------:R-:W-:Y:S02]  /*e380*/  LOP3.LUT R17, R17, 0xffff, RZ, 0xc0, !PT ;  /* 0x0000ffff11117812 */ /* 0x000fe400078ec0ff */
[----:B------:R-:W-:Y:S02]  /*e390*/  LOP3.LUT R16, R16, 0xffff, RZ, 0xc0, !PT ;  /* 0x0000ffff10107812 */ /* 0x000fe400078ec0ff */
[----:B------:R-:W-:Y:S02]  /*e3a0*/  LOP3.LUT R15, R15, 0xffff, RZ, 0xc0, !PT ;  /* 0x0000ffff0f0f7812 */ /* 0x000fe400078ec0ff */
[----:B------:R-:W-:-:S04]  /*e3b0*/  LOP3.LUT R10, R10, 0xffff, RZ, 0xc0, !PT ;  /* 0x0000ffff0a0a7812 */ /* 0x000fc800078ec0ff */
[----:B------:R-:W-:Y:S02]  /*e3c0*/  PRMT R8, R10, 0x3340, R169 ;  /* 0x000033400a087816 */ /* 0x000fe400000000a9 */
[----:B------:R-:W-:Y:S02]  /*e3d0*/  PRMT R10, R161, 0x5410, R159 ;  /* 0x00005410a10a7816 */ /* 0x000fe4000000009f */
[----:B------:R-:W-:Y:S01]  /*e3e0*/  PRMT R8, R8, 0x5410, R167 ;  /* 0x0000541008087816 */ /* 0x000fe200000000a7 */
[----:B------:R-:W-:Y:S01]  /*e3f0*/  BAR.SYNC.DEFER_BLOCKING 0x0 ;  /* 0x0000000000007b1d */ /* 0x000fe20000010000 */
[----:B------:R-:W-:-:S04]  /*e400*/  LOP3.LUT R14, R14, 0xffff, RZ, 0xc0, !PT ;  /* 0x0000ffff0e0e7812 */ /* 0x000fc800078ec0ff */
[----:B------:R-:W-:Y:S01]  /*e410*/  PRMT R14, R15, 0x3340, R14 ;  /* 0x000033400f0e7816 */ /* 0x000fe2000000000e */
[----:B------:R0:W-:Y:S01]  /*e420*/  STS.128 [R3+UR5+0x4000], R8 ;  /* 0x0040000803007988 */ /* 0x0001e20008000c05 */
[----:B------:R-:W-:Y:S02]  /*e430*/  LOP3.LUT R13, R13, 0xffff, RZ, 0xc0, !PT ;  /* 0x0000ffff0d0d7812 */ /* 0x000fe400078ec0ff */
[----:B0-----:R-:W-:Y:S01]  /*e440*/  PRMT R8, R153, 0x3340, R152 ;  /* 0x0000334099087816 */ /* 0x001fe20000000098 */
[----:B------:R-:W3:Y:S01]  /*e450*/  LDL R3, [R1+0x8f4] ;  /* 0x0008f40001037983 */ /* 0x000ee20000100800 */
[----:B------:R-:W-:Y:S02]  /*e460*/  PRMT R9, R21, 0x3340, R20 ;  /* 0x0000334015097816 */ /* 0x000fe40000000014 */
[----:B------:R-:W-:Y:S02]  /*e470*/  PRMT R10, R17, 0x3340, R16 ;  /* 0x00003340110a7816 */ /* 0x000fe40000000010 */
[----:B------:R-:W-:-:S04]  /*e480*/  LOP3.LUT R12, R12, 0xffff, RZ, 0xc0, !PT ;  /* 0x0000ffff0c0c7812 */ /* 0x000fc800078ec0ff */
[----:B------:R-:W-:Y:S02]  /*e490*/  PRMT R11, R13, 0x3340, R12 ;  /* 0x000033400d0b7816 */ /* 0x000fe4000000000c */
[----:B------:R-:W-:Y:S02]  /*e4a0*/  PRMT R8, R154, 0x5410, R8 ;  /* 0x000054109a087816 */ /* 0x000fe40000000008 */
[----:B------:R-:W-:Y:S02]  /*e4b0*/  PRMT R9, R22, 0x5410, R9 ;  /* 0x0000541016097816 */ /* 0x000fe40000000009 */
[----:B------:R-:W-:Y:S02]  /*e4c0*/  PRMT R10, R18, 0x5410, R10 ;  /* 0x00005410120a7816 */ /* 0x000fe4000000000a */
[----:B------:R-:W-:-:S05]  /*e4d0*/  PRMT R11, R14, 0x5410, R11 ;  /* 0x000054100e0b7816 */ /* 0x000fca000000000b */
[----:B------:R0:W-:Y:S04]  /*e4e0*/  STS.128 [R2+UR5+0x4000], R8 ;  /* 0x0040000802007988 */ /* 0x0001e80008000c05 */
[----:B0-----:R-:W4:Y:S01]  /*e4f0*/  LDL.LU R2, [R1+0x904] ;  /* 0x0009040001027983 */ /* 0x001f220000300800 */
[----:B------:R-:W-:Y:S02]  /*e500*/  IADD3 R8, P1, R5, R201, RZ ;  /* 0x000000c905087210 */ /* 0x000fe40007f3e0ff */
[----:B------:R-:W-:Y:S01]  /*e510*/  ISETP.GE.AND P0, PT, R6, R0, PT ;  /* 0x000000000600720c */ /* 0x000fe20003f06270 */
[----:B------:R0:W-:Y:S02]  /*e520*/  STL [R1+0xf44], R6 ;  /* 0x000f440601007387 */ /* 0x0001e40000100800 */
[----:B------:R-:W-:Y:S01]  /*e530*/  IMAD.X R9, R197, 0x1, R200, P1 ;  /* 0x00000001c5097824 */ /* 0x000fe200008e06c8 */
[----:B------:R-:W-:Y:S01]  /*e540*/  IADD3 R14, P1, R5, R133, RZ ;  /* 0x00000085050e7210 */ /* 0x000fe20007f3e0ff */
[----:B0-----:R-:W3:Y:S04]  /*e550*/  LDL.LU R6, [R1+0x91c] ;  /* 0x00091c0001067983 */ /* 0x001ee80000300800 */
[----:B------:R-:W3:Y:S04]  /*e560*/  LDL R133, [R1+0x8e8] ;  /* 0x0008e80001857983 */ /* 0x000ee80000100800 */
[----:B------:R-:W3:Y:S04]  /*e570*/  LDL R143, [R1+0x8e4] ;  /* 0x0008e400018f7983 */ /* 0x000ee80000100800 */
[----:B------:R-:W3:Y:S01]  /*e580*/  LDL R138, [R1+0x8d8] ;  /* 0x0008d800018a7983 */ /* 0x000ee20000100800 */
[----:B--2---:R-:W-:Y:S01]  /*e590*/  IMAD.X R15, R197, 0x1, R4, P1 ;  /* 0x00000001c50f7824 */ /* 0x004fe200008e0604 */
[----:B------:R-:W-:-:S02]  /*e5a0*/  IADD3 R12, P1, R5, R137, RZ ;  /* 0x00000089050c7210 */ /* 0x000fc40007f3e0ff */
[----:B------:R0:W-:Y:S04]  /*e5b0*/  STL [R1+0xf4c], R4 ;  /* 0x000f4c0401007387 */ /* 0x0001e80000100800 */
[----:B------:R-:W2:Y:S01]  /*e5c0*/  LDL R137, [R1+0x8d4] ;  /* 0x0008d40001897983 */ /* 0x000ea20000100800 */
[----:B------:R-:W-:-:S03]  /*e5d0*/  IMAD.X R13, R197, 0x1, R136, P1 ;  /* 0x00000001c50d7824 */ /* 0x000fc600008e0688 */
[----:B------:R-:W2:Y:S01]  /*e5e0*/  LDL R136, [R1+0x8c8] ;  /* 0x0008c80001887983 */ /* 0x000ea20000100800 */
[----:B------:R-:W-:-:S03]  /*e5f0*/  PRMT R198, RZ, 0x7610, R198 ;  /* 0x00007610ffc67816 */ /* 0x000fc600000000c6 */
[----:B------:R-:W2:Y:S04]  /*e600*/  LDL R142, [R1+0x8c4] ;  /* 0x0008c400018e7983 */ /* 0x000ea80000100800 */
[----:B------:R1:W2:Y:S04]  /*e610*/  @!P0 LDG.E.U8 R198, desc[UR32][R8.64] ;  /* 0x0000002008c68981 */ /* 0x0002a8000c1e1100 */
[----:B0-----:R-:W2:Y:S04]  /*e620*/  LDL.LU R4, [R1+0x8fc] ;  /* 0x0008fc0001047983 */ /* 0x001ea80000300800 */
[----:B------:R-:W2:Y:S01]  /*e630*/  LDL R141, [R1+0x8b4] ;  /* 0x0008b400018d7983 */ /* 0x000ea20000100800 */
[----:B-1----:R-:W-:-:S03]  /*e640*/  IADD3 R8, P1, R5, R135, RZ ;  /* 0x0000008705087210 */ /* 0x002fc60007f3e0ff */
[----:B------:R-:W2:Y:S01]  /*e650*/  LDL R135, [R1+0x8b8] ;  /* 0x0008b80001877983 */ /* 0x000ea20000100800 */
[----:B------:R-:W-:Y:S02]  /*e660*/  PRMT R19, RZ, 0x7610, R19 ;  /* 0x00007610ff137816 */ /* 0x000fe40000000013 */
[----:B------:R-:W-:Y:S01]  /*e670*/  PRMT R18, RZ, 0x7610, R18 ;  /* 0x00007610ff127816 */ /* 0x000fe20000000012 */
[----:B----4-:R-:W-:Y:S01]  /*e680*/  IMAD.X R9, R197, 0x1, R2, P1 ;  /* 0x00000001c5097824 */ /* 0x010fe200008e0602 */
[----:B------:R0:W-:Y:S04]  /*e690*/  STL [R1+0xf50], R2 ;  /* 0x000f500201007387 */ /* 0x0001e80000100800 */
[----:B------:R-:W4:Y:S04]  /*e6a0*/  LDL R140, [R1+0x8a8] ;  /* 0x0008a800018c7983 */ /* 0x000f280000100800 */
[----:B------:R1:W4:Y:S04]  /*e6b0*/  @!P0 LDG.E.U8 R19, desc[UR32][R8.64] ;  /* 0x0000002008138981 */ /* 0x000328000c1e1100 */
[----:B------:R-:W4:Y:S01]  /*e6c0*/  LDL R139, [R1+0x898] ;  /* 0x00089800018b7983 */ /* 0x000f220000100800 */
[----:B-1----:R-:W-:-:S03]  /*e6d0*/  IADD3 R8, P1, R5, R134, RZ ;  /* 0x0000008605087210 */ /* 0x002fc60007f3e0ff */
[----:B------:R-:W4:Y:S02]  /*e6e0*/  LDL R134, [R1+0x8a4] ;  /* 0x0008a40001867983 */ /* 0x000f240000100800 */
[----:B---3--:R-:W-:Y:S02]  /*e6f0*/  IMAD.X R9, R197, 0x1, R3, P1 ;  /* 0x00000001c5097824 */ /* 0x008fe400008e0603 */
[----:B------:R-:W3:Y:S04]  /*e700*/  LDL.LU R3, [R1+0x920] ;  /* 0x0009200001037983 */ /* 0x000ee80000300800 */
[----:B------:R1:W3:Y:S04]  /*e710*/  @!P0 LDG.E.U8 R18, desc[UR32][R8.64] ;  /* 0x0000002008128981 */ /* 0x0002e8000c1e1100 */
[----:B0-----:R-:W3:Y:S01]  /*e720*/  LDL.LU R2, [R1+0x8ec] ;  /* 0x0008ec0001027983 */ /* 0x001ee20000300800 */
[----:B------:R-:W-:-:S02]  /*e730*/  PRMT R17, RZ, 0x7610, R17 ;  /* 0x00007610ff117816 */ /* 0x000fc40000000011 */
[----:B------:R-:W-:Y:S01]  /*e740*/  PRMT R16, RZ, 0x7610, R16 ;  /* 0x00007610ff107816 */ /* 0x000fe20000000010 */
[----:B------:R-:W3:Y:S01]  /*e750*/  LDL R144, [R1+0x7d8] ;  /* 0x0007d80001907983 */ /* 0x000ee20000100800 */
[----:B-1----:R-:W-:-:S03]  /*e760*/  IADD3 R8, P1, R5, R133, RZ ;  /* 0x0000008505087210 */ /* 0x002fc60007f3e0ff */
[----:B------:R-:W3:Y:S02]  /*e770*/  LDL R133, [R1+0x894] ;  /* 0x0008940001857983 */ /* 0x000ee40000100800 */
[----:B------:R-:W-:Y:S02]  /*e780*/  IMAD.X R9, R197, 0x1, R143, P1 ;  /* 0x00000001c5097824 */ /* 0x000fe400008e068f */
[----:B------:R-:W3:Y:S04]  /*e790*/  LDL R143, [R1+0x888] ;  /* 0x00088800018f7983 */ /* 0x000ee80000100800 */
[----:B------:R0:W3:Y:S02]  /*e7a0*/  @!P0 LDG.E.U8 R17, desc[UR32][R8.64] ;  /* 0x0000002008118981 */ /* 0x0000e4000c1e1100 */
[----:B0-----:R-:W-:-:S02]  /*e7b0*/  IADD3 R8, P1, R5, R138, RZ ;  /* 0x0000008a05087210 */ /* 0x001fc40007f3e0ff */
[----:B------:R-:W3:Y:S03]  /*e7c0*/  LDL R138, [R1+0x884] ;  /* 0x00088400018a7983 */ /* 0x000ee60000100800 */
[----:B--2---:R-:W-:Y:S02]  /*e7d0*/  IMAD.X R9, R197, 0x1, R137, P1 ;  /* 0x00000001c5097824 */ /* 0x004fe400008e0689 */
[----:B------:R-:W2:Y:S01]  /*e7e0*/  LDL R137, [R1+0x878] ;  /* 0x0008780001897983 */ /* 0x000ea20000100800 */
[----:B------:R-:W-:-:S03]  /*e7f0*/  PRMT R21, RZ, 0x7610, R21 ;  /* 0x00007610ff157816 */ /* 0x000fc60000000015 */
[----:B------:R0:W2:Y:S04]  /*e800*/  @!P0 LDG.E.U8 R16, desc[UR32][R8.64] ;  /* 0x0000002008108981 */ /* 0x0000a8000c1e1100 */
[----:B------:R1:W2:Y:S01]  /*e810*/  @!P0 LDG.E.U8 R21, desc[UR32][R14.64] ;  /* 0x000000200e158981 */ /* 0x0002a2000c1e1100 */
[----:B0-----:R-:W-:-:S03]  /*e820*/  IADD3 R8, P1, R5, R136, RZ ;  /* 0x0000008805087210 */ /* 0x001fc60007f3e0ff */
[----:B------:R-:W2:Y:S01]  /*e830*/  LDL R136, [R1+0x874] ;  /* 0x0008740001887983 */ /* 0x000ea20000100800 */
[----:B-1----:R-:W-:Y:S01]  /*e840*/  PRMT R15, RZ, 0x7610, R15 ;  /* 0x00007610ff0f7816 */ /* 0x002fe2000000000f */
[----:B------:R-:W-:Y:S02]  /*e850*/  IMAD.X R9, R197, 0x1, R142, P1 ;  /* 0x00000001c5097824 */ /* 0x000fe400008e068e */
[----:B------:R-:W2:Y:S04]  /*e860*/  LDL R142, [R1+0x868] ;  /* 0x00086800018e7983 */ /* 0x000ea80000100800 */
[----:B------:R0:W2:Y:S01]  /*e870*/  @!P0 LDG.E.U8 R15, desc[UR32][R8.64] ;  /* 0x00000020080f8981 */ /* 0x0000a2000c1e1100 */
[----:B------:R-:W-:Y:S02]  /*e880*/  PRMT R14, RZ, 0x7610, R14 ;  /* 0x00007610ff0e7816 */ /* 0x000fe4000000000e */
[----:B0-----:R-:W-:-:S02]  /*e890*/  IADD3 R8, P1, R5, R135, RZ ;  /* 0x0000008705087210 */ /* 0x001fc40007f3e0ff */
[----:B------:R-:W2:Y:S03]  /*e8a0*/  LDL R135, [R1+0x864] ;  /* 0x0008640001877983 */ /* 0x000ea60000100800 */
[----:B------:R-:W-:Y:S02]  /*e8b0*/  IMAD.X R9, R197, 0x1, R141, P1 ;  /* 0x00000001c5097824 */ /* 0x000fe400008e068d */
[----:B------:R-:W2:Y:S01]  /*e8c0*/  LDL R141, [R1+0x858] ;  /* 0x00085800018d7983 */ /* 0x000ea20000100800 */
[----:B------:R-:W-:-:S03]  /*e8d0*/  PRMT R20, RZ, 0x7610, R20 ;  /* 0x00007610ff147816 */ /* 0x000fc60000000014 */
[----:B------:R-:W2:Y:S04]  /*e8e0*/  @!P0 LDG.E.U8 R14, desc[UR32][R8.64] ;  /* 0x00000020080e8981 */ /* 0x000ea8000c1e1100 */
[----:B------:R0:W2:Y:S02]  /*e8f0*/  @!P0 LDG.E.U8 R20, desc[UR32][R12.64] ;  /* 0x000000200c148981 */ /* 0x0000a4000c1e1100 */
[----:B0-----:R-:W-:Y:S02]  /*e900*/  PRMT R13, RZ, 0x7610, R13 ;  /* 0x00007610ff0d7816 */ /* 0x001fe4000000000d */
[----:B----4-:R-:W-:Y:S02]  /*e910*/  IADD3 R8, P1, R5, R140, RZ ;  /* 0x0000008c05087210 */ /* 0x010fe40007f3e0ff */
[----:B------:R-:W4:Y:S03]  /*e920*/  LDL R140, [R1+0x854] ;  /* 0x00085400018c7983 */ /* 0x000f260000100800 */
[----:B------:R-:W-:-:S02]  /*e930*/  IMAD.X R9, R197, 0x1, R134, P1 ;  /* 0x00000001c5097824 */ /* 0x000fc400008e0686 */
[----:B------:R-:W4:Y:S04]  /*e940*/  LDL R134, [R1+0x848] ;  /* 0x0008480001867983 */ /* 0x000f280000100800 */
[----:B------:R0:W4:Y:S02]  /*e950*/  @!P0 LDG.E.U8 R13, desc[UR32][R8.64] ;  /* 0x00000020080d8981 */ /* 0x000124000c1e1100 */
[----:B0-----:R-:W-:Y:S02]  /*e960*/  IADD3 R8, P1, R5, R139, RZ ;  /* 0x0000008b05087210 */ /* 0x001fe40007f3e0ff */
[----:B------:R-:W4:Y:S03]  /*e970*/  LDL R139, [R1+0x844] ;  /* 0x00084400018b7983 */ /* 0x000f260000100800 */
[----:B---3--:R-:W-:-:S02]  /*e980*/  IMAD.X R9, R197, 0x1, R133, P1 ;  /* 0x00000001c5097824 */ /* 0x008fc400008e0685 */
[----:B------:R-:W3:Y:S01]  /*e990*/  LDL R133, [R1+0x838] ;  /* 0x0008380001857983 */ /* 0x000ee20000100800 */
[----:B------:R-:W-:-:S06]  /*e9a0*/  PRMT R12, RZ, 0x7610, R12 ;  /* 0x00007610ff0c7816 */ /* 0x000fcc000000000c */
[----:B------:R0:W3:Y:S01]  /*e9b0*/  @!P0 LDG.E.U8 R12, desc[UR32][R8.64] ;  /* 0x00000020080c8981 */ /* 0x0000e2000c1e1100 */
[----:B------:R-:W-:Y:S02]  /*e9c0*/  PRMT R11, RZ, 0x7610, R11 ;  /* 0x00007610ff0b7816 */ /* 0x000fe4000000000b */
[----:B0-----:R-:W-:Y:S02]  /*e9d0*/  IADD3 R8, P1, R5, R143, RZ ;  /* 0x0000008f05087210 */ /* 0x001fe40007f3e0ff */
[----:B------:R-:W3:Y:S03]  /*e9e0*/  LDL R143, [R1+0x834] ;  /* 0x00083400018f7983 */ /* 0x000ee60000100800 */
[----:B------:R-:W-:Y:S02]  /*e9f0*/  IMAD.X R9, R197, 0x1, R138, P1 ;  /* 0x00000001c5097824 */ /* 0x000fe400008e068a */
[----:B------:R-:W3:Y:S04]  /*ea00*/  LDL R138, [R1+0x828] ;  /* 0x00082800018a7983 */ /* 0x000ee80000100800 */
[----:B------:R2:W3:Y:S01]  /*ea10*/  @!P0 LDG.E.U8 R11, desc[UR32][R8.64] ;  /* 0x00000020080b8981 */ /* 0x0004e2000c1e1100 */
[----:B------:R-:W-:-:S02]  /*ea20*/  PRMT R10, RZ, 0x7610, R10 ;  /* 0x00007610ff0a7816 */ /* 0x000fc4000000000a */
[----:B--2---:R-:W-:Y:S02]  /*ea30*/  IADD3 R8, P1, R5, R137, RZ ;  /* 0x0000008905087210 */ /* 0x004fe40007f3e0ff */
[----:B------:R-:W2:Y:S03]  /*ea40*/  LDL R137, [R1+0x824] ;  /* 0x0008240001897983 */ /* 0x000ea60000100800 */
[----:B------:R-:W-:Y:S02]  /*ea50*/  IMAD.X R9, R197, 0x1, R136, P1 ;  /* 0x00000001c5097824 */ /* 0x000fe400008e0688 */
[----:B------:R-:W2:Y:S04]  /*ea60*/  LDL R136, [R1+0x818] ;  /* 0x0008180001887983 */ /* 0x000ea80000100800 */
[----:B------:R0:W2:Y:S01]  /*ea70*/  @!P0 LDG.E.U8 R10, desc[UR32][R8.64] ;  /* 0x00000020080a8981 */ /* 0x0000a2000c1e1100 */
[----:B------:R-:W-:-:S02]  /*ea80*/  PRMT R22, RZ, 0x7610, R22 ;  /* 0x00007610ff167816 */ /* 0x000fc40000000016 */
[----:B0-----:R-:W-:Y:S02]  /*ea90*/  IADD3 R8, P1, R5, R142, RZ ;  /* 0x0000008e05087210 */ /* 0x001fe40007f3e0ff */
[----:B------:R-:W2:Y:S03]  /*eaa0*/  LDL R142, [R1+0x814] ;  /* 0x00081400018e7983 */ /* 0x000ea60000100800 */
[----:B------:R-:W-:Y:S02]  /*eab0*/  IMAD.X R9, R197, 0x1, R135, P1 ;  /* 0x00000001c5097824 */ /* 0x000fe400008e0687 */
[----:B------:R-:W2:Y:S04]  /*eac0*/  LDL R135, [R1+0x808] ;  /* 0x0008080001877983 */ /* 0x000ea80000100800 */
[----:B------:R0:W2:Y:S01]  /*ead0*/  @!P0 LDG.E.U8 R22, desc[UR32][R8.64] ;  /* 0x0000002008168981 */ /* 0x0000a2000c1e1100 */
[----:B------:R-:W-:-:S02]  /*eae0*/  PRMT R23, RZ, 0x7610, R23 ;  /* 0x00007610ff177816 */ /* 0x000fc40000000017 */
[----:B0-----:R-:W-:Y:S02]  /*eaf0*/  IADD3 R8, P1, R5, R141, RZ ;  /* 0x0000008d05087210 */ /* 0x001fe40007f3e0ff */
[----:B------:R-:W2:Y:S01]  /*eb00*/  LDL R141, [R1+0x804] ;  /* 0x00080400018d7983 */ /* 0x000ea20000100800 */
[----:B------:R-:W-:Y:S02]  /*eb10*/  PRMT R152, RZ, 0x7610, R152 ;  /* 0x00007610ff987816 */ /* 0x000fe40000000098 */
[----:B----4-:R-:W-:Y:S02]  /*eb20*/  IMAD.X R9, R197, 0x1, R140, P1 ;  /* 0x00000001c5097824 */ /* 0x010fe400008e068c */
[----:B------:R-:W4:Y:S04]  /*eb30*/  LDL R140, [R1+0x7f8] ;  /* 0x0007f800018c7983 */ /* 0x000f280000100800 */
[----:B------:R0:W4:Y:S02]  /*eb40*/  @!P0 LDG.E.U8 R23, desc[UR32][R8.64] ;  /* 0x0000002008178981 */ /* 0x000124000c1e1100 */
[----:B0-----:R-:W-:-:S02]  /*eb50*/  IADD3 R8, P1, R5, R134, RZ ;  /* 0x0000008605087210 */ /* 0x001fc40007f3e0ff */
[----:B------:R-:W4:Y:S03]  /*eb60*/  LDL R134, [R1+0x7f4] ;  /* 0x0007f40001867983 */ /* 0x000f260000100800 */
[----:B------:R-:W-:Y:S02]  /*eb70*/  IMAD.X R9, R197, 0x1, R139, P1 ;  /* 0x00000001c5097824 */ /* 0x000fe400008e068b */
[----:B------:R-:W4:Y:S04]  /*eb80*/  LDL R139, [R1+0x7e8] ;  /* 0x0007e800018b7983 */ /* 0x000f280000100800 */
[----:B------:R3:W4:Y:S02]  /*eb90*/  @!P0 LDG.E.U8 R152, desc[UR32][R8.64] ;  /* 0x0000002008988981 */ /* 0x000724000c1e1100 */
[----:B---3--:R-:W-:-:S02]  /*eba0*/  IADD3 R8, P1, R5, R133, RZ ;  /* 0x0000008505087210 */ /* 0x008fc40007f3e0ff */
[----:B------:R-:W3:Y:S01]  /*ebb0*/  LDL R133, [R1+0x7e4] ;  /* 0x0007e40001857983 */ /* 0x000ee20000100800 */
[----:B------:R-:W-:Y:S02]  /*ebc0*/  PRMT R154, RZ, 0x7610, R154 ;  /* 0x00007610ff9a7816 */ /* 0x000fe4000000009a */
[----:B------:R-:W-:Y:S01]  /*ebd0*/  IMAD.X R9, R197, 0x1, R143, P1 ;  /* 0x00000001c5097824 */ /* 0x000fe200008e068f */
[----:B------:R-:W-:Y:S01]  /*ebe0*/  PRMT R156, RZ, 0x7610, R156 ;  /* 0x00007610ff9c7816 */ /* 0x000fe2000000009c */
[----:B------:R-:W3:Y:S04]  /*ebf0*/  LDL R143, [R1+0x7b8] ;  /* 0x0007b800018f7983 */ /* 0x000ee80000100800 */
[----:B------:R0:W3:Y:S02]  /*ec00*/  @!P0 LDG.E.U8 R154, desc[UR32][R8.64] ;  /* 0x00000020089a8981 */ /* 0x0000e4000c1e1100 */
[----:B0-----:R-:W-:-:S02]  /*ec10*/  IADD3 R8, P1, R5, R138, RZ ;  /* 0x0000008a05087210 */ /* 0x001fc40007f3e0ff */
[----:B------:R-:W3:Y:S03]  /*ec20*/  LDL R138, [R1+0x7d4] ;  /* 0x0007d400018a7983 */ /* 0x000ee60000100800 */
[----:B--2---:R-:W-:Y:S02]  /*ec30*/  IMAD.X R9, R197, 0x1, R137, P1 ;  /* 0x00000001c5097824 */ /* 0x004fe400008e0689 */
[----:B------:R-:W2:Y:S04]  /*ec40*/  LDL R137, [R1+0x7c8] ;  /* 0x0007c80001897983 */ /* 0x000ea80000100800 */
[----:B------:R0:W2:Y:S01]  /*ec50*/  @!P0 LDG.E.U8 R156, desc[UR32][R8.64] ;  /* 0x00000020089c8981 */ /* 0x0000a2000c1e1100 */
[----:B------:R-:W-:-:S02]  /*ec60*/  PRMT R158, RZ, 0x7610, R158 ;  /* 0x00007610ff9e7816 */ /* 0x000fc4000000009e */
[----:B0-----:R-:W-:Y:S02]  /*ec70*/  IADD3 R8, P1, R5, R136, RZ ;  /* 0x0000008805087210 */ /* 0x001fe40007f3e0ff */
[----:B------:R-:W2:Y:S03]  /*ec80*/  LDL R136, [R1+0x7c4] ;  /* 0x0007c40001887983 */ /* 0x000ea60000100800 */
[----:B------:R-:W-:Y:S01]  /*ec90*/  IMAD.X R9, R197, 0x1, R142, P1 ;  /* 0x00000001c5097824 */ /* 0x000fe200008e068e */
[----:B------:R-:W-:Y:S01]  /*eca0*/  PRMT R160, RZ, 0x7610, R160 ;  /* 0x00007610ffa07816 */ /* 0x000fe200000000a0 */
[----:B------:R-:W2:Y:S04]  /*ecb0*/  LDL R142, [R1+0x7a8] ;  /* 0x0007a800018e7983 */ /* 0x000ea80000100800 */
[----:B------:R0:W2:Y:S02]  /*ecc0*/  @!P0 LDG.E.U8 R158, desc[UR32][R8.64] ;  /* 0x00000020089e8981 */ /* 0x0000a4000c1e1100 */
[----:B0-----:R-:W-:-:S02]  /*ecd0*/  IADD3 R8, P1, R5, R135, RZ ;  /* 0x0000008705087210 */ /* 0x001fc40007f3e0ff */
[----:B------:R-:W2:Y:S03]  /*ece0*/  LDL R135, [R1+0x7b4] ;  /* 0x0007b40001877983 */ /* 0x000ea60000100800 */
[----:B------:R-:W-:Y:S02]  /*ecf0*/  IMAD.X R9, R197, 0x1, R141, P1 ;  /* 0x00000001c5097824 */ /* 0x000fe400008e068d */
[----:B------:R-:W2:Y:S04]  /*ed00*/  LDL R141, [R1+0x7a4] ;  /* 0x0007a400018d7983 */ /* 0x000ea80000100800 */
[----:B------:R4:W2:Y:S01]  /*ed10*/  @!P0 LDG.E.U8 R160, desc[UR32][R8.64] ;  /* 0x0000002008a08981 */ /* 0x0008a2000c1e1100 */
[----:B------:R-:W-:-:S02]  /*ed20*/  PRMT R162, RZ, 0x7610, R162 ;  /* 0x00007610ffa27816 */ /* 0x000fc400000000a2 */
[----:B----4-:R-:W-:Y:S02]  /*ed30*/  IADD3 R8, P1, R5, R140, RZ ;  /* 0x0000008c05087210 */ /* 0x010fe40007f3e0ff */
[----:B------:R-:W4:Y:S03]  /*ed40*/  LDL R140, [R1+0x794] ;  /* 0x00079400018c7983 */ /* 0x000f260000100800 */
[----:B------:R-:W-:Y:S02]  /*ed50*/  IMAD.X R9, R197, 0x1, R134, P1 ;  /* 0x00000001c5097824 */ /* 0x000fe400008e0686 */
[----:B------:R-:W4:Y:S04]  /*ed60*/  LDL R134, [R1+0x798] ;  /* 0x0007980001867983 */ /* 0x000f280000100800 */
[----:B------:R0:W4:Y:S02]  /*ed70*/  @!P0 LDG.E.U8 R162, desc[UR32][R8.64] ;  /* 0x0000002008a28981 */ /* 0x000124000c1e1100 */
[----:B0-----:R-:W-:-:S02]  /*ed80*/  IADD3 R8, P1, R5, R139, RZ ;  /* 0x0000008b05087210 */ /* 0x001fc40007f3e0ff */
[----:B------:R-:W4:Y:S03]  /*ed90*/  LDL R139, [R1+0x788] ;  /* 0x00078800018b7983 */ /* 0x000f260000100800 */
[----:B---3--:R-:W-:Y:S02]  /*eda0*/  IMAD.X R9, R197, 0x1, R133, P1 ;  /* 0x00000001c5097824 */ /* 0x008fe400008e0685 */
[----:B------:R-:W3:Y:S01]  /*edb0*/  LDL R133, [R1+0x784] ;  /* 0x0007840001857983 */ /* 0x000ee20000100800 */
[----:B------:R-:W-:-:S06]  /*edc0*/  PRMT R164, RZ, 0x7610, R164 ;  /* 0x00007610ffa47816 */ /* 0x000fcc00000000a4 */
[----:B------:R0:W3:Y:S01]  /*edd0*/  @!P0 LDG.E.U8 R164, desc[UR32][R8.64] ;  /* 0x0000002008a48981 */ /* 0x0000e2000c1e1100 */
[----:B------:R-:W-:Y:S02]  /*ede0*/  PRMT R166, RZ, 0x7610, R166 ;  /* 0x00007610ffa67816 */ /* 0x000fe400000000a6 */
[----:B0-----:R-:W-:Y:S02]  /*edf0*/  IADD3 R8, P1, R5, R144, RZ ;  /* 0x0000009005087210 */ /* 0x001fe40007f3e0ff */
[----:B------:R-:W-:Y:S01]  /*ee00*/  PRMT R168, RZ, 0x7610, R168 ;  /* 0x00007610ffa87816 */ /* 0x000fe200000000a8 */
[----:B------:R-:W3:Y:S02]  /*ee10*/  LDL R144, [R1+0x708] ;  /* 0x0007080001907983 */ /* 0x000ee40000100800 */
[----:B------:R-:W-:Y:S02]  /*ee20*/  IMAD.X R9, R197, 0x1, R138, P1 ;  /* 0x00000001c5097824 */ /* 0x000fe400008e068a */
[----:B------:R-:W3:Y:S04]  /*ee30*/  LDL R138, [R1+0x778] ;  /* 0x00077800018a7983 */ /* 0x000ee80000100800 */
[----:B------:R2:W3:Y:S02]  /*ee40*/  @!P0 LDG.E.U8 R166, desc[UR32][R8.64] ;  /* 0x0000002008a68981 */ /* 0x0004e4000c1e1100 */
[----:B--2---:R-:W-:-:S02]  /*ee50*/  IADD3 R8, P1, R5, R137, RZ ;  /* 0x0000008905087210 */ /* 0x004fc40007f3e0ff */
        /* <DEDUP_REMOVED lines=23> */
[----:B------:R-:W-:Y:S01]  /*efd0*/  PRMT R186, RZ, 0x7610, R186 ;  /* 0x00007610ffba7816 */ /* 0x000fe200000000ba */
[----:B------:R-:W4:Y:S02]  /*efe0*/  LDL R139, [R1+0x728] ;  /* 0x00072800018b7983 */ /* 0x000f240000100800 */
[----:B---3--:R-:W-:Y:S02]  /*eff0*/  IMAD.X R9, R197, 0x1, R133, P1 ;  /* 0x00000001c5097824 */ /* 0x008fe400008e0685 */
[----:B------:R-:W3:Y:S04]  /*f000*/  LDL R133, [R1+0x734] ;  /* 0x0007340001857983 */ /* 0x000ee80000100800 */
[----:B------:R0:W3:Y:S01]  /*f010*/  @!P0 LDG.E.U8 R186, desc[UR32][R8.64] ;  /* 0x0000002008ba8981 */ /* 0x0000e2000c1e1100 */
[----:B------:R-:W-:-:S02]  /*f020*/  PRMT R185, RZ, 0x7610, R185 ;  /* 0x00007610ffb97816 */ /* 0x000fc400000000b9 */
[----:B------:R-:W-:Y:S02]  /*f030*/  PRMT R184, RZ, 0x7610, R184 ;  /* 0x00007610ffb87816 */ /* 0x000fe400000000b8 */
[----:B0-----:R-:W-:Y:S02]  /*f040*/  IADD3 R8, P1, R5, R138, RZ ;  /* 0x0000008a05087210 */ /* 0x001fe40007f3e0ff */
[----:B------:R-:W3:Y:S03]  /*f050*/  LDL R138, [R1+0x724] ;  /* 0x00072400018a7983 */ /* 0x000ee60000100800 */
[----:B--2---:R-:W-:Y:S02]  /*f060*/  IMAD.X R9, R197, 0x1, R137, P1 ;  /* 0x00000001c5097824 */ /* 0x004fe400008e0689 */
[----:B------:R-:W2:Y:S04]  /*f070*/  LDL R137, [R1+0x718] ;  /* 0x0007180001897983 */ /* 0x000ea80000100800 */
[----:B------:R0:W2:Y:S02]  /*f080*/  @!P0 LDG.E.U8 R185, desc[UR32][R8.64] ;  /* 0x0000002008b98981 */ /* 0x0000a4000c1e1100 */
[----:B0-----:R-:W-:-:S02]  /*f090*/  IADD3 R8, P1, R5, R136, RZ ;  /* 0x0000008805087210 */ /* 0x001fc40007f3e0ff */
[----:B------:R-:W2:Y:S03]  /*f0a0*/  LDL R136, [R1+0x714] ;  /* 0x0007140001887983 */ /* 0x000ea60000100800 */
[----:B------:R-:W-:Y:S02]  /*f0b0*/  IMAD.X R9, R197, 0x1, R143, P1 ;  /* 0x00000001c5097824 */ /* 0x000fe400008e068f */
[----:B------:R-:W2:Y:S04]  /*f0c0*/  LDL R143, [R1+0x6f8] ;  /* 0x0006f800018f7983 */ /* 0x000ea80000100800 */
[----:B------:R0:W2:Y:S02]  /*f0d0*/  @!P0 LDG.E.U8 R184, desc[UR32][R8.64] ;  /* 0x0000002008b88981 */ /* 0x0000a4000c1e1100 */
[----:B0-----:R-:W-:-:S02]  /*f0e0*/  IADD3 R8, P1, R5, R135, RZ ;  /* 0x0000008705087210 */ /* 0x001fc40007f3e0ff */
[----:B------:R-:W2:Y:S01]  /*f0f0*/  LDL R135, [R1+0x704] ;  /* 0x0007040001877983 */ /* 0x000ea20000100800 */
[----:B------:R-:W-:Y:S02]  /*f100*/  PRMT R183, RZ, 0x7610, R183 ;  /* 0x00007610ffb77816 */ /* 0x000fe400000000b7 */
[----:B------:R-:W-:Y:S02]  /*f110*/  IMAD.X R9, R197, 0x1, R142, P1 ;  /* 0x00000001c5097824 */ /* 0x000fe400008e068e */
[----:B------:R-:W2:Y:S04]  /*f120*/  LDL R142, [R1+0x6f4] ;  /* 0x0006f400018e7983 */ /* 0x000ea80000100800 */
[----:B------:R0:W2:Y:S01]  /*f130*/  @!P0 LDG.E.U8 R183, desc[UR32][R8.64] ;  /* 0x0000002008b78981 */ /* 0x0000a2000c1e1100 */
[----:B------:R-:W-:-:S02]  /*f140*/  PRMT R182, RZ, 0x7610, R182 ;  /* 0x00007610ffb67816 */ /* 0x000fc400000000b6 */
[----:B0-----:R-:W-:Y:S02]  /*f150*/  IADD3 R8, P1, R5, R141, RZ ;  /* 0x0000008d05087210 */ /* 0x001fe40007f3e0ff */
[----:B------:R-:W2:Y:S03]  /*f160*/  LDL R141, [R1+0x6e8] ;  /* 0x0006e800018d7983 */ /* 0x000ea60000100800 */
[----:B----4-:R-:W-:Y:S02]  /*f170*/  IMAD.X R9, R197, 0x1, R134, P1 ;  /* 0x00000001c5097824 */ /* 0x010fe400008e0686 */
        /* <DEDUP_REMOVED lines=12> */
[----:B------:R-:W-:Y:S01]  /*f240*/  IMAD.X R9, R197, 0x1, R138, P1 ;  /* 0x00000001c5097824 */ /* 0x000fe200008e068a */
[----:B------:R-:W-:Y:S01]  /*f250*/  PRMT R178, RZ, 0x7610, R178 ;  /* 0x00007610ffb27816 */ /* 0x000fe200000000b2 */
[----:B------:R-:W3:Y:S04]  /*f260*/  LDL R138, [R1+0x6c4] ;  /* 0x0006c400018a7983 */ /* 0x000ee80000100800 */
[----:B------:R2:W3:Y:S02]  /*f270*/  @!P0 LDG.E.U8 R180, desc[UR32][R8.64] ;  /* 0x0000002008b48981 */ /* 0x0004e4000c1e1100 */
[----:B--2---:R-:W-:-:S02]  /*f280*/  IADD3 R8, P1, R5, R137, RZ ;  /* 0x0000008905087210 */ /* 0x004fc40007f3e0ff */
[----:B------:R-:W-:Y:S01]  /*f290*/  PRMT R177, RZ, 0x7610, R177 ;  /* 0x00007610ffb17816 */ /* 0x000fe200000000b1 */
[----:B------:R-:W2:Y:S02]  /*f2a0*/  LDL R137, [R1+0x6b8] ;  /* 0x0006b80001897983 */ /* 0x000ea40000100800 */
[----:B------:R-:W-:Y:S02]  /*f2b0*/  IMAD.X R9, R197, 0x1, R136, P1 ;  /* 0x00000001c5097824 */ /* 0x000fe400008e0688 */
[----:B------:R-:W2:Y:S04]  /*f2c0*/  LDL R136, [R1+0x6b4] ;  /* 0x0006b40001887983 */ /* 0x000ea80000100800 */
[----:B------:R0:W2:Y:S02]  /*f2d0*/  @!P0 LDG.E.U8 R179, desc[UR32][R8.64] ;  /* 0x0000002008b38981 */ /* 0x0000a4000c1e1100 */
[----:B0-----:R-:W-:-:S05]  /*f2e0*/  IADD3 R8, P1, R5, R144, RZ ;  /* 0x0000009005087210 */ /* 0x001fca0007f3e0ff */
[----:B------:R-:W-:Y:S01]  /*f2f0*/  IMAD.X R9, R197, 0x1, R135, P1 ;  /* 0x00000001c5097824 */ /* 0x000fe200008e0687 */
[----:B------:R-:W-:Y:S01]  /*f300*/  PRMT R176, RZ, 0x7610, R176 ;  /* 0x00007610ffb07816 */ /* 0x000fe200000000b0 */
[----:B------:R-:W2:Y:S04]  /*f310*/  LDL R135, [R1+0x6a4] ;  /* 0x0006a40001877983 */ /* 0x000ea80000100800 */
[----:B------:R0:W2:Y:S02]  /*f320*/  @!P0 LDG.E.U8 R178, desc[UR32][R8.64] ;  /* 0x0000002008b28981 */ /* 0x0000a4000c1e1100 */
[----:B0-----:R-:W-:-:S05]  /*f330*/  IADD3 R8, P1, R5, R143, RZ ;  /* 0x0000008f05087210 */ /* 0x001fca0007f3e0ff */
[----:B------:R-:W-:-:S05]  /*f340*/  IMAD.X R9, R197, 0x1, R142, P1 ;  /* 0x00000001c5097824 */ /* 0x000fca00008e068e */
[----:B------:R0:W2:Y:S02]  /*f350*/  @!P0 LDG.E.U8 R177, desc[UR32][R8.64] ;  /* 0x0000002008b18981 */ /* 0x0000a4000c1e1100 */
[----:B0-----:R-:W-:-:S05]  /*f360*/  IADD3 R8, P1, R5, R141, RZ ;  /* 0x0000008d05087210 */ /* 0x001fca0007f3e0ff */
[----:B----4-:R-:W-:Y:S02]  /*f370*/  IMAD.X R9, R197, 0x1, R134, P1 ;  /* 0x00000001c5097824 */ /* 0x010fe400008e0686 */
[----:B------:R-:W4:Y:S04]  /*f380*/  LDL R134, [R1+0x694] ;  /* 0x0006940001867983 */ /* 0x000f280000100800 */
[----:B------:R-:W4:Y:S04]  /*f390*/  LDL.LU R150, [R1+0x6a8] ;  /* 0x0006a80001967983 */ /* 0x000f280000300800 */
[----:B------:R0:W4:Y:S02]  /*f3a0*/  @!P0 LDG.E.U8 R176, desc[UR32][R8.64] ;  /* 0x0000002008b08981 */ /* 0x000124000c1e1100 */
[----:B0-----:R-:W-:-:S05]  /*f3b0*/  IADD3 R8, P1, R5, R140, RZ ;  /* 0x0000008c05087210 */ /* 0x001fca0007f3e0ff */
[----:B---3--:R-:W-:Y:S02]  /*f3c0*/  IMAD.X R9, R197, 0x1, R133, P1 ;  /* 0x00000001c5097824 */ /* 0x008fe400008e0685 */
[----:B------:R-:W3:Y:S04]  /*f3d0*/  LDL R133, [R1+0x684] ;  /* 0x0006840001857983 */ /* 0x000ee80000100800 */
[----:B------:R-:W3:Y:S04]  /*f3e0*/  LDL.LU R147, [R1+0x698] ;  /* 0x0006980001937983 */ /* 0x000ee80000300800 */
[----:B------:R-:W3:Y:S01]  /*f3f0*/  LDL.LU R143, [R1+0x688] ;  /* 0x00068800018f7983 */ /* 0x000ee20000300800 */
[----:B------:R-:W-:-:S02]  /*f400*/  PRMT R175, RZ, 0x7610, R175 ;  /* 0x00007610ffaf7816 */ /* 0x000fc400000000af */
[----:B------:R-:W-:Y:S01]  /*f410*/  PRMT R173, RZ, 0x7610, R173 ;  /* 0x00007610ffad7816 */ /* 0x000fe200000000ad */
[----:B------:R-:W3:Y:S04]  /*f420*/  LDL.LU R151, [R1+0x674] ;  /* 0x0006740001977983 */ /* 0x000ee80000300800 */
[----:B------:R0:W3:Y:S01]  /*f430*/  @!P0 LDG.E.U8 R175, desc[UR32][R8.64] ;  /* 0x0000002008af8981 */ /* 0x0000e2000c1e1100 */
[----:B------:R-:W-:Y:S02]  /*f440*/  PRMT R171, RZ, 0x7610, R171 ;  /* 0x00007610ffab7816 */ /* 0x000fe400000000ab */
[----:B------:R-:W-:Y:S01]  /*f450*/  PRMT R169, RZ, 0x7610, R169 ;  /* 0x00007610ffa97816 */ /* 0x000fe200000000a9 */
[----:B------:R-:W3:Y:S01]  /*f460*/  LDL.LU R140, [R1+0x678] ;  /* 0x00067800018c7983 */ /* 0x000ee20000300800 */
[----:B------:R-:W-:-:S03]  /*f470*/  PRMT R167, RZ, 0x7610, R167 ;  /* 0x00007610ffa77816 */ /* 0x000fc600000000a7 */
[----:B------:R-:W3:Y:S01]  /*f480*/  LDL.LU R148, [R1+0x664] ;  /* 0x0006640001947983 */ /* 0x000ee20000300800 */
[----:B0-----:R-:W-:-:S05]  /*f490*/  IADD3 R8, P1, R5, R139, RZ ;  /* 0x0000008b05087210 */ /* 0x001fca0007f3e0ff */
[----:B------:R-:W-:-:S05]  /*f4a0*/  IMAD.X R9, R197, 0x1, R138, P1 ;  /* 0x00000001c5097824 */ /* 0x000fca00008e068a */
[----:B------:R2:W3:Y:S02]  /*f4b0*/  @!P0 LDG.E.U8 R173, desc[UR32][R8.64] ;  /* 0x0000002008ad8981 */ /* 0x0004e4000c1e1100 */
[----:B--2---:R-:W-:-:S05]  /*f4c0*/  IADD3 R8, P1, R5, R137, RZ ;  /* 0x0000008905087210 */ /* 0x004fca0007f3e0ff */
[----:B------:R-:W-:Y:S02]  /*f4d0*/  IMAD.X R9, R197, 0x1, R136, P1 ;  /* 0x00000001c5097824 */ /* 0x000fe400008e0688 */
[----:B------:R-:W2:Y:S04]  /*f4e0*/  LDL.LU R136, [R1+0x668] ;  /* 0x0006680001887983 */ /* 0x000ea80000300800 */
[----:B------:R4:W2:Y:S04]  /*f4f0*/  @!P0 LDG.E.U8 R171, desc[UR32][R8.64] ;  /* 0x0000002008ab8981 */ /* 0x0008a8000c1e1100 */
[----:B------:R-:W2:Y:S04]  /*f500*/  LDL.LU R144, [R1+0x654] ;  /* 0x0006540001907983 */ /* 0x000ea80000300800 */
[----:B------:R-:W2:Y:S04]  /*f510*/  LDL R146, [R1+0x910] ;  /* 0x0009100001927983 */ /* 0x000ea80000100800 */
[----:B------:R-:W2:Y:S04]  /*f520*/  LDL R145, [R1+0x90c] ;  /* 0x00090c0001917983 */ /* 0x000ea80000100800 */
[----:B------:R-:W2:Y:S04]  /*f530*/  LDL R139, [R1+0x8f0] ;  /* 0x0008f000018b7983 */ /* 0x000ea80000100800 */
[----:B------:R-:W2:Y:S04]  /*f540*/  LDL R138, [R1+0x8e0] ;  /* 0x0008e000018a7983 */ /* 0x000ea80000100800 */
[----:B------:R-:W2:Y:S01]  /*f550*/  LDL R142, [R1+0x8d0] ;  /* 0x0008d000018e7983 */ /* 0x000ea20000100800 */
[----:B----4-:R-:W-:-:S05]  /*f560*/  IADD3 R8, P1, R5, R150, RZ ;  /* 0x0000009605087210 */ /* 0x010fca0007f3e0ff */
[----:B------:R-:W-:Y:S02]  /*f570*/  IMAD.X R9, R197, 0x1, R135, P1 ;  /* 0x00000001c5097824 */ /* 0x000fe400008e0687 */
[----:B------:R-:W4:Y:S04]  /*f580*/  LDL R135, [R1+0x900] ;  /* 0x0009000001877983 */ /* 0x000f280000100800 */
[----:B------:R3:W4:Y:S04]  /*f590*/  @!P0 LDG.E.U8 R169, desc[UR32][R8.64] ;  /* 0x0000002008a98981 */ /* 0x000728000c1e1100 */
[----:B------:R-:W4:Y:S04]  /*f5a0*/  LDL.LU R217, [R1+0x608] ;  /* 0x0006080001d97983 */ /* 0x000f280000300800 */
[----:B------:R-:W4:Y:S04]  /*f5b0*/  LDL.LU R216, [R1+0x618] ;  /* 0x0006180001d87983 */ /* 0x000f280000300800 */
[----:B------:R-:W4:Y:S04]  /*f5c0*/  LDL.LU R213, [R1+0x628] ;  /* 0x0006280001d57983 */ /* 0x000f280000300800 */
[----:B------:R-:W4:Y:S04]  /*f5d0*/  LDL.LU R212, [R1+0x638] ;  /* 0x0006380001d47983 */ /* 0x000f280000300800 */
[----:B------:R-:W4:Y:S01]  /*f5e0*/  LDL.LU R208, [R1+0x604] ;  /* 0x0006040001d07983 */ /* 0x000f220000300800 */
[----:B---3--:R-:W-:-:S03]  /*f5f0*/  IADD3 R8, P1, R5, R147, RZ ;  /* 0x0000009305087210 */ /* 0x008fc60007f3e0ff */
[----:B------:R-:W3:Y:S02]  /*f600*/  LDL.LU R205, [R1+0x648] ;  /* 0x0006480001cd7983 */ /* 0x000ee40000300800 */
[----:B------:R-:W-:Y:S02]  /*f610*/  IMAD.X R9, R197, 0x1, R134, P1 ;  /* 0x00000001c5097824 */ /* 0x000fe400008e0686 */
[----:B------:R-:W4:Y:S04]  /*f620*/  LDL.LU R204, [R1+0x614] ;  /* 0x0006140001cc7983 */ /* 0x000f280000300800 */
[----:B------:R0:W4:Y:S02]  /*f630*/  @!P0 LDG.E.U8 R167, desc[UR32][R8.64] ;  /* 0x0000002008a78981 */ /* 0x000124000c1e1100 */
[----:B0-----:R-:W-:-:S05]  /*f640*/  IADD3 R8, P1, R5, R143, RZ ;  /* 0x0000008f05087210 */ /* 0x001fca0007f3e0ff */
[----:B------:R-:W-:Y:S02]  /*f650*/  IMAD.X R9, R197, 0x1, R133, P1 ;  /* 0x00000001c5097824 */ /* 0x000fe400008e0685 */
[----:B------:R-:W3:Y:S04]  /*f660*/  LDL.LU R133, [R1+0x658] ;  /* 0x0006580001857983 */ /* 0x000ee80000300800 */
[----:B------:R-:W4:Y:S04]  /*f670*/  LDL.LU R134, [R1+0x624] ;  /* 0x0006240001867983 */ /* 0x000f280000300800 */
[----:B------:R-:W4:Y:S04]  /*f680*/  LDL.LU R137, [R1+0x634] ;  /* 0x0006340001897983 */ /* 0x000f280000300800 */
[----:B------:R-:W4:Y:S01]  /*f690*/  LDL.LU R141, [R1+0x644] ;  /* 0x00064400018d7983 */ /* 0x000f220000300800 */
[----:B------:R-:W-:-:S06]  /*f6a0*/  PRMT R165, RZ, 0x7610, R165 ;  /* 0x00007610ffa57816 */ /* 0x000fcc00000000a5 */
[----:B------:R0:W4:Y:S01]  /*f6b0*/  @!P0 LDG.E.U8 R165, desc[UR32][R8.64] ;  /* 0x0000002008a58981 */ /* 0x000122000c1e1100 */
[----:B------:R-:W-:Y:S02]  /*f6c0*/  PRMT R163, RZ, 0x7610, R163 ;  /* 0x00007610ffa37816 */ /* 0x000fe400000000a3 */
[----:B0-----:R-:W-:-:S05]  /*f6d0*/  IADD3 R8, P1, R5, R140, RZ ;  /* 0x0000008c05087210 */ /* 0x001fca0007f3e0ff */
[----:B------:R-:W-:-:S05]  /*f6e0*/  IMAD.X R9, R197, 0x1, R151, P1 ;  /* 0x00000001c5097824 */ /* 0x000fca00008e0697 */
[----:B------:R2:W4:Y:S01]  /*f6f0*/  @!P0 LDG.E.U8 R163, desc[UR32][R8.64] ;  /* 0x0000002008a38981 */ /* 0x000522000c1e1100 */
[----:B------:R-:W-:Y:S02]  /*f700*/  PRMT R161, RZ, 0x7610, R161 ;  /* 0x00007610ffa17816 */ /* 0x000fe400000000a1 */
[----:B--2---:R-:W-:-:S05]  /*f710*/  IADD3 R8, P1, R5, R136, RZ ;  /* 0x0000008805087210 */ /* 0x004fca0007f3e0ff */
[----:B------:R-:W-:-:S05]  /*f720*/  IMAD.X R9, R197, 0x1, R148, P1 ;  /* 0x00000001c5097824 */ /* 0x000fca00008e0694 */
[----:B------:R3:W2:Y:S01]  /*f730*/  @!P0 LDG.E.U8 R161, desc[UR32][R8.64] ;  /* 0x0000002008a18981 */ /* 0x0006a2000c1e1100 */
[----:B------:R-:W-:Y:S02]  /*f740*/  PRMT R159, RZ, 0x7610, R159 ;  /* 0x00007610ff9f7816 */ /* 0x000fe4000000009f */
[----:B------:R-:W-:Y:S02]  /*f750*/  PRMT R157, RZ, 0x7610, R157 ;  /* 0x00007610ff9d7816 */ /* 0x000fe4000000009d */
[----:B------:R-:W-:Y:S02]  /*f760*/  PRMT R155, RZ, 0x7610, R155 ;  /* 0x00007610ff9b7816 */ /* 0x000fe4000000009b */
[----:B------:R-:W-:Y:S01]  /*f770*/  PRMT R153, RZ, 0x7610, R153 ;  /* 0x00007610ff997816 */ /* 0x000fe20000000099 */
[----:B------:R0:W-:Y:S02]  /*f780*/  STS.U8 [R196+UR5], R21 ;  /* 0x00000015c4007988 */ /* 0x0001e40008000005 */
[----:B0-----:R-:W-:-:S02]  /*f790*/  PRMT R21, RZ, 0x7610, R21 ;  /* 0x00007610ff157816 */ /* 0x001fc40000000015 */
[----:B------:R0:W-:Y:S02]  /*f7a0*/  STS.U8 [R196+UR5+0x100], R20 ;  /* 0x00010014c4007988 */ /* 0x0001e40008000005 */
[----:B0-----:R-:W-:Y:S02]  /*f7b0*/  PRMT R20, RZ, 0x7610, R20 ;  /* 0x00007610ff147816 */ /* 0x001fe40000000014 */
[----:B------:R0:W-:Y:S02]  /*f7c0*/  STS.U8 [R196+UR5+0x200], R19 ;  /* 0x00020013c4007988 */ /* 0x0001e40008000005 */
[----:B0-----:R-:W-:Y:S02]  /*f7d0*/  PRMT R19, RZ, 0x7610, R19 ;  /* 0x00007610ff137816 */ /* 0x001fe40000000013 */
[----:B------:R0:W-:Y:S02]  /*f7e0*/  STS.U8 [R196+UR5+0x300], R18 ;  /* 0x00030012c4007988 */ /* 0x0001e40008000005 */
        /* <DEDUP_REMOVED lines=9> */
[----:B------:R0:W-:Y:S01]  /*f880*/  STS.U8 [R196+UR5+0x800], R13 ;  /* 0x0008000dc4007988 */ /* 0x0001e20008000005 */
[----:B---3--:R-:W-:-:S05]  /*f890*/  IADD3 R8, P1, R5, R133, RZ ;  /* 0x0000008505087210 */ /* 0x008fca0007f3e0ff */
[----:B------:R-:W-:-:S05]  /*f8a0*/  IMAD.X R9, R197, 0x1, R144, P1 ;  /* 0x00000001c5097824 */ /* 0x000fca00008e0690 */
[----:B------:R1:W3:Y:S02]  /*f8b0*/  @!P0 LDG.E.U8 R159, desc[UR32][R8.64] ;  /* 0x00000020089f8981 */ /* 0x0002e4000c1e1100 */
[----:B-1----:R-:W-:-:S05]  /*f8c0*/  IADD3 R8, P1, R5, R205, RZ ;  /* 0x000000cd05087210 */ /* 0x002fca0007f3e0ff */
[----:B----4-:R-:W-:-:S05]  /*f8d0*/  IMAD.X R9, R197, 0x1, R141, P1 ;  /* 0x00000001c5097824 */ /* 0x010fca00008e068d */
[----:B------:R1:W4:Y:S02]  /*f8e0*/  @!P0 LDG.E.U8 R157, desc[UR32][R8.64] ;  /* 0x00000020089d8981 */ /* 0x000324000c1e1100 */
[----:B-1----:R-:W-:-:S05]  /*f8f0*/  IADD3 R8, P1, R5, R212, RZ ;  /* 0x000000d405087210 */ /* 0x002fca0007f3e0ff */
[----:B------:R-:W-:-:S05]  /*f900*/  IMAD.X R9, R197, 0x1, R137, P1 ;  /* 0x00000001c5097824 */ /* 0x000fca00008e0689 */
        /* <DEDUP_REMOVED lines=27> */
[----:B------:R1:W4:Y:S01]  /*fac0*/  @!P0 LDG.E.U8 R14, desc[UR32][R8.64] ;  /* 0x00000020080e8981 */ /* 0x000322000c1e1100 */
[----:B0-----:R-:W-:Y:S02]  /*fad0*/  PRMT R13, RZ, 0x7610, R13 ;  /* 0x00007610ff0d7816 */ /* 0x001fe4000000000d */
[----:B-1----:R-:W-:-:S05]  /*fae0*/  IADD3 R8, P1, R5, R227, RZ ;  /* 0x000000e305087210 */ /* 0x002fca0007f3e0ff */
[----:B------:R-:W-:Y:S01]  /*faf0*/  IMAD.X R9, R197, 0x1, R226, P1 ;  /* 0x00000001c5097824 */ /* 0x000fe200008e06e2 */
[----:B------:R0:W-:Y:S04]  /*fb00*/  STS.U8 [R196+UR5+0x900], R12 ;  /* 0x0009000cc4007988 */ /* 0x0001e80008000005 */
        /* <DEDUP_REMOVED lines=28> */
[----:B------:R-:W-:-:S05]  /*fcd0*/  IMAD.X R9, R197, 0x1, R202, P1 ;  /* 0x00000001c5097824 */ /* 0x000fca00008e06ca */
[----:B------:R0:W4:Y:S04]  /*fce0*/  @!P0 LDG.E.U8 R152, desc[UR32][R8.64] ;  /* 0x0000002008988981 */ /* 0x000128000c1e1100 */
[----:B------:R-:W-:Y:S01]  /*fcf0*/  STL [R1+0xf5c], R3 ;  /* 0x000f5c0301007387 */ /* 0x000fe20000100800 */
[----:B0-----:R-:W-:-:S03]  /*fd00*/  IADD3 R8, P1, R5, R3, RZ ;  /* 0x0000000305087210 */ /* 0x001fc60007f3e0ff */
[----:B------:R0:W-:Y:S02]  /*fd10*/  STL [R1+0xf58], R6 ;  /* 0x000f580601007387 */ /* 0x0001e40000100800 */
[----:B------:R-:W-:Y:S02]  /*fd20*/  IMAD.X R9, R197, 0x1, R6, P1 ;  /* 0x00000001c5097824 */ /* 0x000fe400008e0606 */
[----:B0-----:R-:W2:Y:S04]  /*fd30*/  LDL.LU R6, [R1+0x8dc] ;  /* 0x0008dc0001067983 */ /* 0x001ea80000300800 */
[----:B------:R0:W-:Y:S01]  /*fd40*/  STS.U8 [R196+UR5+0x1300], R162 ;  /* 0x001300a2c4007988 */ /* 0x0001e20008000005 */
[----:B------:R-:W-:-:S03]  /*fd50*/  PRMT R195, RZ, 0x7610, R195 ;  /* 0x00007610ffc37816 */ /* 0x000fc600000000c3 */
[----:B------:R-:W3:Y:S01]  /*fd60*/  LDL.LU R3, [R1+0x8cc] ;  /* 0x0008cc0001037983 */ /* 0x000ee20000300800 */
[----:B0-----:R-:W-:-:S06]  /*fd70*/  PRMT R162, RZ, 0x7610, R162 ;  /* 0x00007610ffa27816 */ /* 0x001fcc00000000a2 */
[----:B------:R0:W4:Y:S02]  /*fd80*/  @!P0 LDG.E.U8 R162, desc[UR32][R8.64] ;  /* 0x0000002008a28981 */ /* 0x000124000c1e1100 */
[----:B0-----:R-:W-:-:S05]  /*fd90*/  IADD3 R8, P1, R5, R146, RZ ;  /* 0x0000009205087210 */ /* 0x001fca0007f3e0ff */
[----:B------:R-:W-:Y:S01]  /*fda0*/  IMAD.X R9, R197, 0x1, R145, P1 ;  /* 0x00000001c5097824 */ /* 0x000fe200008e0691 */
[----:B------:R0:W-:Y:S04]  /*fdb0*/  STS.U8 [R196+UR5+0x1200], R160 ;  /* 0x001200a0c4007988 */ /* 0x0001e80008000005 */
[----:B------:R1:W4:Y:S01]  /*fdc0*/  @!P0 LDG.E.U8 R195, desc[UR32][R8.64] ;  /* 0x0000002008c38981 */ /* 0x000322000c1e1100 */
[----:B0-----:R-:W-:Y:S02]  /*fdd0*/  PRMT R160, RZ, 0x7610, R160 ;  /* 0x00007610ffa07816 */ /* 0x001fe400000000a0 */
[----:B-1----:R-:W-:Y:S02]  /*fde0*/  IADD3 R8, P1, R5, R135, RZ ;  /* 0x0000008705087210 */ /* 0x002fe40007f3e0ff */
[----:B------:R-:W4:Y:S03]  /*fdf0*/  LDL R135, [R1+0x8c0] ;  /* 0x0008c00001877983 */ /* 0x000f260000100800 */
[----:B------:R-:W-:Y:S01]  /*fe00*/  IMAD.X R9, R197, 0x1, R4, P1 ;  /* 0x00000001c5097824 */ /* 0x000fe200008e0604 */
[----:B------:R0:W-:Y:S04]  /*fe10*/  STL [R1+0xf60], R4 ;  /* 0x000f600401007387 */ /* 0x0001e80000100800 */
[----:B------:R1:W4:Y:S04]  /*fe20*/  @!P0 LDG.E.U8 R160, desc[UR32][R8.64] ;  /* 0x0000002008a08981 */ /* 0x000328000c1e1100 */
[----:B0-----:R-:W4:Y:S01]  /*fe30*/  LDL.LU R4, [R1+0x8bc] ;  /* 0x0008bc0001047983 */ /* 0x001f220000300800 */
[----:B-1----:R-:W-:-:S03]  /*fe40*/  IADD3 R8, P1, R5, R139, RZ ;  /* 0x0000008b05087210 */ /* 0x002fc60007f3e0ff */
[----:B------:R-:W4:Y:S01]  /*fe50*/  LDL R139, [R1+0x8b0] ;  /* 0x0008b000018b7983 */ /* 0x000f220000100800 */
[----:B------:R-:W-:Y:S01]  /*fe60*/  PRMT R194, RZ, 0x7610, R194 ;  /* 0x00007610ffc27816 */ /* 0x000fe200000000c2 */
[----:B------:R-:W-:Y:S02]  /*fe70*/  IMAD.X R9, R197, 0x1, R2, P1 ;  /* 0x00000001c5097824 */ /* 0x000fe400008e0602 */
[----:B------:R0:W-:Y:S04]  /*fe80*/  STL [R1+0xf64], R2 ;  /* 0x000f640201007387 */ /* 0x0001e80000100800 */
[----:B------:R1:W4:Y:S04]  /*fe90*/  @!P0 LDG.E.U8 R194, desc[UR32][R8.64] ;  /* 0x0000002008c28981 */ /* 0x000328000c1e1100 */
[----:B0-----:R-:W4:Y:S01]  /*fea0*/  LDL.LU R2, [R1+0x8ac] ;  /* 0x0008ac0001027983 */ /* 0x001f220000300800 */
[----:B-1----:R-:W-:-:S03]  /*feb0*/  IADD3 R8, P1, R5, R138, RZ ;  /* 0x0000008a05087210 */ /* 0x002fc60007f3e0ff */
[----:B------:R-:W4:Y:S02]  /*fec0*/  LDL R138, [R1+0x8a0] ;  /* 0x0008a000018a7983 */ /* 0x000f240000100800 */
[----:B--2---:R-:W-:Y:S02]  /*fed0*/  IMAD.X R9, R197, 0x1, R6, P1 ;  /* 0x00000001c5097824 */ /* 0x004fe400008e0606 */
[----:B------:R0:W-:Y:S04]  /*fee0*/  STL [R1+0xf68], R6 ;  /* 0x000f680601007387 */ /* 0x0001e80000100800 */
[----:B0-----:R-:W2:Y:S04]  /*fef0*/  LDL.LU R6, [R1+0x89c] ;  /* 0x00089c0001067983 */ /* 0x001ea80000300800 */
[----:B------:R0:W-:Y:S02]  /*ff00*/  STS.U8 [R196+UR5+0x1100], R158 ;  /* 0x0011009ec4007988 */ /* 0x0001e40008000005 */
[----:B0-----:R-:W-:-:S06]  /*ff10*/  PRMT R158, RZ, 0x7610, R158 ;  /* 0x00007610ff9e7816 */ /* 0x001fcc000000009e */
[----:B------:R0:W2:Y:S01]  /*ff20*/  @!P0 LDG.E.U8 R158, desc[UR32][R8.64] ;  /* 0x00000020089e8981 */ /* 0x0000a2000c1e1100 */
[----:B------:R-:W-:Y:S02]  /*ff30*/  PRMT R193, RZ, 0x7610, R193 ;  /* 0x00007610ffc17816 */ /* 0x000fe400000000c1 */
[----:B0-----:R-:W-:Y:S02]  /*ff40*/  IADD3 R8, P1, R5, R142, RZ ;  /* 0x0000008e05087210 */ /* 0x001fe40007f3e0ff */
[----:B------:R-:W2:Y:S03]  /*ff50*/  LDL R142, [R1+0x890] ;  /* 0x00089000018e7983 */ /* 0x000ea60000100800 */
[----:B---3--:R-:W-:Y:S01]  /*ff60*/  IMAD.X R9, R197, 0x1, R3, P1 ;  /* 0x00000001c5097824 */ /* 0x008fe200008e0603 */
[----:B------:R0:W-:Y:S04]  /*ff70*/  STL [R1+0xf6c], R3 ;  /* 0x000f6c0301007387 */ /* 0x0001e80000100800 */
[----:B------:R4:W3:Y:S04]  /*ff80*/  @!P0 LDG.E.U8 R193, desc[UR32][R8.64] ;  /* 0x0000002008c18981 */ /* 0x0008e8000c1e1100 */
[----:B0-----:R-:W3:Y:S01]  /*ff90*/  LDL.LU R3, [R1+0x88c] ;  /* 0x00088c0001037983 */ /* 0x001ee20000300800 */
[----:B----4-:R-:W-:-:S03]  /*ffa0*/  IADD3 R8, P1, R5, R135, RZ ;  /* 0x0000008705087210 */ /* 0x010fc60007f3e0ff */
[----:B------:R-:W4:Y:S04]  /*ffb0*/  LDL R135, [R1+0x880] ;  /* 0x0008800001877983 */ /* 0x000f280000100800 */
[----:B------:R0:W-:Y:S01]  /*ffc0*/  STS.U8 [R196+UR5+0x1000], R156 ;  /* 0x0010009cc4007988 */ /* 0x0001e20008000005 */
[----:B------:R-:W-:-:S03]  /*ffd0*/  IMAD.X R9, R197, 0x1, R4, P1 ;  /* 0x00000001c5097824 */ /* 0x000fc600008e0604 */
[----:B------:R1:W-:Y:S01]  /*ffe0*/  STL [R1+0xf70], R4 ;  /* 0x000f700401007387 */ /* 0x0003e20000100800 */
[----:B0-----:R-:W-:-:S03]  /*fff0*/  PRMT R156, RZ, 0x7610, R156 ;  /* 0x00007610ff9c7816 */ /* 0x001fc6000000009c */
[----:B-1----:R-:W4:Y:S04]  /*10000*/  LDL.LU R4, [R1+0x87c] ;  /* 0x00087c0001047983 */ /* 0x002f280000300800 */
[----:B------:R0:W4:Y:S01]  /*10010*/  @!P0 LDG.E.U8 R156, desc[UR32][R8.64] ;  /* 0x00000020089c8981 */ /* 0x000122000c1e1100 */
[----:B------:R-:W-:Y:S02]  /*10020*/  PRMT R192, RZ, 0x7610, R192 ;  /* 0x00007610ffc07816 */ /* 0x000fe400000000c0 */
[----:B0-----:R-:W-:Y:S02]  /*10030*/  IADD3 R8, P1, R5, R139, RZ ;  /* 0x0000008b05087210 */ /* 0x001fe40007f3e0ff */
[----:B------:R-:W4:Y:S03]  /*10040*/  LDL R139, [R1+0x870] ;  /* 0x00087000018b7983 */ /* 0x000f260000100800 */
[----:B------:R-:W-:Y:S01]  /*10050*/  IMAD.X R9, R197, 0x1, R2, P1 ;  /* 0x00000001c5097824 */ /* 0x000fe200008e0602 */
        /* <DEDUP_REMOVED lines=19> */
[----:B------:R-:W4:Y:S01]  /*10190*/  LDL R135, [R1+0x840] ;  /* 0x0008400001877983 */ /* 0x000f220000100800 */
[----:B------:R-:W-:Y:S01]  /*101a0*/  PRMT R190, RZ, 0x7610, R190 ;  /* 0x00007610ffbe7816 */ /* 0x000fe200000000be */
[----:B------:R-:W-:Y:S02]  /*101b0*/  IMAD.X R9, R197, 0x1, R4, P1 ;  /* 0x00000001c5097824 */ /* 0x000fe400008e0604 */
[----:B------:R0:W-:Y:S04]  /*101c0*/  STL [R1+0xf80], R4 ;  /* 0x000f800401007387 */ /* 0x0001e80000100800 */
[----:B------:R1:W4:Y:S04]  /*101d0*/  @!P0 LDG.E.U8 R190, desc[UR32][R8.64] ;  /* 0x0000002008be8981 */ /* 0x000328000c1e1100 */
[----:B0-----:R-:W4:Y:S01]  /*101e0*/  LDL.LU R4, [R1+0x83c] ;  /* 0x00083c0001047983 */ /* 0x001f220000300800 */
[----:B------:R-:W-:-:S02]  /*101f0*/  PRMT R189, RZ, 0x7610, R189 ;  /* 0x00007610ffbd7816 */ /* 0x000fc400000000bd */
[----:B-1----:R-:W-:Y:S02]  /*10200*/  IADD3 R8, P1, R5, R139, RZ ;  /* 0x0000008b05087210 */ /* 0x002fe40007f3e0ff */
        /* <DEDUP_REMOVED lines=9> */
[----:B0-----:R-:W2:Y:S01]  /*102a0*/  LDL.LU R6, [R1+0x81c] ;  /* 0x00081c0001067983 */ /* 0x001ea20000300800 */
[----:B------:R-:W-:-:S06]  /*102b0*/  PRMT R188, RZ, 0x7610, R188 ;  /* 0x00007610ffbc7816 */ /* 0x000fcc00000000bc */
        /* <DEDUP_REMOVED lines=15> */
[----:B------:R0:W4:Y:S04]  /*103b0*/  @!P0 LDG.E.U8 R186, desc[UR32][R8.64] ;  /* 0x0000002008ba8981 */ /* 0x000128000c1e1100 */
[----:B------:R1:W-:Y:S01]  /*103c0*/  STS.U8 [R196+UR5+0x1b00], R185 ;  /* 0x001b00b9c4007988 */ /* 0x0003e20008000005 */
[----:B0-----:R-:W-:-:S03]  /*103d0*/  IADD3 R8, P1, R5, R139, RZ ;  /* 0x0000008b05087210 */ /* 0x001fc60007f3e0ff */
[----:B------:R-:W4:Y:S01]  /*103e0*/  LDL R139, [R1+0x7f0] ;  /* 0x0007f000018b7983 */ /* 0x000f220000100800 */
[----:B-1----:R-:W-:Y:S01]  /*103f0*/  PRMT R185, RZ, 0x7610, R185 ;  /* 0x00007610ffb97816 */ /* 0x002fe200000000b9 */
        /* <DEDUP_REMOVED lines=10> */
[----:B0-----:R-:W-:-:S02]  /*104a0*/  PRMT R184, RZ, 0x7610, R184 ;  /* 0x00007610ffb87816 */ /* 0x001fc400000000b8 */
[----:B------:R0:W-:Y:S04]  /*104b0*/  STS.U8 [R196+UR5+0x1d00], R183 ;  /* 0x001d00b7c4007988 */ /* 0x0001e80008000005 */
[----:B------:R1:W2:Y:S01]  /*104c0*/  @!P0 LDG.E.U8 R184, desc[UR32][R8.64] ;  /* 0x0000002008b88981 */ /* 0x0002a2000c1e1100 */
[----:B0-----:R-:W-:Y:S02]  /*104d0*/  PRMT R183, RZ, 0x7610, R183 ;  /* 0x00007610ffb77816 */ /* 0x001fe400000000b7 */
[----:B-1----:R-:W-:Y:S02]  /*104e0*/  IADD3 R8, P1, R5, R142, RZ ;  /* 0x0000008e05087210 */ /* 0x002fe40007f3e0ff */
        /* <DEDUP_REMOVED lines=90> */
[----:B------:R0:W-:Y:S04]  /*10a90*/  STS.U8 [R196+UR5+0x1800], R172 ;  /* 0x001800acc4007988 */ /* 0x0001e80008000005 */
[----:B------:R-:W2:Y:S01]  /*10aa0*/  LDL R145, [R1+0x710] ;  /* 0x0007100001917983 */ /* 0x000ea20000100800 */
[----:B0-----:R-:W-:-:S03]  /*10ab0*/  PRMT R172, RZ, 0x7610, R172 ;  /* 0x00007610ffac7816 */ /* 0x001fc600000000ac */
        /* <DEDUP_REMOVED lines=10> */
[----:B------:R0:W-:Y:S04]  /*10b60*/  STS.U8 [R196+UR5+0x1700], R170 ;  /* 0x001700aac4007988 */ /* 0x0001e80008000005 */
[----:B------:R-:W4:Y:S01]  /*10b70*/  LDL R135, [R1+0x6f0] ;  /* 0x0006f00001877983 */ /* 0x000f220000100800 */
[----:B------:R-:W-:-:S03]  /*10b80*/  IMAD.X R9, R197, 0x1, R4, P1 ;  /* 0x00000001c5097824 */ /* 0x000fc600008e0604 */
[----:B------:R1:W-:Y:S01]  /*10b90*/  STL [R1+0xfd0], R4 ;  /* 0x000fd00401007387 */ /* 0x0003e20000100800 */
[----:B0-----:R-:W-:-:S06]  /*10ba0*/  PRMT R170, RZ, 0x7610, R170 ;  /* 0x00007610ffaa7816 */ /* 0x001fcc00000000aa */
[----:B------:R0:W4:Y:S04]  /*10bb0*/  @!P0 LDG.E.U8 R170, desc[UR32][R8.64] ;  /* 0x0000002008aa8981 */ /* 0x000128000c1e1100 */
[----:B-1----:R-:W4:Y:S01]  /*10bc0*/  LDL.LU R4, [R1+0x6fc] ;  /* 0x0006fc0001047983 */ /* 0x002f220000300800 */
[----:B0-----:R-:W-:-:S03]  /*10bd0*/  IADD3 R8, P1, R5, R139, RZ ;  /* 0x0000008b05087210 */ /* 0x001fc60007f3e0ff */
[----:B------:R0:W-:Y:S04]  /*10be0*/  STS.U8 [R196+UR5+0x2800], R169 ;  /* 0x002800a9c4007988 */ /* 0x0001e80008000005 */
[----:B------:R-:W4:Y:S01]  /*10bf0*/  LDL R139, [R1+0x6e0] ;  /* 0x0006e000018b7983 */ /* 0x000f220000100800 */
[----:B0-----:R-:W-:Y:S01]  /*10c00*/  PRMT R169, RZ, 0x7610, R169 ;  /* 0x00007610ffa97816 */ /* 0x001fe200000000a9 */
        /* <DEDUP_REMOVED lines=14> */
[----:B-1----:R-:W-:-:S05]  /*10cf0*/  IADD3 R8, P1, R5, R145, RZ ;  /* 0x0000009105087210 */ /* 0x002fca0007f3e0ff */
[----:B---3--:R-:W-:Y:S01]  /*10d00*/  IMAD.X R9, R197, 0x1, R3, P1 ;  /* 0x00000001c5097824 */ /* 0x008fe200008e0603 */
[----:B------:R0:W-:Y:S04]  /*10d10*/  STS.U8 [R196+UR5+0x1500], R166 ;  /* 0x001500a6c4007988 */ /* 0x0001e80008000005 */
[----:B------:R1:W3:Y:S01]  /*10d20*/  @!P0 LDG.E.U8 R167, desc[UR32][R8.64] ;  /* 0x0000002008a78981 */ /* 0x0002e2000c1e1100 */
[----:B0-----:R-:W-:Y:S02]  /*10d30*/  PRMT R166, RZ, 0x7610, R166 ;  /* 0x00007610ffa67816 */ /* 0x001fe400000000a6 */
[----:B-1----:R-:W-:Y:S01]  /*10d40*/  IADD3 R8, P1, R5, R142, RZ ;  /* 0x0000008e05087210 */ /* 0x002fe20007f3e0ff */
[----:B------:R0:W-:Y:S04]  /*10d50*/  STS.U8 [R196+UR5+0x2a00], R165 ;  /* 0x002a00a5c4007988 */ /* 0x0001e80008000005 */
[----:B----4-:R-:W-:-:S05]  /*10d60*/  IMAD.X R9, R197, 0x1, R4, P1 ;  /* 0x00000001c5097824 */ /* 0x010fca00008e0604 */
[----:B------:R1:W4:Y:S01]  /*10d70*/  @!P0 LDG.E.U8 R166, desc[UR32][R8.64] ;  /* 0x0000002008a68981 */ /* 0x000322000c1e1100 */
[----:B0-----:R-:W-:Y:S02]  /*10d80*/  PRMT R165, RZ, 0x7610, R165 ;  /* 0x00007610ffa57816 */ /* 0x001fe400000000a5 */
[----:B-1----:R-:W-:Y:S01]  /*10d90*/  IADD3 R8, P1, R5, R135, RZ ;  /* 0x0000008705087210 */ /* 0x002fe20007f3e0ff */
[----:B------:R0:W-:Y:S04]  /*10da0*/  STL [R1+0xfdc], R3 ;  /* 0x000fdc0301007387 */ /* 0x0001e80000100800 */
[----:B0-----:R-:W3:Y:S01]  /*10db0*/  LDL.LU R3, [R1+0x6bc] ;  /* 0x0006bc0001037983 */ /* 0x001ee20000300800 */
[----:B------:R-:W-:-:S03]  /*10dc0*/  IMAD.X R9, R197, 0x1, R2, P1 ;  /* 0x00000001c5097824 */ /* 0x000fc600008e0602 */
[----:B------:R0:W-:Y:S04]  /*10dd0*/  STL [R1+0xfe0], R4 ;  /* 0x000fe00401007387 */ /* 0x0001e80000100800 */
[----:B------:R1:W4:Y:S04]  /*10de0*/  @!P0 LDG.E.U8 R165, desc[UR32][R8.64] ;  /* 0x0000002008a58981 */ /* 0x000328000c1e1100 */
[----:B------:R-:W4:Y:S04]  /*10df0*/  LDL R135, [R1+0x6b0] ;  /* 0x0006b00001877983 */ /* 0x000f280000100800 */
[----:B0-----:R-:W4:Y:S01]  /*10e00*/  LDL.LU R4, [R1+0x6ac] ;  /* 0x0006ac0001047983 */ /* 0x001f220000300800 */
[----:B-1----:R-:W-:-:S03]  /*10e10*/  IADD3 R8, P1, R5, R139, RZ ;  /* 0x0000008b05087210 */ /* 0x002fc60007f3e0ff */
[----:B------:R0:W-:Y:S04]  /*10e20*/  STL [R1+0xfe4], R2 ;  /* 0x000fe40201007387 */ /* 0x0001e80000100800 */
[----:B------:R-:W-:Y:S04]  /*10e30*/  STS.U8 [R196+UR5+0x1400], R164 ;  /* 0x001400a4c4007988 */ /* 0x000fe80008000005 */
[----:B------:R-:W-:Y:S04]  /*10e40*/  STS.U8 [R196+UR5+0x2b00], R163 ;  /* 0x002b00a3c4007988 */ /* 0x000fe80008000005 */
[----:B0-----:R-:W4:Y:S04]  /*10e50*/  LDL.LU R2, [R1+0x69c] ;  /* 0x00069c0001027983 */ /* 0x001f280000300800 */
[----:B------:R-:W-:Y:S04]  /*10e60*/  STS.U8 [R196+UR5+0x2c00], R161 ;  /* 0x002c00a1c4007988 */ /* 0x000fe80008000005 */
        /* <DEDUP_REMOVED lines=18> */
[----:B------:R-:W-:Y:S01]  /*10f90*/  STS.U8 [R196+UR5+0x3f00], R152 ;  /* 0x003f0098c4007988 */ /* 0x000fe20008000005 */
[----:B--2---:R-:W-:-:S03]  /*10fa0*/  IMAD.X R9, R197, 0x1, R6, P1 ;  /* 0x00000001c5097824 */ /* 0x004fc600008e0606 */
[----:B------:R0:W-:Y:S04]  /*10fb0*/  STL [R1+0xfe8], R6 ;  /* 0x000fe80601007387 */ /* 0x0001e80000100800 */
[----:B0-----:R-:W2:Y:S04]  /*10fc0*/  LDL.LU R6, [R1+0x6c0] ;  /* 0x0006c00001067983 */ /* 0x001ea80000300800 */
[----:B------:R-:W3:Y:S01]  /*10fd0*/  LDL.LU R196, [R1+0x6cc] ;  /* 0x0006cc0001c47983 */ /* 0x000ee20000300800 */
[----:B------:R-:W-:Y:S02]  /*10fe0*/  PRMT R164, RZ, 0x7610, R164 ;  /* 0x00007610ffa47816 */ /* 0x000fe400000000a4 */
[----:B------:R-:W-:Y:S01]  /*10ff0*/  PRMT R163, RZ, 0x7610, R163 ;  /* 0x00007610ffa37816 */ /* 0x000fe200000000a3 */
[----:B------:R-:W4:Y:S04]  /*11000*/  LDL.LU R145, [R1+0x690] ;  /* 0x0006900001917983 */ /* 0x000f280000300800 */
[----:B------:R0:W4:Y:S04]  /*11010*/  @!P0 LDG.E.U8 R164, desc[UR32][R8.64] ;  /* 0x0000002008a48981 */ /* 0x000128000c1e1100 */
[----:B------:R-:W4:Y:S01]  /*11020*/  LDL.LU R149, [R1+0x6a0] ;  /* 0x0006a00001957983 */ /* 0x000f220000300800 */
[----:B0-----:R-:W-:-:S03]  /*11030*/  IADD3 R8, P1, R5, R138, RZ ;  /* 0x0000008a05087210 */ /* 0x001fc60007f3e0ff */
[----:B------:R0:W-:Y:S04]  /*11040*/  STS.U8 [R7+UR5+0x80], R162 ;  /* 0x000080a207007988 */ /* 0x0001e80008000005 */
[----:B------:R-:W-:Y:S01]  /*11050*/  STS.U8 [R7+UR5+0x180], R195 ;  /* 0x000180c307007988 */ /* 0x000fe20008000005 */
[----:B0-----:R-:W-:-:S03]  /*11060*/  PRMT R162, RZ, 0x7610, R162 ;  /* 0x00007610ffa27816 */ /* 0x001fc600000000a2 */
[----:B------:R-:W-:Y:S04]  /*11070*/  STS.U8 [R7+UR5+0x380], R194 ;  /* 0x000380c207007988 */ /* 0x000fe80008000005 */
[----:B------:R-:W-:Y:S04]  /*11080*/  STS.U8 [R7+UR5+0x580], R193 ;  /* 0x000580c107007988 */ /* 0x000fe80008000005 */
[----:B------:R-:W-:Y:S01]  /*11090*/  STS.U8 [R7+UR5+0x780], R192 ;  /* 0x000780c007007988 */ /* 0x000fe20008000005 */
[----:B---3--:R-:W-:-:S05]  /*110a0*/  IMAD.X R9, R197, 0x1, R196, P1 ;  /* 0x00000001c5097824 */ /* 0x008fca00008e06c4 */
[----:B------:R2:W3:Y:S02]  /*110b0*/  @!P0 LDG.E.U8 R163, desc[UR32][R8.64] ;  /* 0x0000002008a38981 */ /* 0x0004e4000c1e1100 */
[----:B--2---:R-:W-:Y:S02]  /*110c0*/  IADD3 R8, P1, R5, R6, RZ ;  /* 0x0000000605087210 */ /* 0x004fe40007f3e0ff */
[----:B------:R0:W-:Y:S03]  /*110d0*/  STL [R1+0xfec], R196 ;  /* 0x000fecc401007387 */ /* 0x0001e60000100800 */
[----:B------:R-:W-:-:S05]  /*110e0*/  IMAD.X R9, R197, 0x1, R3, P1 ;  /* 0x00000001c5097824 */ /* 0x000fca00008e0603 */
[----:B------:R4:W2:Y:S04]  /*110f0*/  @!P0 LDG.E.U8 R162, desc[UR32][R8.64] ;  /* 0x0000002008a28981 */ /* 0x0008a8000c1e1100 */
[----:B0-----:R-:W3:Y:S04]  /*11100*/  LDL.LU R196, [R1+0x67c] ;  /* 0x00067c0001c47983 */ /* 0x001ee80000300800 */
[----:B------:R-:W2:Y:S01]  /*11110*/  LDL.LU R195, [R1+0x68c] ;  /* 0x00068c0001c37983 */ /* 0x000ea20000300800 */
[----:B----4-:R-:W-:-:S03]  /*11120*/  IADD3 R8, P1, R5, R135, RZ ;  /* 0x0000008705087210 */ /* 0x010fc60007f3e0ff */
[----:B------:R-:W4:Y:S04]  /*11130*/  LDL.LU R209, [R1+0x640] ;  /* 0x0006400001d17983 */ /* 0x000f280000300800 */
[----:B------:R-:W4:Y:S04]  /*11140*/  LDL.LU R199, [R1+0x650] ;  /* 0x0006500001c77983 */ /* 0x000f280000300800 */
[----:B------:R-:W4:Y:S04]  /*11150*/  LDL.LU R135, [R1+0x660] ;  /* 0x0006600001877983 */ /* 0x000f280000300800 */
[----:B------:R-:W4:Y:S04]  /*11160*/  LDL.LU R138, [R1+0x670] ;  /* 0x00067000018a7983 */ /* 0x000f280000300800 */
[----:B------:R-:W4:Y:S04]  /*11170*/  LDL.LU R139, [R1+0x63c] ;  /* 0x00063c00018b7983 */ /* 0x000f280000300800 */
[----:B------:R-:W3:Y:S04]  /*11180*/  LDL.LU R142, [R1+0x680] ;  /* 0x00068000018e7983 */ /* 0x000ee80000300800 */
[----:B------:R-:W4:Y:S04]  /*11190*/  LDL.LU R146, [R1+0x65c] ;  /* 0x00065c0001927983 */ /* 0x000f280000300800 */
[----:B------:R-:W4:Y:S04]  /*111a0*/  LDL.LU R194, [R1+0x62c] ;  /* 0x00062c0001c27983 */ /* 0x000f280000300800 */
[----:B------:R-:W4:Y:S04]  /*111b0*/  LDL.LU R193, [R1+0x66c] ;  /* 0x00066c0001c17983 */ /* 0x000f280000300800 */
[----:B------:R-:W4:Y:S01]  /*111c0*/  LDL.LU R192, [R1+0x64c] ;  /* 0x00064c0001c07983 */ /* 0x000f220000300800 */
[----:B------:R-:W-:Y:S01]  /*111d0*/  PRMT R161, RZ, 0x7610, R161 ;  /* 0x00007610ffa17816 */ /* 0x000fe200000000a1 */
[----:B------:R-:W-:-:S05]  /*111e0*/  IMAD.X R9, R197, 0x1, R4, P1 ;  /* 0x00000001c5097824 */ /* 0x000fca00008e0604 */
[----:B------:R0:W4:Y:S04]  /*111f0*/  @!P0 LDG.E.U8 R161, desc[UR32][R8.64] ;  /* 0x0000002008a18981 */ /* 0x000128000c1e1100 */
[----:B------:R1:W-:Y:S01]  /*11200*/  STS.U8 [R7+UR5+0x280], R160 ;  /* 0x000280a007007988 */ /* 0x0003e20008000005 */
[----:B0-----:R-:W-:Y:S02]  /*11210*/  IADD3 R8, P1, R5, R149, RZ ;  /* 0x0000009505087210 */ /* 0x001fe40007f3e0ff */
[----:B-1----:R-:W-:-:S03]  /*11220*/  PRMT R160, RZ, 0x7610, R160 ;  /* 0x00007610ffa07816 */ /* 0x002fc600000000a0 */
[----:B------:R-:W-:-:S05]  /*11230*/  IMAD.X R9, R197, 0x1, R2, P1 ;  /* 0x00000001c5097824 */ /* 0x000fca00008e0602 */
[----:B------:R0:W4:Y:S01]  /*11240*/  @!P0 LDG.E.U8 R160, desc[UR32][R8.64] ;  /* 0x0000002008a08981 */ /* 0x000122000c1e1100 */
[----:B------:R-:W-:Y:S02]  /*11250*/  PRMT R159, RZ, 0x7610, R159 ;  /* 0x00007610ff9f7816 */ /* 0x000fe4000000009f */
[----:B0-----:R-:W-:Y:S01]  /*11260*/  IADD3 R8, P1, R5, R145, RZ ;  /* 0x0000009105087210 */ /* 0x001fe20007f3e0ff */
[----:B------:R0:W-:Y:S02]  /*11270*/  STS.U8 [R7+UR5+0x480], R158 ;  /* 0x0004809e07007988 */ /* 0x0001e40008000005 */
[----:B0-----:R-:W-:Y:S02]  /*11280*/  PRMT R158, RZ, 0x7610, R158 ;  /* 0x00007610ff9e7816 */ /* 0x001fe4000000009e */
[----:B------:R-:W-:Y:S01]  /*11290*/  PRMT R157, RZ, 0x7610, R157 ;  /* 0x00007610ff9d7816 */ /* 0x000fe2000000009d */
[----:B------:R0:W-:Y:S04]  /*112a0*/  STS.U8 [R7+UR5+0x680], R156 ;  /* 0x0006809c07007988 */ /* 0x0001e80008000005 */
[----:B------:R1:W-:Y:S01]  /*112b0*/  STL.64 [R1+0x1238], R150 ;  /* 0x0012389601007387 */ /* 0x0003e20000100a00 */
[----:B0-----:R-:W-:Y:S01]  /*112c0*/  PRMT R156, RZ, 0x7610, R156 ;  /* 0x00007610ff9c7816 */ /* 0x001fe2000000009c */
[----:B-1----:R-:W-:-:S02]  /*112d0*/  IMAD.MOV.U32 R150, RZ, RZ, R217 ;  /* 0x000000ffff967224 */ /* 0x002fc400078e00d9 */
[----:B------:R-:W4:Y:S04]  /*112e0*/  LDL.LU R217, [R1+0x12d0] ;  /* 0x0012d00001d97983 */ /* 0x000f280000300800 */
[----:B------:R-:W4:Y:S04]  /*112f0*/  LDL.LU R151, [R1+0x600] ;  /* 0x0006000001977983 */ /* 0x000f280000300800 */
[----:B------:R0:W-:Y:S01]  /*11300*/  STL.64 [R1+0x1230], R148 ;  /* 0x0012309401007387 */ /* 0x0001e20000100a00 */
[----:B------:R-:W-:Y:S01]  /*11310*/  PRMT R155, RZ, 0x7610, R155 ;  /* 0x00007610ff9b7816 */ /* 0x000fe2000000009b */
[----:B0-----:R-:W-:-:S02]  /*11320*/  IMAD.MOV.U32 R148, RZ, RZ, R216 ;  /* 0x000000ffff947224 */ /* 0x001fc400078e00d8 */
[----:B------:R-:W4:Y:S04]  /*11330*/  LDL.LU R216, [R1+0x12cc] ;  /* 0x0012cc0001d87983 */ /* 0x000f280000300800 */
[----:B------:R-:W4:Y:S04]  /*11340*/  LDL.LU R149, [R1+0x610] ;  /* 0x0006100001957983 */ /* 0x000f280000300800 */
[----:B------:R-:W-:Y:S01]  /*11350*/  STS.U8 [R7+UR5+0x980], R191 ;  /* 0x000980bf07007988 */ /* 0x000fe20008000005 */
[----:B--2---:R-:W-:-:S05]  /*11360*/  IMAD.X R9, R197, 0x1, R195, P1 ;  /* 0x00000001c5097824 */ /* 0x004fca00008e06c3 */
[----:B------:R3:W2:Y:S02]  /*11370*/  @!P0 LDG.E.U8 R159, desc[UR32][R8.64] ;  /* 0x00000020089f8981 */ /* 0x0006a4000c1e1100 */
[----:B---3--:R-:W-:-:S05]  /*11380*/  IADD3 R8, P1, R5, R142, RZ ;  /* 0x0000008e05087210 */ /* 0x008fca0007f3e0ff */
[----:B------:R-:W-:-:S05]  /*11390*/  IMAD.X R9, R197, 0x1, R196, P1 ;  /* 0x00000001c5097824 */ /* 0x000fca00008e06c4 */
[----:B------:R4:W3:Y:S02]  /*113a0*/  @!P0 LDG.E.U8 R158, desc[UR32][R8.64] ;  /* 0x00000020089e8981 */ /* 0x0008e4000c1e1100 */
[----:B----4-:R-:W-:-:S05]  /*113b0*/  IADD3 R8, P1, R5, R138, RZ ;  /* 0x0000008a05087210 */ /* 0x010fca0007f3e0ff */
[----:B------:R-:W-:-:S05]  /*113c0*/  IMAD.X R9, R197, 0x1, R193, P1 ;  /* 0x00000001c5097824 */ /* 0x000fca00008e06c1 */
[----:B------:R0:W4:Y:S02]  /*113d0*/  @!P0 LDG.E.U8 R157, desc[UR32][R8.64] ;  /* 0x00000020089d8981 */ /* 0x000124000c1e1100 */
[----:B0-----:R-:W-:-:S05]  /*113e0*/  IADD3 R8, P1, R5, R135, RZ ;  /* 0x0000008705087210 */ /* 0x001fca0007f3e0ff */
[----:B------:R-:W-:Y:S01]  /*113f0*/  IMAD.X R9, R197, 0x1, R146, P1 ;  /* 0x00000001c5097824 */ /* 0x000fe200008e0692 */
[----:B------:R0:W-:Y:S04]  /*11400*/  STL.64 [R1+0x1228], R146 ;  /* 0x0012289201007387 */ /* 0x0001e80000100a00 */
[----:B------:R1:W4:Y:S02]  /*11410*/  @!P0 LDG.E.U8 R156, desc[UR32][R8.64] ;  /* 0x00000020089c8981 */ /* 0x000324000c1e1100 */
[----:B-1----:R-:W-:Y:S01]  /*11420*/  IADD3 R8, P1, R5, R199, RZ ;  /* 0x000000c705087210 */ /* 0x002fe20007f3e0ff */
[----:B0-----:R-:W-:Y:S02]  /*11430*/  IMAD.MOV.U32 R146, RZ, RZ, R213 ;  /* 0x000000ffff927224 */ /* 0x001fe400078e00d5 */
[----:B------:R-:W2:Y:S02]  /*11440*/  LDL.LU R213, [R1+0x12c8] ;  /* 0x0012c80001d57983 */ /* 0x000ea40000300800 */
[----:B------:R-:W-:-:S02]  /*11450*/  IMAD.X R9, R197, 0x1, R192, P1 ;  /* 0x00000001c5097824 */ /* 0x000fc400008e06c0 */
[----:B------:R-:W3:Y:S04]  /*11460*/  LDL.LU R147, [R1+0x620] ;  /* 0x0006200001937983 */ /* 0x000ee80000300800 */
[----:B------:R0:W-:Y:S04]  /*11470*/  STL.64 [R1+0x1220], R144 ;  /* 0x0012209001007387 */ /* 0x0001e80000100a00 */
[----:B------:R1:W4:Y:S01]  /*11480*/  @!P0 LDG.E.U8 R155, desc[UR32][R8.64] ;  /* 0x00000020089b8981 */ /* 0x000322000c1e1100 */
[----:B0-----:R-:W-:-:S03]  /*11490*/  IMAD.MOV.U32 R144, RZ, RZ, R212 ;  /* 0x000000ffff907224 */ /* 0x001fc600078e00d4 */
[----:B------:R-:W4:Y:S01]  /*114a0*/  LDL.LU R212, [R1+0x12c4] ;  /* 0x0012c40001d47983 */ /* 0x000f220000300800 */
[----:B-1----:R-:W-:-:S03]  /*114b0*/  IADD3 R8, P1, R5, R209, RZ ;  /* 0x000000d105087210 */ /* 0x002fc60007f3e0ff */
[----:B------:R-:W2:Y:S04]  /*114c0*/  LDL.LU R145, [R1+0x630] ;  /* 0x0006300001917983 */ /* 0x000ea80000300800 */
[----:B------:R0:W-:Y:S01]  /*114d0*/  STL.64 [R1+0x1218], R142 ;  /* 0x0012188e01007387 */ /* 0x0001e20000100a00 */
[----:B------:R-:W-:Y:S02]  /*114e0*/  IMAD.X R9, R197, 0x1, R139, P1 ;  /* 0x00000001c5097824 */ /* 0x000fe400008e068b */
[----:B0-----:R-:W-:Y:S02]  /*114f0*/  IMAD.MOV.U32 R142, RZ, RZ, R209 ;  /* 0x000000ffff8e7224 */ /* 0x001fe400078e00d1 */
[----:B------:R-:W4:Y:S01]  /*11500*/  LDL.LU R209, [R1+0x12c0] ;  /* 0x0012c00001d17983 */ /* 0x000f220000300800 */
[----:B------:R-:W-:-:S03]  /*11510*/  IMAD.MOV.U32 R143, RZ, RZ, R208 ;  /* 0x000000ffff8f7224 */ /* 0x000fc600078e00d0 */
[----:B------:R-:W4:Y:S04]  /*11520*/  LDL.LU R208, [R1+0x12bc] ;  /* 0x0012bc0001d07983 */ /* 0x000f280000300800 */
[----:B------:R0:W-:Y:S02]  /*11530*/  STL.64 [R1+0x1210], R140 ;  /* 0x0012108c01007387 */ /* 0x0001e40000100a00 */
[----:B0-----:R-:W-:Y:S02]  /*11540*/  IMAD.MOV.U32 R140, RZ, RZ, R205 ;  /* 0x000000ffff8c7224 */ /* 0x001fe400078e00cd */
[----:B------:R-:W4:Y:S04]  /*11550*/  LDL.LU R205, [R1+0x12b8] ;  /* 0x0012b80001cd7983 */ /* 0x000f280000300800 */
[----:B------:R-:W4:Y:S04]  /*11560*/  LDL.LU R141, [R1+0x60c] ;  /* 0x00060c00018d7983 */ /* 0x000f280000300800 */
[----:B------:R0:W-:Y:S02]  /*11570*/  STL.64 [R1+0x1208], R138 ;  /* 0x0012088a01007387 */ /* 0x0001e40000100a00 */
[----:B0-----:R-:W-:-:S02]  /*11580*/  IMAD.MOV.U32 R139, RZ, RZ, R204 ;  /* 0x000000ffff8b7224 */ /* 0x001fc400078e00cc */
[----:B------:R-:W4:Y:S01]  /*11590*/  LDL.LU R204, [R1+0x12b4] ;  /* 0x0012b40001cc7983 */ /* 0x000f220000300800 */
[----:B------:R-:W-:-:S03]  /*115a0*/  IMAD.MOV.U32 R138, RZ, RZ, R199 ;  /* 0x000000ffff8a7224 */ /* 0x000fc600078e00c7 */
[----:B------:R-:W4:Y:S04]  /*115b0*/  LDL.LU R199, [R1+0x12b0] ;  /* 0x0012b00001c77983 */ /* 0x000f280000300800 */
[----:B------:R-:W-:Y:S04]  /*115c0*/  STL.64 [R1+0x1200], R136 ;  /* 0x0012008801007387 */ /* 0x000fe80000100a00 */
        /* <DEDUP_REMOVED lines=56> */
[----:B------:R-:W4:Y:S04]  /*11950*/  LDL.LU R191, [R1+0x61c] ;  /* 0x00061c0001bf7983 */ /* 0x000f280000300800 */
[----:B------:R0:W-:Y:S02]  /*11960*/  STS.U8 [R7+UR5+0x880], R154 ;  /* 0x0008809a07007988 */ /* 0x0001e40008000005 */
[----:B0-----:R-:W-:-:S06]  /*11970*/  PRMT R154, RZ, 0x7610, R154 ;  /* 0x00007610ff9a7816 */ /* 0x001fcc000000009a */
[----:B------:R2:W4:Y:S01]  /*11980*/  @!P0 LDG.E.U8 R154, desc[UR32][R8.64] ;  /* 0x00000020089a8981 */ /* 0x000522000c1e1100 */
[----:B------:R-:W-:Y:S02]  /*11990*/  PRMT R153, RZ, 0x7610, R153 ;  /* 0x00007610ff997816 */ /* 0x000fe40000000099 */
[----:B--2---:R-:W-:-:S05]  /*119a0*/  IADD3 R8, P1, R5, R145, RZ ;  /* 0x0000009105087210 */ /* 0x004fca0007f3e0ff */
[----:B------:R-:W-:-:S05]  /*119b0*/  IMAD.X R9, R197, 0x1, R194, P1 ;  /* 0x00000001c5097824 */ /* 0x000fca00008e06c2 */
[----:B------:R3:W2:Y:S01]  /*119c0*/  @!P0 LDG.E.U8 R153, desc[UR32][R8.64] ;  /* 0x0000002008998981 */ /* 0x0006a2000c1e1100 */
[----:B------:R-:W-:Y:S02]  /*119d0*/  PRMT R152, RZ, 0x7610, R152 ;  /* 0x00007610ff987816 */ /* 0x000fe40000000098 */
[----:B---3--:R-:W-:Y:S02]  /*119e0*/  IADD3 R8, P1, R5, R147, RZ ;  /* 0x0000009305087210 */ /* 0x008fe40007f3e0ff */
[----:B------:R-:W-:Y:S02]  /*119f0*/  PRMT R23, RZ, 0x7610, R23 ;  /* 0x00007610ff177816 */ /* 0x000fe40000000017 */
[----:B------:R-:W-:Y:S02]  /*11a00*/  PRMT R22, RZ, 0x7610, R22 ;  /* 0x00007610ff167816 */ /* 0x000fe40000000016 */
[----:B------:R-:W-:Y:S02]  /*11a10*/  PRMT R21, RZ, 0x7610, R21 ;  /* 0x00007610ff157816 */ /* 0x000fe40000000015 */
[----:B------:R-:W-:-:S02]  /*11a20*/  PRMT R20, RZ, 0x7610, R20 ;  /* 0x00007610ff147816 */ /* 0x000fc40000000014 */
[----:B------:R-:W-:Y:S02]  /*11a30*/  PRMT R19, RZ, 0x7610, R19 ;  /* 0x00007610ff137816 */ /* 0x000fe40000000013 */
[----:B------:R-:W-:Y:S02]  /*11a40*/  PRMT R18, RZ, 0x7610, R18 ;  /* 0x00007610ff127816 */ /* 0x000fe40000000012 */
[----:B------:R-:W-:Y:S02]  /*11a50*/  PRMT R17, RZ, 0x7610, R17 ;  /* 0x00007610ff117816 */ /* 0x000fe40000000011 */
[----:B------:R-:W-:Y:S02]  /*11a60*/  PRMT R16, RZ, 0x7610, R16 ;  /* 0x00007610ff107816 */ /* 0x000fe40000000010 */
[----:B------:R-:W-:Y:S02]  /*11a70*/  PRMT R15, RZ, 0x7610, R15 ;  /* 0x00007610ff0f7816 */ /* 0x000fe4000000000f */
[----:B------:R-:W-:-:S02]  /*11a80*/  PRMT R14, RZ, 0x7610, R14 ;  /* 0x00007610ff0e7816 */ /* 0x000fc4000000000e */
[----:B------:R-:W-:Y:S02]  /*11a90*/  PRMT R13, RZ, 0x7610, R13 ;  /* 0x00007610ff0d7816 */ /* 0x000fe4000000000d */
[----:B------:R-:W-:Y:S01]  /*11aa0*/  PRMT R12, RZ, 0x7610, R12 ;  /* 0x00007610ff0c7816 */ /* 0x000fe2000000000c */
[----:B------:R-:W-:Y:S01]  /*11ab0*/  STL.64 [R1+0x12a8], R150 ;  /* 0x0012a89601007387 */ /* 0x000fe20000100a00 */
[----:B------:R-:W-:-:S03]  /*11ac0*/  PRMT R11, RZ, 0x7610, R11 ;  /* 0x00007610ff0b7816 */ /* 0x000fc6000000000b */
[----:B------:R-:W-:Y:S04]  /*11ad0*/  STL.64 [R1+0x12a0], R148 ;  /* 0x0012a09401007387 */ /* 0x000fe80000100a00 */
[----:B------:R-:W-:Y:S04]  /*11ae0*/  STL.64 [R1+0x1298], R146 ;  /* 0x0012989201007387 */ /* 0x000fe80000100a00 */
[----:B------:R-:W-:Y:S04]  /*11af0*/  STL.64 [R1+0x1290], R144 ;  /* 0x0012909001007387 */ /* 0x000fe80000100a00 */
[----:B------:R-:W-:Y:S04]  /*11b00*/  STL.64 [R1+0x1288], R142 ;  /* 0x0012888e01007387 */ /* 0x000fe80000100a00 */
[----:B----4-:R-:W-:Y:S04]  /*11b10*/  STL.64 [R1+0x1280], R140 ;  /* 0x0012808c01007387 */ /* 0x010fe80000100a00 */
[----:B------:R0:W-:Y:S04]  /*11b20*/  STL.64 [R1+0x1278], R138 ;  /* 0x0012788a01007387 */ /* 0x0001e80000100a00 */
[----:B------:R-:W3:Y:S04]  /*11b30*/  LDL.LU.64 R24, [R1+0x400] ;  /* 0x0004000001187983 */ /* 0x000ee80000300a00 */
[----:B------:R-:W3:Y:S04]  /*11b40*/  LDL.LU.64 R26, [R1+0x408] ;  /* 0x00040800011a7983 */ /* 0x000ee80000300a00 */
[----:B------:R-:W3:Y:S04]  /*11b50*/  LDL.LU.64 R28, [R1+0x410] ;  /* 0x00041000011c7983 */ /* 0x000ee80000300a00 */
[----:B------:R-:W3:Y:S04]  /*11b60*/  LDL.LU.64 R30, [R1+0x418] ;  /* 0x00041800011e7983 */ /* 0x000ee80000300a00 */
[----:B------:R-:W3:Y:S01]  /*11b70*/  LDL.LU.64 R32, [R1+0x420] ;  /* 0x0004200001207983 */ /* 0x000ee20000300a00 */
[----:B------:R-:W-:-:S03]  /*11b80*/  PRMT R10, RZ, 0x7610, R10 ;  /* 0x00007610ff0a7816 */ /* 0x000fc6000000000a */
[----:B------:R-:W3:Y:S04]  /*11b90*/  LDL.LU.64 R34, [R1+0x428] ;  /* 0x0004280001227983 */ /* 0x000ee80000300a00 */
        /* <DEDUP_REMOVED lines=43> */
[----:B------:R-:W3:Y:S01]  /*11e50*/  LDL.LU.64 R122, [R1+0x588] ;  /* 0x00058800017a7983 */ /* 0x000ee20000300a00 */
[----:B------:R-:W-:-:S03]  /*11e60*/  IMAD.X R9, R197, 0x1, R191, P1 ;  /* 0x00000001c5097824 */ /* 0x000fc600008e06bf */
[----:B------:R-:W3:Y:S04]  /*11e70*/  LDL.LU.64 R124, [R1+0x590] ;  /* 0x00059000017c7983 */ /* 0x000ee80000300a00 */
[----:B------:R1:W4:Y:S04]  /*11e80*/  @!P0 LDG.E.U8 R152, desc[UR32][R8.64] ;  /* 0x0000002008988981 */ /* 0x000328000c1e1100 */
[----:B------:R-:W3:Y:S04]  /*11e90*/  LDL.LU.64 R126, [R1+0x598] ;  /* 0x00059800017e7983 */ /* 0x000ee80000300a00 */
[----:B------:R-:W3:Y:S01]  /*11ea0*/  LDL.LU.64 R128, [R1+0x5a0] ;  /* 0x0005a00001807983 */ /* 0x000ee20000300a00 */
[----:B-1----:R-:W-:-:S03]  /*11eb0*/  IADD3 R8, P1, R5, R149, RZ ;  /* 0x0000009505087210 */ /* 0x002fc60007f3e0ff */
[----:B------:R-:W3:Y:S02]  /*11ec0*/  LDL.LU.64 R130, [R1+0x5a8] ;  /* 0x0005a80001827983 */ /* 0x000ee40000300a00 */
[----:B------:R-:W-:Y:S02]  /*11ed0*/  IMAD.X R9, R197, 0x1, R141, P1 ;  /* 0x00000001c5097824 */ /* 0x000fe400008e068d */
[----:B------:R-:W3:Y:S04]  /*11ee0*/  LDL.LU.64 R132, [R1+0x5b0] ;  /* 0x0005b00001847983 */ /* 0x000ee80000300a00 */
[----:B------:R1:W3:Y:S04]  /*11ef0*/  @!P0 LDG.E.U8 R23, desc[UR32][R8.64] ;  /* 0x0000002008178981 */ /* 0x0002e8000c1e1100 */
[----:B------:R-:W3:Y:S04]  /*11f00*/  LDL.LU.64 R134, [R1+0x5b8] ;  /* 0x0005b80001867983 */ /* 0x000ee80000300a00 */
[----:B------:R-:W3:Y:S01]  /*11f10*/  LDL.LU.64 R136, [R1+0x5c0] ;  /* 0x0005c00001887983 */ /* 0x000ee20000300a00 */
[----:B-1----:R-:W-:-:S03]  /*11f20*/  IADD3 R8, P1, R5, R151, RZ ;  /* 0x0000009705087210 */ /* 0x002fc60007f3e0ff */
[----:B0-----:R-:W3:Y:S02]  /*11f30*/  LDL.LU.64 R138, [R1+0x5c8] ;  /* 0x0005c800018a7983 */ /* 0x001ee40000300a00 */
[----:B------:R-:W-:Y:S02]  /*11f40*/  IMAD.X R9, R197, 0x1, R252, P1 ;  /* 0x00000001c5097824 */ /* 0x000fe400008e06fc */
[----:B------:R-:W3:Y:S04]  /*11f50*/  LDL.LU.64 R140, [R1+0x5d0] ;  /* 0x0005d000018c7983 */ /* 0x000ee80000300a00 */
[----:B------:R0:W3:Y:S04]  /*11f60*/  @!P0 LDG.E.U8 R22, desc[UR32][R8.64] ;  /* 0x0000002008168981 */ /* 0x0000e8000c1e1100 */
[----:B------:R-:W3:Y:S04]  /*11f70*/  LDL.LU.64 R142, [R1+0x5d8] ;  /* 0x0005d800018e7983 */ /* 0x000ee80000300a00 */
[----:B------:R-:W3:Y:S01]  /*11f80*/  LDL.LU.64 R144, [R1+0x5e0] ;  /* 0x0005e00001907983 */ /* 0x000ee20000300a00 */
[----:B0-----:R-:W-:-:S03]  /*11f90*/  IADD3 R8, P1, R5, R249, RZ ;  /* 0x000000f905087210 */ /* 0x001fc60007f3e0ff */
[----:B------:R-:W3:Y:S02]  /*11fa0*/  LDL.LU.64 R146, [R1+0x5e8] ;  /* 0x0005e80001927983 */ /* 0x000ee40000300a00 */
[----:B------:R-:W-:Y:S02]  /*11fb0*/  IMAD.X R9, R197, 0x1, R248, P1 ;  /* 0x00000001c5097824 */ /* 0x000fe400008e06f8 */
[----:B------:R-:W3:Y:S04]  /*11fc0*/  LDL.LU.64 R148, [R1+0x5f0] ;  /* 0x0005f00001947983 */ /* 0x000ee80000300a00 */
[----:B------:R0:W3:Y:S04]  /*11fd0*/  @!P0 LDG.E.U8 R21, desc[UR32][R8.64] ;  /* 0x0000002008158981 */ /* 0x0000e8000c1e1100 */
[----:B------:R-:W3:Y:S01]  /*11fe0*/  LDL.LU.64 R150, [R1+0x5f8] ;  /* 0x0005f80001967983 */ /* 0x000ee20000300a00 */
[----:B0-----:R-:W-:-:S05]  /*11ff0*/  IADD3 R8, P1, R5, R245, RZ ;  /* 0x000000f505087210 */ /* 0x001fca0007f3e0ff */
[----:B------:R-:W-:-:S05]  /*12000*/  IMAD.X R9, R197, 0x1, R244, P1 ;  /* 0x00000001c5097824 */ /* 0x000fca00008e06f4 */
[----:B------:R0:W3:Y:S02]  /*12010*/  @!P0 LDG.E.U8 R20, desc[UR32][R8.64] ;  /* 0x0000002008148981 */ /* 0x0000e4000c1e1100 */
        /* <DEDUP_REMOVED lines=29> */
[----:B------:R-:W3:Y:S04]  /*121f0*/  @!P0 LDG.E.U8 R10, desc[UR32][R8.64] ;  /* 0x00000020080a8981 */ /* 0x000ee8000c1e1100 */
        /* <DEDUP_REMOVED lines=38> */
[----:B--2---:R-:W-:Y:S04]  /*12460*/  STS.U8 [R7+UR5+0x2f80], R153 ;  /* 0x002f809907007988 */ /* 0x004fe80008000005 */
[----:B----4-:R-:W-:Y:S04]  /*12470*/  STS.U8 [R7+UR5+0x3080], R152 ;  /* 0x0030809807007988 */ /* 0x010fe80008000005 */
[----:B---3--:R-:W-:Y:S04]  /*12480*/  STS.U8 [R7+UR5+0x3180], R23 ;  /* 0x0031801707007988 */ /* 0x008fe80008000005 */
        /* <DEDUP_REMOVED lines=13> */
[----:B------:R0:W-:Y:S06]  /*12560*/  MEMBAR.ALL.CTA ;  /* 0x0000000000007992 */ /* 0x0001ec0000008000 */
[----:B0-----:R-:W0:Y:S02]  /*12570*/  FENCE.VIEW.ASYNC.S ;  /* 0x00000000000073c6 */ /* 0x001e240000000000 */
[----:B0-----:R-:W-:Y:S06]  /*12580*/  BAR.SYNC.DEFER_BLOCKING 0x0 ;  /* 0x0000000000007b1d */ /* 0x001fec0000010000 */
[----:B------:R-:W-:-:S06]  /*12590*/  WARPGROUP.ARRIVE ;  /* 0x00000000000079c5 */ /* 0x000fcc0000000000 */
[----:B------:R-:W-:Y:S03]  /*125a0*/  QGMMA.64x256x32.F32.E4M3.E4M3 R24, gdesc[UR12], R24, gsb0 ;  /* 0x03e000000c1879f3 */ /* 0x000fe60008000818 */
[----:B------:R-:W-:Y:S02]  /*125b0*/  WARPGROUP.DEPBAR.LE gsb0, 0x0 ;  /* 0x00008000000079c5 */ /* 0x000fe40000010000 */
        /* <DEDUP_REMOVED lines=63> */
[----:B------:R0:W-:Y:S04]  /*129b0*/  STL.64 [R1+0x5f8], R150 ;  /* 0x0005f89601007387 */ /* 0x0001e80000100a00 */
[----:B0-----:R-:W2:Y:S04]  /*129c0*/  LDL.LU.64 R150, [R1+0x12a8] ;  /* 0x0012a80001967983 */ /* 0x001ea80000300a00 */
[----:B------:R-:W3:Y:S04]  /*129d0*/  LDL.LU.64 R148, [R1+0x12a0] ;  /* 0x0012a00001947983 */ /* 0x000ee80000300a00 */
[----:B------:R-:W4:Y:S04]  /*129e0*/  LDL.LU.64 R146, [R1+0x1298] ;  /* 0x0012980001927983 */ /* 0x000f280000300a00 */
[----:B------:R-:W4:Y:S04]  /*129f0*/  LDL.LU.64 R144, [R1+0x1290] ;  /* 0x0012900001907983 */ /* 0x000f280000300a00 */
[----:B------:R-:W4:Y:S04]  /*12a00*/  LDL.LU.64 R142, [R1+0x1288] ;  /* 0x00128800018e7983 */ /* 0x000f280000300a00 */
[----:B------:R-:W4:Y:S04]  /*12a10*/  LDL.LU.64 R140, [R1+0x1280] ;  /* 0x00128000018c7983 */ /* 0x000f280000300a00 */
[----:B------:R-:W4:Y:S04]  /*12a20*/  LDL.LU.64 R138, [R1+0x1278] ;  /* 0x00127800018a7983 */ /* 0x000f280000300a00 */
[----:B--2---:R-:W-:Y:S04]  /*12a30*/  STL.64 [R1+0x1270], R150 ;  /* 0x0012709601007387 */ /* 0x004fe80000100a00 */
[----:B---3--:R-:W-:Y:S04]  /*12a40*/  STL.64 [R1+0x1268], R148 ;  /* 0x0012689401007387 */ /* 0x008fe80000100a00 */
[----:B----4-:R-:W-:Y:S04]  /*12a50*/  STL.64 [R1+0x1260], R146 ;  /* 0x0012609201007387 */ /* 0x010fe80000100a00 */
[----:B------:R-:W-:Y:S04]  /*12a60*/  STL.64 [R1+0x1258], R144 ;  /* 0x0012589001007387 */ /* 0x000fe80000100a00 */
[----:B------:R-:W-:Y:S04]  /*12a70*/  STL.64 [R1+0x1250], R142 ;  /* 0x0012508e01007387 */ /* 0x000fe80000100a00 */
[----:B------:R-:W-:Y:S04]  /*12a80*/  STL.64 [R1+0x1248], R140 ;  /* 0x0012488c01007387 */ /* 0x000fe80000100a00 */
[----:B------:R0:W-:Y:S04]  /*12a90*/  STL.64 [R1+0x1240], R138 ;  /* 0x0012408a01007387 */ /* 0x0001e80000100a00 */
[----:B------:R-:W2:Y:S04]  /*12aa0*/  LDL.LU.64 R24, [R1+0x200] ;  /* 0x0002000001187983 */ /* 0x000ea80000300a00 */
        /* <DEDUP_REMOVED lines=56> */
[----:B0-----:R-:W2:Y:S04]  /*12e30*/  LDL.LU.64 R138, [R1+0x3c8] ;  /* 0x0003c800018a7983 */ /* 0x001ea80000300a00 */
[----:B------:R-:W2:Y:S04]  /*12e40*/  LDL.LU.64 R140, [R1+0x3d0] ;  /* 0x0003d000018c7983 */ /* 0x000ea80000300a00 */
[----:B------:R-:W2:Y:S04]  /*12e50*/  LDL.LU.64 R142, [R1+0x3d8] ;  /* 0x0003d800018e7983 */ /* 0x000ea80000300a00 */
[----:B------:R-:W2:Y:S04]  /*12e60*/  LDL.LU.64 R144, [R1+0x3e0] ;  /* 0x0003e00001907983 */ /* 0x000ea80000300a00 */
[----:B------:R-:W2:Y:S04]  /*12e70*/  LDL.LU.64 R146, [R1+0x3e8] ;  /* 0x0003e80001927983 */ /* 0x000ea80000300a00 */
[----:B------:R-:W2:Y:S04]  /*12e80*/  LDL.LU.64 R148, [R1+0x3f0] ;  /* 0x0003f00001947983 */ /* 0x000ea80000300a00 */
[----:B------:R-:W2:Y:S01]  /*12e90*/  LDL.LU.64 R150, [R1+0x3f8] ;  /* 0x0003f80001967983 */ /* 0x000ea20000300a00 */
[----:B------:R-:W-:Y:S01]  /*12ea0*/  UMOV UR8, UR12 ;  /* 0x0000000c00087c82 */ /* 0x000fe20008000000 */
[----:B------:R-:W-:Y:S01]  /*12eb0*/  UMOV UR9, UR13 ;  /* 0x0000000d00097c82 */ /* 0x000fe20008000000 */
[----:B--2---:R-:W-:-:S06]  /*12ec0*/  WARPGROUP.ARRIVE ;  /* 0x00000000000079c5 */ /* 0x004fcc0000000000 */
        /* <DEDUP_REMOVED lines=73> */
[----:B------:R-:W4:Y:S04]  /*13360*/  LDL.LU.64 R24, [R1] ;  /* 0x0000000001187983 */ /* 0x000f280000300a00 */
[----:B------:R-:W4:Y:S04]  /*13370*/  LDL.LU.64 R26, [R1+0x8] ;  /* 0x00000800011a7983 */ /* 0x000f280000300a00 */
        /* <DEDUP_REMOVED lines=54> */
[----:B------:R-:W4:Y:S01]  /*136e0*/  LDL.LU.64 R136, [R1+0x1c0] ;  /* 0x0001c00001887983 */ /* 0x000f220000300a00 */
[----:B--2---:R-:W-:-:S02]  /*136f0*/  IMAD.MOV.U32 R178, RZ, RZ, R150 ;  /* 0x000000ffffb27224 */ /* 0x004fc400078e0096 */
[----:B------:R-:W-:Y:S02]  /*13700*/  IMAD.MOV.U32 R177, RZ, RZ, R151 ;  /* 0x000000ffffb17224 */ /* 0x000fe400078e0097 */
[----:B---3--:R-:W-:Y:S02]  /*13710*/  IMAD.MOV.U32 R180, RZ, RZ, R148 ;  /* 0x000000ffffb47224 */ /* 0x008fe400078e0094 */
[----:B------:R-:W-:Y:S02]  /*13720*/  IMAD.MOV.U32 R179, RZ, RZ, R149 ;  /* 0x000000ffffb37224 */ /* 0x000fe400078e0095 */
[----:B----4-:R-:W-:Y:S02]  /*13730*/  IMAD.MOV.U32 R182, RZ, RZ, R146 ;  /* 0x000000ffffb67224 */ /* 0x010fe400078e0092 */
[----:B------:R-:W-:Y:S02]  /*13740*/  IMAD.MOV.U32 R181, RZ, RZ, R147 ;  /* 0x000000ffffb57224 */ /* 0x000fe400078e0093 */
[----:B------:R-:W-:-:S02]  /*13750*/  IMAD.MOV.U32 R184, RZ, RZ, R144 ;  /* 0x000000ffffb87224 */ /* 0x000fc400078e0090 */
[----:B------:R-:W-:Y:S02]  /*13760*/  IMAD.MOV.U32 R183, RZ, RZ, R145 ;  /* 0x000000ffffb77224 */ /* 0x000fe400078e0091 */
[----:B------:R-:W-:Y:S02]  /*13770*/  IMAD.MOV.U32 R186, RZ, RZ, R142 ;  /* 0x000000ffffba7224 */ /* 0x000fe400078e008e */
[----:B------:R-:W-:Y:S02]  /*13780*/  IMAD.MOV.U32 R185, RZ, RZ, R143 ;  /* 0x000000ffffb97224 */ /* 0x000fe400078e008f */
[----:B------:R-:W-:Y:S02]  /*13790*/  IMAD.MOV.U32 R188, RZ, RZ, R140 ;  /* 0x000000ffffbc7224 */ /* 0x000fe400078e008c */
[----:B------:R-:W-:Y:S02]  /*137a0*/  IMAD.MOV.U32 R187, RZ, RZ, R141 ;  /* 0x000000ffffbb7224 */ /* 0x000fe400078e008d */
[----:B------:R-:W-:-:S02]  /*137b0*/  IMAD.MOV.U32 R190, RZ, RZ, R138 ;  /* 0x000000ffffbe7224 */ /* 0x000fc400078e008a */
[----:B------:R-:W-:Y:S02]  /*137c0*/  IMAD.MOV.U32 R189, RZ, RZ, R139 ;  /* 0x000000ffffbd7224 */ /* 0x000fe400078e008b */
[----:B------:R-:W2:Y:S04]  /*137d0*/  LDL.LU.64 R138, [R1+0x1c8] ;  /* 0x0001c800018a7983 */ /* 0x000ea80000300a00 */
        /* <DEDUP_REMOVED lines=8> */
[----:B------:R-:W-:-:S02]  /*13860*/  IADD3 R201, P1, R201, UR24, RZ ;  /* 0x00000018c9c97c10 */ /* 0x000fc4000ff3e0ff */
[----:B------:R-:W-:Y:S02]  /*13870*/  IADD3 R203, P2, R203, UR24, RZ ;  /* 0x00000018cbcb7c10 */ /* 0x000fe4000ff5e0ff */
[----:B------:R-:W-:Y:S02]  /*13880*/  IADD3 R205, P3, R205, UR24, RZ ;  /* 0x00000018cdcd7c10 */ /* 0x000fe4000ff7e0ff */
[----:B------:R-:W-:Y:S02]  /*13890*/  IADD3 R207, P4, R207, UR24, RZ ;  /* 0x00000018cfcf7c10 */ /* 0x000fe4000ff9e0ff */
[----:B------:R-:W-:Y:S02]  /*138a0*/  IADD3 R211, P6, R211, UR24, RZ ;  /* 0x00000018d3d37c10 */ /* 0x000fe4000ffde0ff */
[----:B------:R-:W-:Y:S02]  /*138b0*/  IADD3 R209, P5, R209, UR24, RZ ;  /* 0x00000018d1d17c10 */ /* 0x000fe4000ffbe0ff */
[----:B------:R-:W-:-:S02]  /*138c0*/  IADD3 R213, P0, R213, UR24, RZ ;  /* 0x00000018d5d57c10 */ /* 0x000fc4000ff1e0ff */
[----:B------:R-:W-:Y:S02]  /*138d0*/  IADD3.X R200, R200, UR25, RZ, P1, !PT ;  /* 0x00000019c8c87c10 */ /* 0x000fe40008ffe4ff */
[----:B------:R-:W-:Y:S02]  /*138e0*/  IADD3 R215, P1, R215, UR24, RZ ;  /* 0x00000018d7d77c10 */ /* 0x000fe4000ff3e0ff */
[----:B------:R-:W-:Y:S02]  /*138f0*/  IADD3.X R202, R202, UR25, RZ, P2, !PT ;  /* 0x00000019caca7c10 */ /* 0x000fe400097fe4ff */
[----:B------:R-:W-:Y:S02]  /*13900*/  IADD3 R217, P2, R217, UR24, RZ ;  /* 0x00000018d9d97c10 */ /* 0x000fe4000ff5e0ff */
[----:B------:R-:W-:Y:S02]  /*13910*/  IADD3.X R204, R204, UR25, RZ, P3, !PT ;  /* 0x00000019cccc7c10 */ /* 0x000fe40009ffe4ff */
[----:B------:R-:W-:-:S02]  /*13920*/  IADD3 R219, P3, R219, UR24, RZ ;  /* 0x00000018dbdb7c10 */ /* 0x000fc4000ff7e0ff */
[----:B------:R-:W-:Y:S02]  /*13930*/  IADD3.X R206, R206, UR25, RZ, P4, !PT ;  /* 0x00000019cece7c10 */ /* 0x000fe4000a7fe4ff */
[----:B------:R-:W-:Y:S02]  /*13940*/  IADD3.X R210, R210, UR25, RZ, P6, !PT ;  /* 0x00000019d2d27c10 */ /* 0x000fe4000b7fe4ff */
[----:B------:R-:W-:Y:S02]  /*13950*/  IADD3 R221, P4, R221, UR24, RZ ;  /* 0x00000018dddd7c10 */ /* 0x000fe4000ff9e0ff */
[----:B------:R-:W-:Y:S02]  /*13960*/  IADD3.X R208, R208, UR25, RZ, P5, !PT ;  /* 0x00000019d0d07c10 */ /* 0x000fe4000affe4ff */
[----:B------:R-:W-:Y:S02]  /*13970*/  IADD3 R225, P6, R225, UR24, RZ ;  /* 0x00000018e1e17c10 */ /* 0x000fe4000ffde0ff */
[----:B------:R-:W-:-:S02]  /*13980*/  IADD3.X R212, R212, UR25, RZ, P0, !PT ;  /* 0x00000019d4d47c10 */ /* 0x000fc400087fe4ff */
[----:B------:R-:W-:Y:S02]  /*13990*/  IADD3 R223, P5, R223, UR24, RZ ;  /* 0x00000018dfdf7c10 */ /* 0x000fe4000ffbe0ff */
[----:B------:R-:W-:Y:S02]  /*139a0*/  IADD3 R227, P0, R227, UR24, RZ ;  /* 0x00000018e3e37c10 */ /* 0x000fe4000ff1e0ff */
[----:B------:R-:W-:Y:S02]  /*139b0*/  IADD3.X R214, R214, UR25, RZ, P1, !PT ;  /* 0x00000019d6d67c10 */ /* 0x000fe40008ffe4ff */
[----:B------:R-:W-:Y:S02]  /*139c0*/  IADD3 R229, P1, R229, UR24, RZ ;  /* 0x00000018e5e57c10 */ /* 0x000fe4000ff3e0ff */
[----:B------:R-:W-:Y:S02]  /*139d0*/  IADD3.X R216, R216, UR25, RZ, P2, !PT ;  /* 0x00000019d8d87c10 */ /* 0x000fe400097fe4ff */
[----:B------:R-:W-:-:S02]  /*139e0*/  IADD3 R231, P2, R231, UR24, RZ ;  /* 0x00000018e7e77c10 */ /* 0x000fc4000ff5e0ff */
[----:B------:R-:W-:Y:S02]  /*139f0*/  IADD3.X R218, R218, UR25, RZ, P3, !PT ;  /* 0x00000019dada7c10 */ /* 0x000fe40009ffe4ff */
[----:B------:R-:W-:Y:S02]  /*13a00*/  IADD3 R233, P3, R233, UR24, RZ ;  /* 0x00000018e9e97c10 */ /* 0x000fe4000ff7e0ff */
[----:B------:R-:W-:Y:S02]  /*13a10*/  IADD3.X R220, R220, UR25, RZ, P4, !PT ;  /* 0x00000019dcdc7c10 */ /* 0x000fe4000a7fe4ff */
[----:B------:R-:W-:Y:S02]  /*13a20*/  IADD3.X R224, R224, UR25, RZ, P6, !PT ;  /* 0x00000019e0e07c10 */ /* 0x000fe4000b7fe4ff */
[----:B------:R-:W-:Y:S02]  /*13a30*/  IADD3 R235, P4, R235, UR24, RZ ;  /* 0x00000018ebeb7c10 */ /* 0x000fe4000ff9e0ff */
[----:B------:R-:W-:-:S02]  /*13a40*/  IADD3.X R222, R222, UR25, RZ, P5, !PT ;  /* 0x00000019dede7c10 */ /* 0x000fc4000affe4ff */
[----:B------:R-:W-:Y:S02]  /*13a50*/  IADD3 R239, P6, R239, UR24, RZ ;  /* 0x00000018efef7c10 */ /* 0x000fe4000ffde0ff */
[----:B------:R-:W-:Y:S02]  /*13a60*/  IADD3.X R226, R226, UR25, RZ, P0, !PT ;  /* 0x00000019e2e27c10 */ /* 0x000fe400087fe4ff */
[----:B------:R-:W-:Y:S02]  /*13a70*/  IADD3 R237, P5, R237, UR24, RZ ;  /* 0x00000018eded7c10 */ /* 0x000fe4000ffbe0ff */
[----:B------:R-:W-:Y:S02]  /*13a80*/  IADD3 R241, P0, R241, UR24, RZ ;  /* 0x00000018f1f17c10 */ /* 0x000fe4000ff1e0ff */
[----:B------:R-:W-:Y:S02]  /*13a90*/  IADD3.X R228, R228, UR25, RZ, P1, !PT ;  /* 0x00000019e4e47c10 */ /* 0x000fe40008ffe4ff */
[----:B------:R-:W-:-:S02]  /*13aa0*/  IADD3 R243, P1, R243, UR24, RZ ;  /* 0x00000018f3f37c10 */ /* 0x000fc4000ff3e0ff */
[----:B------:R-:W-:Y:S02]  /*13ab0*/  IADD3.X R230, R230, UR25, RZ, P2, !PT ;  /* 0x00000019e6e67c10 */ /* 0x000fe400097fe4ff */
[----:B------:R-:W-:Y:S02]  /*13ac0*/  IADD3 R245, P2, R245, UR24, RZ ;  /* 0x00000018f5f57c10 */ /* 0x000fe4000ff5e0ff */
[----:B------:R-:W-:Y:S02]  /*13ad0*/  IADD3.X R232, R232, UR25, RZ, P3, !PT ;  /* 0x00000019e8e87c10 */ /* 0x000fe40009ffe4ff */
[----:B------:R-:W-:Y:S02]  /*13ae0*/  IADD3 R247, P3, R247, UR24, RZ ;  /* 0x00000018f7f77c10 */ /* 0x000fe4000ff7e0ff */
[----:B------:R-:W-:Y:S02]  /*13af0*/  IADD3.X R234, R234, UR25, RZ, P4, !PT ;  /* 0x00000019eaea7c10 */ /* 0x000fe4000a7fe4ff */
[----:B------:R-:W-:-:S02]  /*13b00*/  IADD3.X R238, R238, UR25, RZ, P6, !PT ;  /* 0x00000019eeee7c10 */ /* 0x000fc4000b7fe4ff */
[----:B------:R-:W-:Y:S02]  /*13b10*/  IADD3 R249, P4, R249, UR24, RZ ;  /* 0x00000018f9f97c10 */ /* 0x000fe4000ff9e0ff */
[----:B------:R-:W-:Y:S02]  /*13b20*/  IADD3.X R236, R236, UR25, RZ, P5, !PT ;  /* 0x00000019ecec7c10 */ /* 0x000fe4000affe4ff */
[----:B------:R-:W-:Y:S02]  /*13b30*/  IADD3 R177, P6, R177, UR24, RZ ;  /* 0x00000018b1b17c10 */ /* 0x000fe4000ffde0ff */
[----:B------:R-:W-:Y:S02]  /*13b40*/  IADD3.X R240, R240, UR25, RZ, P0, !PT ;  /* 0x00000019f0f07c10 */ /* 0x000fe400087fe4ff */
[----:B------:R-:W-:Y:S02]  /*13b50*/  IADD3 R251, P5, R251, UR24, RZ ;  /* 0x00000018fbfb7c10 */ /* 0x000fe4000ffbe0ff */
[----:B------:R-:W-:-:S02]  /*13b60*/  IADD3 R178, P0, R178, UR24, RZ ;  /* 0x00000018b2b27c10 */ /* 0x000fc4000ff1e0ff */
[----:B------:R-:W-:Y:S02]  /*13b70*/  IADD3.X R242, R242, UR25, RZ, P1, !PT ;  /* 0x00000019f2f27c10 */ /* 0x000fe40008ffe4ff */
[----:B------:R-:W-:Y:S02]  /*13b80*/  IADD3 R179, P1, R179, UR24, RZ ;  /* 0x00000018b3b37c10 */ /* 0x000fe4000ff3e0ff */
[----:B------:R-:W-:Y:S02]  /*13b90*/  IADD3.X R244, R244, UR25, RZ, P2, !PT ;  /* 0x00000019f4f47c10 */ /* 0x000fe400097fe4ff */
[----:B------:R-:W-:Y:S02]  /*13ba0*/  IADD3 R180, P2, R180, UR24, RZ ;  /* 0x00000018b4b47c10 */ /* 0x000fe4000ff5e0ff */
[----:B------:R-:W-:Y:S01]  /*13bb0*/  IADD3.X R246, R246, UR25, RZ, P3, !PT ;  /* 0x00000019f6f67c10 */ /* 0x000fe20009ffe4ff */
[----:B------:R-:W-:Y:S01]  /*13bc0*/  STL [R1+0x600], R177 ;  /* 0x000600b101007387 */ /* 0x000fe20000100800 */
[----:B------:R-:W-:-:S02]  /*13bd0*/  IADD3 R181, P3, R181, UR24, RZ ;  /* 0x00000018b5b57c10 */ /* 0x000fc4000ff7e0ff */
[----:B------:R-:W-:Y:S01]  /*13be0*/  IADD3.X R248, R248, UR25, RZ, P4, !PT ;  /* 0x00000019f8f87c10 */ /* 0x000fe2000a7fe4ff */
[----:B------:R-:W-:Y:S01]  /*13bf0*/  STL [R1+0x608], R178 ;  /* 0x000608b201007387 */ /* 0x000fe20000100800 */
[----:B------:R-:W-:Y:S02]  /*13c00*/  IADD3 R182, P4, R182, UR24, RZ ;  /* 0x00000018b6b67c10 */ /* 0x000fe4000ff9e0ff */
[----:B------:R-:W-:Y:S01]  /*13c10*/  IADD3.X R250, R250, UR25, RZ, P5, !PT ;  /* 0x00000019fafa7c10 */ /* 0x000fe2000affe4ff */
[----:B------:R-:W-:Y:S01]  /*13c20*/  STL [R1+0x610], R179 ;  /* 0x000610b301007387 */ /* 0x000fe20000100800 */
        /* <DEDUP_REMOVED lines=8> */
[----:B--2---:R-:W-:-:S06]  /*13cb0*/  WARPGROUP.ARRIVE ;  /* 0x00000000000079c5 */ /* 0x004fcc0000000000 */
[----:B------:R-:W-:Y:S01]  /*13cc0*/  QGMMA.64x256x32.F32.E4M3.E4M3 R24, gdesc[UR16], R24, gsb0 ;  /* 0x03e00000101879f3 */ /* 0x000fe20008000818 */
[----:B------:R-:W-:Y:S01]  /*13cd0*/  STL [R1+0x628], R182 ;  /* 0x000628b601007387 */ /* 0x000fe20000100800 */
[----:B------:R-:W-:-:S03]  /*13ce0*/  IADD3 R188, P1, R188, UR24, RZ ;  /* 0x00000018bcbc7c10 */ /* 0x000fc6000ff3e0ff */
[----:B------:R-:W-:Y:S01]  /*13cf0*/  STL [R1+0x630], R183 ;  /* 0x000630b701007387 */ /* 0x000fe20000100800 */
[----:B------:R-:W-:-:S03]  /*13d00*/  IADD3.X R189, R189, UR25, RZ, P2, !PT ;  /* 0x00000019bdbd7c10 */ /* 0x000fc600097fe4ff */
[----:B------:R-:W-:Y:S01]  /*13d10*/  STL [R1+0x638], R184 ;  /* 0x000638b801007387 */ /* 0x000fe20000100800 */
[----:B------:R-:W-:-:S03]  /*13d20*/  IADD3 R190, P2, R190, UR24, RZ ;  /* 0x00000018bebe7c10 */ /* 0x000fc6000ff5e0ff */
[----:B------:R-:W-:Y:S04]  /*13d30*/  STL [R1+0x604], R185 ;  /* 0x000604b901007387 */ /* 0x000fe80000100800 */
[----:B------:R-:W-:Y:S04]  /*13d40*/  STL [R1+0x640], R186 ;  /* 0x000640ba01007387 */ /* 0x000fe80000100800 */
[----:B------:R-:W-:Y:S04]  /*13d50*/  STL [R1+0x60c], R187 ;  /* 0x00060cbb01007387 */ /* 0x000fe80000100800 */
[----:B------:R-:W-:Y:S01]  /*13d60*/  STL [R1+0x648], R188 ;  /* 0x000648bc01007387 */ /* 0x000fe20000100800 */
[----:B------:R-:W-:-:S03]  /*13d70*/  WARPGROUP.DEPBAR.LE gsb0, 0x0 ;  /* 0x00008000000079c5 */ /* 0x000fc60000010000 */
[----:B------:R-:W-:Y:S04]  /*13d80*/  STL.64 [R1], R24 ;  /* 0x0000001801007387 */ /* 0x000fe80000100a00 */
[----:B------:R-:W-:Y:S04]  /*13d90*/  STL [R1+0x614], R189 ;  /* 0x000614bd01007387 */ /* 0x000fe80000100800 */
[----:B------:R-:W-:Y:S04]  /*13da0*/  STL.64 [R1+0x8], R26 ;  /* 0x0000081a01007387 */ /* 0x000fe80000100a00 */
[----:B------:R-:W-:Y:S04]  /*13db0*/  STL [R1+0x650], R190 ;  /* 0x000650be01007387 */ /* 0x000fe80000100800 */
        /* <DEDUP_REMOVED lines=65> */
[----:B------:R-:W2:Y:S04]  /*141d0*/  LDL.LU.64 R144, [R1+0x1220] ;  /* 0x0012200001907983 */ /* 0x000ea80000300a00 */
[----:B------:R-:W3:Y:S04]  /*141e0*/  LDL.LU.64 R142, [R1+0x1218] ;  /* 0x00121800018e7983 */ /* 0x000ee80000300a00 */
[----:B------:R-:W4:Y:S04]  /*141f0*/  LDL.LU.64 R140, [R1+0x1210] ;  /* 0x00121000018c7983 */ /* 0x000f280000300a00 */
[----:B------:R-:W2:Y:S04]  /*14200*/  LDL.LU.64 R138, [R1+0x1208] ;  /* 0x00120800018a7983 */ /* 0x000ea80000300a00 */
[----:B------:R-:W3:Y:S04]  /*14210*/  LDL.LU.64 R136, [R1+0x1200] ;  /* 0x0012000001887983 */ /* 0x000ee80000300a00 */
[----:B------:R-:W4:Y:S04]  /*14220*/  LDL.LU.64 R134, [R1+0x11f8] ;  /* 0x0011f80001867983 */ /* 0x000f280000300a00 */
[----:B------:R-:W2:Y:S04]  /*14230*/  LDL.LU.64 R132, [R1+0x11f0] ;  /* 0x0011f00001847983 */ /* 0x000ea80000300a00 */
        /* <DEDUP_REMOVED lines=45> */
[----:B------:R-:W-:-:S03]  /*14510*/  IADD3.X R191, R191, UR25, RZ, P3, !PT ;  /* 0x00000019bfbf7c10 */ /* 0x000fc60009ffe4ff */
        /* <DEDUP_REMOVED lines=9> */
[----:B------:R-:W-:-:S02]  /*145b0*/  IADD3.X R194, R194, UR25, RZ, P5, !PT ;  /* 0x00000019c2c27c10 */ /* 0x000fc4000affe4ff */
[----:B------:R-:W-:Y:S02]  /*145c0*/  IADD3.X R192, R192, UR25, RZ, P2, !PT ;  /* 0x00000019c0c07c10 */ /* 0x000fe400097fe4ff */
[----:B----4-:R-:W-:Y:S02]  /*145d0*/  IADD3.X R134, R134, UR25, RZ, P4, !PT ;  /* 0x0000001986867c10 */ /* 0x010fe4000a7fe4ff */
[----:B--2---:R-:W-:Y:S02]  /*145e0*/  IADD3 R133, P3, R133, UR24, RZ ;  /* 0x0000001885857c10 */ /* 0x004fe4000ff7e0ff */
[----:B------:R-:W-:-:S03]  /*145f0*/  IADD3 R135, P4, R135, UR24, RZ ;  /* 0x0000001887877c10 */ /* 0x000fc6000ff9e0ff */
[----:B------:R0:W-:Y:S01]  /*14600*/  STL [R1+0x658], R133 ;  /* 0x0006588501007387 */ /* 0x0001e20000100800 */
[----:B---3--:R-:W-:Y:S02]  /*14610*/  IADD3 R136, P5, R136, UR24, RZ ;  /* 0x0000001888887c10 */ /* 0x008fe4000ffbe0ff */
[----:B------:R-:W-:Y:S01]  /*14620*/  IADD3.X R137, R137, UR25, RZ, P6, !PT ;  /* 0x0000001989897c10 */ /* 0x000fe2000b7fe4ff */
[----:B0-----:R-:W2:Y:S04]  /*14630*/  LDL.LU R133, [R1+0x1038] ;  /* 0x0010380001857983 */ /* 0x001ea80000300800 */
[----:B------:R-:W-:Y:S04]  /*14640*/  STL [R1+0x61c], R191 ;  /* 0x00061cbf01007387 */ /* 0x000fe80000100800 */
[----:B------:R0:W-:Y:S01]  /*14650*/  STL [R1+0x624], R134 ;  /* 0x0006248601007387 */ /* 0x0001e20000100800 */
[----:B------:R-:W-:-:S03]  /*14660*/  IADD3 R138, P6, R138, UR24, RZ ;  /* 0x000000188a8a7c10 */ /* 0x000fc6000ffde0ff */
[----:B0-----:R-:W2:Y:S04]  /*14670*/  LDL.LU R134, [R1+0x1034] ;  /* 0x0010340001867983 */ /* 0x001ea80000300800 */
[----:B------:R0:W-:Y:S01]  /*14680*/  STL [R1+0x660], R135 ;  /* 0x0006608701007387 */ /* 0x0001e20000100800 */
[----:B------:R-:W-:-:S03]  /*14690*/  IADD3.X R139, R139, UR25, RZ, P0, !PT ;  /* 0x000000198b8b7c10 */ /* 0x000fc600087fe4ff */
[----:B0-----:R-:W2:Y:S04]  /*146a0*/  LDL.LU R135, [R1+0x1030] ;  /* 0x0010300001877983 */ /* 0x001ea80000300800 */
[----:B------:R-:W3:Y:S04]  /*146b0*/  LDL.LU R183, [R1+0x6b0] ;  /* 0x0006b00001b77983 */ /* 0x000ee80000300800 */
[----:B------:R0:W-:Y:S01]  /*146c0*/  STL [R1+0x62c], R194 ;  /* 0x00062cc201007387 */ /* 0x0001e20000100800 */
[----:B------:R-:W-:Y:S02]  /*146d0*/  IADD3 R140, P0, R140, UR24, RZ ;  /* 0x000000188c8c7c10 */ /* 0x000fe4000ff1e0ff */
[----:B------:R-:W-:Y:S01]  /*146e0*/  IADD3.X R141, R141, UR25, RZ, P1, !PT ;  /* 0x000000198d8d7c10 */ /* 0x000fe20008ffe4ff */
[----:B0-----:R-:W4:Y:S04]  /*146f0*/  LDL.LU R194, [R1+0x6b8] ;  /* 0x0006b80001c27983 */ /* 0x001f280000300800 */
[----:B------:R0:W-:Y:S01]  /*14700*/  STL [R1+0x668], R136 ;  /* 0x0006688801007387 */ /* 0x0001e20000100800 */
[----:B------:R-:W-:-:S03]  /*14710*/  IADD3 R142, P1, R142, UR24, RZ ;  /* 0x000000188e8e7c10 */ /* 0x000fc6000ff3e0ff */
[----:B0-----:R-:W2:Y:S04]  /*14720*/  LDL.LU R136, [R1+0x102c] ;  /* 0x00102c0001887983 */ /* 0x001ea80000300800 */
[----:B------:R0:W-:Y:S04]  /*14730*/  STL [R1+0x634], R137 ;  /* 0x0006348901007387 */ /* 0x0001e80000100800 */
[----:B0-----:R-:W2:Y:S04]  /*14740*/  LDL.LU R137, [R1+0x1028] ;  /* 0x0010280001897983 */ /* 0x001ea80000300800 */
[----:B------:R0:W-:Y:S01]  /*14750*/  STL [R1+0x670], R138 ;  /* 0x0006708a01007387 */ /* 0x0001e20000100800 */
[----:B------:R-:W-:-:S03]  /*14760*/  IADD3 R143, P2, R143, UR24, RZ ;  /* 0x000000188f8f7c10 */ /* 0x000fc6000ff5e0ff */
[----:B0-----:R-:W2:Y:S04]  /*14770*/  LDL.LU R138, [R1+0x1024] ;  /* 0x00102400018a7983 */ /* 0x001ea80000300800 */
[----:B------:R-:W2:Y:S04]  /*14780*/  LDL.LU R186, [R1+0x684] ;  /* 0x0006840001ba7983 */ /* 0x000ea80000300800 */
[----:B------:R0:W-:Y:S01]  /*14790*/  STL [R1+0x63c], R139 ;  /* 0x00063c8b01007387 */ /* 0x0001e20000100800 */
[----:B------:R-:W-:-:S03]  /*147a0*/  IADD3.X R144, R144, UR25, RZ, P3, !PT ;  /* 0x0000001990907c10 */ /* 0x000fc60009ffe4ff */
[----:B0-----:R-:W2:Y:S04]  /*147b0*/  LDL.LU R139, [R1+0x1020] ;  /* 0x00102000018b7983 */ /* 0x001ea80000300800 */
[----:B------:R0:W-:Y:S01]  /*147c0*/  STL [R1+0x678], R140 ;  /* 0x0006788c01007387 */ /* 0x0001e20000100800 */
[----:B------:R-:W-:-:S03]  /*147d0*/  IADD3 R145, P3, R145, UR24, RZ ;  /* 0x0000001891917c10 */ /* 0x000fc6000ff7e0ff */
[----:B0-----:R-:W2:Y:S04]  /*147e0*/  LDL.LU R140, [R1+0x101c] ;  /* 0x00101c00018c7983 */ /* 0x001ea80000300800 */
[----:B------:R0:W-:Y:S01]  /*147f0*/  STL [R1+0x644], R141 ;  /* 0x0006448d01007387 */ /* 0x0001e20000100800 */
[----:B------:R-:W-:-:S03]  /*14800*/  IADD3.X R146, R146, UR25, RZ, P4, !PT ;  /* 0x0000001992927c10 */ /* 0x000fc6000a7fe4ff */
[----:B0-----:R-:W2:Y:S04]  /*14810*/  LDL.LU R141, [R1+0x1018] ;  /* 0x00101800018d7983 */ /* 0x001ea80000300800 */
[----:B------:R0:W-:Y:S04]  /*14820*/  STL [R1+0x680], R142 ;  /* 0x0006808e01007387 */ /* 0x0001e80000100800 */
[----:B0-----:R-:W2:Y:S04]  /*14830*/  LDL.LU R142, [R1+0x1014] ;  /* 0x00101400018e7983 */ /* 0x001ea80000300800 */
[----:B------:R-:W2:Y:S04]  /*14840*/  LDL.LU R185, [R1+0x6c8] ;  /* 0x0006c80001b97983 */ /* 0x000ea80000300800 */
[----:B------:R-:W2:Y:S04]  /*14850*/  LDL.LU R187, [R1+0x694] ;  /* 0x0006940001bb7983 */ /* 0x000ea80000300800 */
[----:B------:R-:W-:Y:S04]  /*14860*/  STL [R1+0x64c], R192 ;  /* 0x00064cc001007387 */ /* 0x000fe80000100800 */
[----:B------:R0:W-:Y:S01]  /*14870*/  STL [R1+0x688], R143 ;  /* 0x0006888f01007387 */ /* 0x0001e20000100800 */
[----:B------:R-:W-:-:S03]  /*14880*/  IADD3 R147, P4, R147, UR24, RZ ;  /* 0x0000001893937c10 */ /* 0x000fc6000ff9e0ff */
[----:B0-----:R-:W2:Y:S04]  /*14890*/  LDL.LU R143, [R1+0x1010] ;  /* 0x00101000018f7983 */ /* 0x001ea80000300800 */
[----:B------:R-:W2:Y:S04]  /*148a0*/  LDL.LU R188, [R1+0x6d0] ;  /* 0x0006d00001bc7983 */ /* 0x000ea80000300800 */
[----:B------:R0:W-:Y:S01]  /*148b0*/  STL [R1+0x654], R144 ;  /* 0x0006549001007387 */ /* 0x0001e20000100800 */
[----:B------:R-:W-:Y:S02]  /*148c0*/  IADD3.X R148, R148, UR25, RZ, P5, !PT ;  /* 0x0000001994947c10 */ /* 0x000fe4000affe4ff */
[----:B------:R-:W-:Y:S01]  /*148d0*/  IADD3 R149, P5, R149, UR24, RZ ;  /* 0x0000001895957c10 */ /* 0x000fe2000ffbe0ff */
[----:B0-----:R-:W2:Y:S04]  /*148e0*/  LDL.LU R144, [R1+0x100c] ;  /* 0x00100c0001907983 */ /* 0x001ea80000300800 */
[----:B------:R0:W-:Y:S04]  /*148f0*/  STL [R1+0x690], R145 ;  /* 0x0006909101007387 */ /* 0x0001e80000100800 */
[----:B0-----:R-:W2:Y:S04]  /*14900*/  LDL.LU R145, [R1+0x1008] ;  /* 0x0010080001917983 */ /* 0x001ea80000300800 */
[----:B------:R0:W-:Y:S04]  /*14910*/  STL [R1+0x65c], R146 ;  /* 0x00065c9201007387 */ /* 0x0001e80000100800 */
[----:B0-----:R-:W2:Y:S04]  /*14920*/  LDL.LU R146, [R1+0x1004] ;  /* 0x0010040001927983 */ /* 0x001ea80000300800 */
[----:B------:R-:W2:Y:S04]  /*14930*/  LDL.LU R184, [R1+0x6d8] ;  /* 0x0006d80001b87983 */ /* 0x000ea80000300800 */
[----:B------:R-:W2:Y:S04]  /*14940*/  LDL.LU R189, [R1+0x6a4] ;  /* 0x0006a40001bd7983 */ /* 0x000ea80000300800 */
[----:B------:R-:W2:Y:S04]  /*14950*/  LDL.LU R190, [R1+0x6e0] ;  /* 0x0006e00001be7983 */ /* 0x000ea80000300800 */
[----:B------:R0:W-:Y:S01]  /*14960*/  STL [R1+0x698], R147 ;  /* 0x0006989301007387 */ /* 0x0001e20000100800 */
[----:B------:R-:W-:-:S03]  /*14970*/  IADD3.X R193, R193, UR25, RZ, P6, !PT ;  /* 0x00000019c1c17c10 */ /* 0x000fc6000b7fe4ff */
[----:B0-----:R-:W2:Y:S04]  /*14980*/  LDL.LU R147, [R1+0x1000] ;  /* 0x0010000001937983 */ /* 0x001ea80000300800 */
[----:B------:R0:W-:Y:S01]  /*14990*/  STL [R1+0x664], R148 ;  /* 0x0006649401007387 */ /* 0x0001e20000100800 */
[----:B------:R-:W-:-:S03]  /*149a0*/  IADD3 R150, P6, R150, UR24, RZ ;  /* 0x0000001896967c10 */ /* 0x000fc6000ffde0ff */
[----:B0-----:R-:W2:Y:S04]  /*149b0*/  LDL.LU R148, [R1+0xffc] ;  /* 0x000ffc0001947983 */ /* 0x001ea80000300800 */
[----:B------:R0:W-:Y:S04]  /*149c0*/  STL [R1+0x6a0], R149 ;  /* 0x0006a09501007387 */ /* 0x0001e80000100800 */
[----:B0-----:R-:W2:Y:S04]  /*149d0*/  LDL.LU R149, [R1+0xff8] ;  /* 0x000ff80001957983 */ /* 0x001ea80000300800 */
[----:B------:R-:W2:Y:S04]  /*149e0*/  LDL.LU R191, [R1+0x6e8] ;  /* 0x0006e80001bf7983 */ /* 0x000ea80000300800 */
[----:B------:R-:W2:Y:S04]  /*149f0*/  LDL.LU R192, [R1+0x6b4] ;  /* 0x0006b40001c07983 */ /* 0x000ea80000300800 */
[----:B------:R-:W-:Y:S04]  /*14a00*/  STL [R1+0x66c], R193 ;  /* 0x00066cc101007387 */ /* 0x000fe80000100800 */
[----:B------:R0:W-:Y:S04]  /*14a10*/  STL [R1+0x6a8], R150 ;  /* 0x0006a89601007387 */ /* 0x0001e80000100800 */
[----:B0-----:R-:W2:Y:S04]  /*14a20*/  LDL.LU R150, [R1+0xff4] ;  /* 0x000ff40001967983 */ /* 0x001ea80000300800 */
[----:B------:R-:W2:Y:S01]  /*14a30*/  LDL.LU R193, [R1+0x6f0] ;  /* 0x0006f00001c17983 */ /* 0x000ea20000300800 */
[----:B------:R-:W-:-:S02]  /*14a40*/  IADD3.X R151, R151, UR25, RZ, P0, !PT ;  /* 0x0000001997977c10 */ /* 0x000fc400087fe4ff */
[----:B------:R-:W-:-:S03]  /*14a50*/  IADD3.X R196, R196, UR25, RZ, P1, !PT ;  /* 0x00000019c4c47c10 */ /* 0x000fc60008ffe4ff */
[----:B------:R0:W-:Y:S01]  /*14a60*/  STL [R1+0x674], R151 ;  /* 0x0006749701007387 */ /* 0x0001e20000100800 */
[----:B------:R-:W-:-:S03]  /*14a70*/  IADD3.X R195, R195, UR25, RZ, P3, !PT ;  /* 0x00000019c3c37c10 */ /* 0x000fc60009ffe4ff */
[----:B0-----:R-:W2:Y:S04]  /*14a80*/  LDL.LU R151, [R1+0xff0] ;  /* 0x000ff00001977983 */ /* 0x001ea80000300800 */
[----:B------:R0:W-:Y:S01]  /*14a90*/  STL [R1+0x67c], R196 ;  /* 0x00067cc401007387 */ /* 0x0001e20000100800 */
[----:B---3--:R-:W-:-:S03]  /*14aa0*/  IADD3 R183, P0, R183, UR24, RZ ;  /* 0x00000018b7b77c10 */ /* 0x008fc6000ff1e0ff */
[----:B0-----:R-:W3:Y:S04]  /*14ab0*/  LDL.LU R196, [R1+0xfec] ;  /* 0x000fec0001c47983 */ /* 0x001ee80000300800 */
[----:B------:R0:W-:Y:S04]  /*14ac0*/  STL [R1+0x6b0], R183 ;  /* 0x0006b0b701007387 */ /* 0x0001e80000100800 */
[----:B------:R-:W3:Y:S01]  /*14ad0*/  LDL.LU R182, [R1+0x6f8] ;  /* 0x0006f80001b67983 */ /* 0x000ee20000300800 */
[----:B----4-:R-:W-:-:S03]  /*14ae0*/  IADD3 R194, P1, R194, UR24, RZ ;  /* 0x00000018c2c27c10 */ /* 0x010fc6000ff3e0ff */
[----:B0-----:R-:W4:Y:S04]  /*14af0*/  LDL.LU R183, [R1+0x6c4] ;  /* 0x0006c40001b77983 */ /* 0x001f280000300800 */
[----:B------:R0:W-:Y:S01]  /*14b00*/  STL [R1+0x6b8], R194 ;  /* 0x0006b8c201007387 */ /* 0x0001e20000100800 */
[----:B------:R-:W-:-:S03]  /*14b10*/  IADD3.X R2, R2, UR25, RZ, P5, !PT ;  /* 0x0000001902027c10 */ /* 0x000fc6000affe4ff */
[----:B0-----:R-:W4:Y:S01]  /*14b20*/  LDL.LU R194, [R1+0x700] ;  /* 0x0007000001c27983 */ /* 0x001f220000300800 */
[----:B------:R-:W-:Y:S02]  /*14b30*/  IADD3.X R4, R4, UR25, RZ, P0, !PT ;  /* 0x0000001904047c10 */ /* 0x000fe400087fe4ff */
[----:B--2---:R-:W-:Y:S02]  /*14b40*/  IADD3.X R186, R186, UR25, RZ, P2, !PT ;  /* 0x00000019baba7c10 */ /* 0x004fe400097fe4ff */
[----:B------:R-:W-:-:S05]  /*14b50*/  IADD3 R6, P2, R6, UR24, RZ ;  /* 0x0000001806067c10 */ /* 0x000fca000ff5e0ff */
[----:B------:R0:W-:Y:S04]  /*14b60*/  STL [R1+0x6c0], R6 ;  /* 0x0006c00601007387 */ /* 0x0001e80000100800 */
[----:B------:R1:W-:Y:S04]  /*14b70*/  STL [R1+0x684], R186 ;  /* 0x000684ba01007387 */ /* 0x0003e80000100800 */
[----:B0-----:R-:W2:Y:S04]  /*14b80*/  LDL.LU R6, [R1+0xfe8] ;  /* 0x000fe80001067983 */ /* 0x001ea80000300800 */
[----:B-1----:R-:W2:Y:S04]  /*14b90*/  LDL.LU R186, [R1+0x708] ;  /* 0x0007080001ba7983 */ /* 0x002ea80000300800 */
[----:B------:R0:W-:Y:S04]  /*14ba0*/  STL [R1+0x68c], R195 ;  /* 0x00068cc301007387 */ /* 0x0001e80000100800 */
[----:B0-----:R-:W2:Y:S01]  /*14bb0*/  LDL.LU R195, [R1+0x6d4] ;  /* 0x0006d40001c37983 */ /* 0x001ea20000300800 */
[----:B------:R-:W-:-:S02]  /*14bc0*/  IADD3.X R3, R3, UR25, RZ, P2, !PT ;  /* 0x0000001903037c10 */ /* 0x000fc400097fe4ff */
[----:B------:R-:W-:Y:S02]  /*14bd0*/  IADD3 R185, P3, R185, UR24, RZ ;  /* 0x00000018b9b97c10 */ /* 0x000fe4000ff7e0ff */
[----:B------:R-:W-:-:S05]  /*14be0*/  IADD3.X R187, R187, UR25, RZ, P4, !PT ;  /* 0x00000019bbbb7c10 */ /* 0x000fca000a7fe4ff */
[----:B------:R0:W-:Y:S04]  /*14bf0*/  STL [R1+0x694], R187 ;  /* 0x000694bb01007387 */ /* 0x0001e80000100800 */
[----:B0-----:R-:W2:Y:S04]  /*14c00*/  LDL.LU R187, [R1+0x710] ;  /* 0x0007100001bb7983 */ /* 0x001ea80000300800 */
[----:B------:R-:W-:Y:S01]  /*14c10*/  STL [R1+0x6c8], R185 ;  /* 0x0006c8b901007387 */ /* 0x000fe20000100800 */
[----:B------:R-:W-:-:S03]  /*14c20*/  IADD3 R188, P4, R188, UR24, RZ ;  /* 0x00000018bcbc7c10 */ /* 0x000fc6000ff9e0ff */
[----:B------:R0:W-:Y:S04]  /*14c30*/  STL [R1+0x69c], R2 ;  /* 0x00069c0201007387 */ /* 0x0001e80000100800 */
[----:B0-----:R-:W2:Y:S04]  /*14c40*/  LDL.LU R2, [R1+0xfe4] ;  /* 0x000fe40001027983 */ /* 0x001ea80000300800 */
[----:B------:R0:W-:Y:S04]  /*14c50*/  STL [R1+0x6d0], R188 ;  /* 0x0006d0bc01007387 */ /* 0x0001e80000100800 */
[----:B------:R-:W2:Y:S04]  /*14c60*/  LDL.LU R185, [R1+0x718] ;  /* 0x0007180001b97983 */ /* 0x000ea80000300800 */
[----:B0-----:R-:W2:Y:S04]  /*14c70*/  LDL.LU R188, [R1+0x6e4] ;  /* 0x0006e40001bc7983 */ /* 0x001ea80000300800 */
[----:B------:R-:W2:Y:S01]  /*14c80*/  LDL.LU R180, [R1+0x720] ;  /* 0x0007200001b47983 */ /* 0x000ea20000300800 */
[----:B------:R-:W-:-:S02]  /*14c90*/  IADD3 R184, P5, R184, UR24, RZ ;  /* 0x00000018b8b87c10 */ /* 0x000fc4000ffbe0ff */
[----:B------:R-:W-:-:S03]  /*14ca0*/  IADD3.X R189, R189, UR25, RZ, P6, !PT ;  /* 0x00000019bdbd7c10 */ /* 0x000fc6000b7fe4ff */
[----:B------:R-:W-:Y:S01]  /*14cb0*/  STL [R1+0x6d8], R184 ;  /* 0x0006d8b801007387 */ /* 0x000fe20000100800 */
[----:B------:R-:W-:-:S03]  /*14cc0*/  IADD3 R190, P6, R190, UR24, RZ ;  /* 0x00000018bebe7c10 */ /* 0x000fc6000ffde0ff */
[----:B------:R-:W-:Y:S04]  /*14cd0*/  STL [R1+0x6a4], R189 ;  /* 0x0006a4bd01007387 */ /* 0x000fe80000100800 */
[----:B------:R0:W-:Y:S04]  /*14ce0*/  STL [R1+0x6ac], R4 ;  /* 0x0006ac0401007387 */ /* 0x0001e80000100800 */
[----:B------:R1:W-:Y:S04]  /*14cf0*/  STL [R1+0x6e0], R190 ;  /* 0x0006e0be01007387 */ /* 0x0003e80000100800 */
[----:B0-----:R-:W2:Y:S04]  /*14d00*/  LDL.LU R4, [R1+0xfe0] ;  /* 0x000fe00001047983 */ /* 0x001ea80000300800 */
[----:B------:R-:W2:Y:S04]  /*14d10*/  LDL.LU R189, [R1+0x728] ;  /* 0x0007280001bd7983 */ /* 0x000ea80000300800 */
[----:B-1----:R-:W2:Y:S01]  /*14d20*/  LDL.LU R190, [R1+0x6f4] ;  /* 0x0006f40001be7983 */ /* 0x002ea20000300800 */
[----:B------:R-:W-:-:S05]  /*14d30*/  IADD3 R191, P0, R191, UR24, RZ ;  /* 0x00000018bfbf7c10 */ /* 0x000fca000ff1e0ff */
[----:B------:R0:W-:Y:S01]  /*14d40*/  STL [R1+0x6e8], R191 ;  /* 0x0006e8bf01007387 */ /* 0x0001e20000100800 */
[----:B------:R-:W-:-:S03]  /*14d50*/  IADD3.X R192, R192, UR25, RZ, P1, !PT ;  /* 0x00000019c0c07c10 */ /* 0x000fc60008ffe4ff */
[----:B0-----:R-:W2:Y:S04]  /*14d60*/  LDL.LU R191, [R1+0x730] ;  /* 0x0007300001bf7983 */ /* 0x001ea80000300800 */
[----:B------:R-:W-:Y:S04]  /*14d70*/  STL [R1+0x6b4], R192 ;  /* 0x0006b4c001007387 */ /* 0x000fe80000100800 */
[----:B------:R0:W-:Y:S01]  /*14d80*/  STL [R1+0x6bc], R3 ;  /* 0x0006bc0301007387 */ /* 0x0001e20000100800 */
[----:B------:R-:W-:-:S03]  /*14d90*/  IADD3 R193, P1, R193, UR24, RZ ;  /* 0x00000018c1c17c10 */ /* 0x000fc6000ff3e0ff */
[----:B0-----:R-:W2:Y:S04]  /*14da0*/  LDL.LU R3, [R1+0xfdc] ;  /* 0x000fdc0001037983 */ /* 0x001ea80000300800 */
[----:B------:R0:W-:Y:S04]  /*14db0*/  STL [R1+0x6f0], R193 ;  /* 0x0006f0c101007387 */ /* 0x0001e80000100800 */
[----:B------:R-:W2:Y:S04]  /*14dc0*/  LDL.LU R184, [R1+0x738] ;  /* 0x0007380001b87983 */ /* 0x000ea80000300800 */
[----:B------:R-:W2:Y:S04]  /*14dd0*/  LDL.LU R192, [R1+0x704] ;  /* 0x0007040001c07983 */ /* 0x000ea80000300800 */
[----:B0-----:R-:W2:Y:S01]  /*14de0*/  LDL.LU R193, [R1+0x740] ;  /* 0x0007400001c17983 */ /* 0x001ea20000300800 */
[----:B---3--:R-:W-:-:S02]  /*14df0*/  IADD3.X R196, R196, UR25, RZ, P4, !PT ;  /* 0x00000019c4c47c10 */ /* 0x008fc4000a7fe4ff */
[----:B------:R-:W-:Y:S02]  /*14e00*/  IADD3 R182, P2, R182, UR24, RZ ;  /* 0x00000018b6b67c10 */ /* 0x000fe4000ff5e0ff */
[----:B----4-:R-:W-:-:S03]  /*14e10*/  IADD3.X R183, R183, UR25, RZ, P3, !PT ;  /* 0x00000019b7b77c10 */ /* 0x010fc60009ffe4ff */
[----:B------:R0:W-:Y:S04]  /*14e20*/  STL [R1+0x6f8], R182 ;  /* 0x0006f8b601007387 */ /* 0x0001e80000100800 */
[----:B------:R-:W-:Y:S04]  /*14e30*/  STL [R1+0x6cc], R196 ;  /* 0x0006ccc401007387 */ /* 0x000fe80000100800 */
[----:B------:R-:W-:Y:S01]  /*14e40*/  STL [R1+0x6c4], R183 ;  /* 0x0006c4b701007387 */ /* 0x000fe20000100800 */
[----:B------:R-:W-:-:S05]  /*14e50*/  IADD3 R194, P3, R194, UR24, RZ ;  /* 0x00000018c2c27c10 */ /* 0x000fca000ff7e0ff */
[----:B------:R1:W-:Y:S04]  /*14e60*/  STL [R1+0x700], R194 ;  /* 0x000700c201007387 */ /* 0x0003e80000100800 */
[----:B------:R-:W3:Y:S04]  /*14e70*/  LDL.LU R181, [R1+0x748] ;  /* 0x0007480001b57983 */ /* 0x000ee80000300800 */
[----:B0-----:R-:W4:Y:S04]  /*14e80*/  LDL.LU R182, [R1+0x714] ;  /* 0x0007140001b67983 */ /* 0x001f280000300800 */
[----:B-1----:R-:W4:Y:S01]  /*14e90*/  LDL.LU R194, [R1+0x750] ;  /* 0x0007500001c27983 */ /* 0x002f220000300800 */
[----:B--2---:R-:W-:-:S02]  /*14ea0*/  IADD3 R186, P4, R186, UR24, RZ ;  /* 0x00000018baba7c10 */ /* 0x004fc4000ff9e0ff */
[----:B------:R-:W-:-:S03]  /*14eb0*/  IADD3.X R6, R6, UR25, RZ, P6, !PT ;  /* 0x0000001906067c10 */ /* 0x000fc6000b7fe4ff */
[----:B------:R0:W-:Y:S01]  /*14ec0*/  STL [R1+0x708], R186 ;  /* 0x000708ba01007387 */ /* 0x0001e20000100800 */
[----:B------:R-:W-:-:S03]  /*14ed0*/  IADD3.X R195, R195, UR25, RZ, P5, !PT ;  /* 0x00000019c3c37c10 */ /* 0x000fc6000affe4ff */
[----:B0-----:R-:W2:Y:S04]  /*14ee0*/  LDL.LU R186, [R1+0x758] ;  /* 0x0007580001ba7983 */ /* 0x001ea80000300800 */
[----:B------:R0:W-:Y:S04]  /*14ef0*/  STL [R1+0x6d4], R195 ;  /* 0x0006d4c301007387 */ /* 0x0001e80000100800 */
[----:B0-----:R-:W2:Y:S01]  /*14f00*/  LDL.LU R195, [R1+0x724] ;  /* 0x0007240001c37983 */ /* 0x001ea20000300800 */
[----:B------:R-:W-:-:S05]  /*14f10*/  IADD3 R187, P5, R187, UR24, RZ ;  /* 0x00000018bbbb7c10 */ /* 0x000fca000ffbe0ff */
[----:B------:R0:W-:Y:S04]  /*14f20*/  STL [R1+0x710], R187 ;  /* 0x000710bb01007387 */ /* 0x0001e80000100800 */
[----:B0-----:R-:W2:Y:S04]  /*14f30*/  LDL.LU R187, [R1+0x760] ;  /* 0x0007600001bb7983 */ /* 0x001ea80000300800 */
[----:B------:R0:W-:Y:S01]  /*14f40*/  STL [R1+0x6dc], R6 ;  /* 0x0006dc0601007387 */ /* 0x0001e20000100800 */
[----:B------:R-:W-:Y:S02]  /*14f50*/  IADD3.X R2, R2, UR25, RZ, P1, !PT ;  /* 0x0000001902027c10 */ /* 0x000fe40008ffe4ff */
[----:B------:R-:W-:Y:S01]  /*14f60*/  IADD3 R185, P6, R185, UR24, RZ ;  /* 0x00000018b9b97c10 */ /* 0x000fe2000ffde0ff */
[----:B0-----:R-:W2:Y:S01]  /*14f70*/  LDL.LU R6, [R1+0xfd8] ;  /* 0x000fd80001067983 */ /* 0x001ea20000300800 */
[----:B------:R-:W-:-:S03]  /*14f80*/  IADD3.X R188, R188, UR25, RZ, P0, !PT ;  /* 0x00000019bcbc7c10 */ /* 0x000fc600087fe4ff */
[----:B------:R-:W2:Y:S01]  /*14f90*/  LDL.LU R183, [R1+0x768] ;  /* 0x0007680001b77983 */ /* 0x000ea20000300800 */
[----:B------:R-:W-:-:S03]  /*14fa0*/  IADD3 R180, P0, R180, UR24, RZ ;  /* 0x00000018b4b47c10 */ /* 0x000fc6000ff1e0ff */
[----:B------:R0:W-:Y:S04]  /*14fb0*/  STL [R1+0x718], R185 ;  /* 0x000718b901007387 */ /* 0x0001e80000100800 */
[----:B0-----:R-:W2:Y:S04]  /*14fc0*/  LDL.LU R185, [R1+0x734] ;  /* 0x0007340001b97983 */ /* 0x001ea80000300800 */
[----:B------:R0:W-:Y:S04]  /*14fd0*/  STL [R1+0x6e4], R188 ;  /* 0x0006e4bc01007387 */ /* 0x0001e80000100800 */
[----:B0-----:R-:W2:Y:S04]  /*14fe0*/  LDL.LU R188, [R1+0x770] ;  /* 0x0007700001bc7983 */ /* 0x001ea80000300800 */
[----:B------:R0:W-:Y:S04]  /*14ff0*/  STL [R1+0x6ec], R2 ;  /* 0x0006ec0201007387 */ /* 0x0001e80000100800 */
[----:B0-----:R-:W2:Y:S01]  /*15000*/  LDL.LU R2, [R1+0xfd4] ;  /* 0x000fd40001027983 */ /* 0x001ea20000300800 */
[----:B------:R-:W-:-:S03]  /*15010*/  IADD3 R189, P1, R189, UR24, RZ ;  /* 0x00000018bdbd7c10 */ /* 0x000fc6000ff3e0ff */
[----:B------:R-:W-:Y:S01]  /*15020*/  STL [R1+0x720], R180 ;  /* 0x000720b401007387 */ /* 0x000fe20000100800 */
        /* <DEDUP_REMOVED lines=14> */
[----:B------:R-:W-:Y:S04]  /*15110*/  STL [R1+0x738], R184 ;  /* 0x000738b801007387 */ /* 0x000fe80000100800 */
[----:B------:R0:W-:Y:S04]  /*15120*/  STL [R1+0x70c], R3 ;  /* 0x00070c0301007387 */ /* 0x0001e80000100800 */
[----:B------:R1:W-:Y:S04]  /*15130*/  STL [R1+0x704], R192 ;  /* 0x000704c001007387 */ /* 0x0003e80000100800 */
[----:B0-----:R-:W2:Y:S01]  /*15140*/  LDL.LU R3, [R1+0xfcc] ;  /* 0x000fcc0001037983 */ /* 0x001ea20000300800 */
[----:B------:R-:W-:-:S05]  /*15150*/  IADD3 R193, P4, R193, UR24, RZ ;  /* 0x00000018c1c17c10 */ /* 0x000fca000ff9e0ff */
[----:B------:R0:W-:Y:S04]  /*15160*/  STL [R1+0x740], R193 ;  /* 0x000740c101007387 */ /* 0x0001e80000100800 */
[----:B------:R-:W2:Y:S04]  /*15170*/  LDL.LU R184, [R1+0x788] ;  /* 0x0007880001b87983 */ /* 0x000ea80000300800 */
[----:B-1----:R-:W2:Y:S04]  /*15180*/  LDL.LU R192, [R1+0x754] ;  /* 0x0007540001c07983 */ /* 0x002ea80000300800 */
[----:B0-----:R-:W2:Y:S01]  /*15190*/  LDL.LU R193, [R1+0x790] ;  /* 0x0007900001c17983 */ /* 0x001ea20000300800 */
[----:B---3--:R-:W-:-:S02]  /*151a0*/  IADD3 R181, P5, R181, UR24, RZ ;  /* 0x00000018b5b57c10 */ /* 0x008fc4000ffbe0ff */
[----:B----4-:R-:W-:-:S03]  /*151b0*/  IADD3.X R182, R182, UR25, RZ, P6, !PT ;  /* 0x00000019b6b67c10 */ /* 0x010fc6000b7fe4ff */
[----:B------:R-:W-:Y:S01]  /*151c0*/  STL [R1+0x748], R181 ;  /* 0x000748b501007387 */ /* 0x000fe20000100800 */
[----:B------:R-:W-:Y:S02]  /*151d0*/  IADD3 R194, P6, R194, UR24, RZ ;  /* 0x00000018c2c27c10 */ /* 0x000fe4000ffde0ff */
[----:B--2---:R-:W-:Y:S02]  /*151e0*/  IADD3.X R195, R195, UR25, RZ, P1, !PT ;  /* 0x00000019c3c37c10 */ /* 0x004fe40008ffe4ff */
[----:B------:R-:W-:Y:S02]  /*151f0*/  IADD3 R187, P1, R187, UR24, RZ ;  /* 0x00000018bbbb7c10 */ /* 0x000fe4000ff3e0ff */
[----:B------:R-:W-:Y:S02]  /*15200*/  IADD3.X R6, R6, UR25, RZ, P0, !PT ;  /* 0x0000001906067c10 */ /* 0x000fe400087fe4ff */
[----:B------:R-:W-:-:S03]  /*15210*/  IADD3 R186, P0, R186, UR24, RZ ;  /* 0x00000018baba7c10 */ /* 0x000fc6000ff1e0ff */
[----:B------:R0:W-:Y:S04]  /*15220*/  STL [R1+0x71c], R6 ;  /* 0x00071c0601007387 */ /* 0x0001e80000100800 */
[----:B------:R-:W-:Y:S04]  /*15230*/  STL [R1+0x714], R182 ;  /* 0x000714b601007387 */ /* 0x000fe80000100800 */
[----:B0-----:R-:W2:Y:S04]  /*15240*/  LDL.LU R6, [R1+0xfc8] ;  /* 0x000fc80001067983 */ /* 0x001ea80000300800 */
[----:B------:R0:W-:Y:S01]  /*15250*/  STL [R1+0x750], R194 ;  /* 0x000750c201007387 */ /* 0x0001e20000100800 */
[----:B------:R-:W-:-:S03]  /*15260*/  IADD3.X R185, R185, UR25, RZ, P3, !PT ;  /* 0x00000019b9b97c10 */ /* 0x000fc60009ffe4ff */
[----:B0-----:R-:W3:Y:S04]  /*15270*/  LDL.LU R194, [R1+0x798] ;  /* 0x0007980001c27983 */ /* 0x001ee80000300800 */
[----:B------:R0:W-:Y:S01]  /*15280*/  STL [R1+0x724], R195 ;  /* 0x000724c301007387 */ /* 0x0001e20000100800 */
[----:B------:R-:W-:-:S03]  /*15290*/  IADD3 R188, P3, R188, UR24, RZ ;  /* 0x00000018bcbc7c10 */ /* 0x000fc6000ff7e0ff */
[----:B0-----:R-:W4:Y:S01]  /*152a0*/  LDL.LU R195, [R1+0x764] ;  /* 0x0007640001c37983 */ /* 0x001f220000300800 */
[----:B------:R-:W-:-:S03]  /*152b0*/  IADD3.X R2, R2, UR25, RZ, P2, !PT ;  /* 0x0000001902027c10 */ /* 0x000fc600097fe4ff */
[----:B------:R0:W-:Y:S01]  /*152c0*/  STL [R1+0x758], R186 ;  /* 0x000758ba01007387 */ /* 0x0001e20000100800 */
[----:B------:R-:W-:-:S03]  /*152d0*/  IADD3 R183, P2, R183, UR24, RZ ;  /* 0x00000018b7b77c10 */ /* 0x000fc6000ff5e0ff */
[----:B0-----:R-:W4:Y:S04]  /*152e0*/  LDL.LU R186, [R1+0x7a0] ;  /* 0x0007a00001ba7983 */ /* 0x001f280000300800 */
[----:B------:R0:W-:Y:S04]  /*152f0*/  STL [R1+0x72c], R2 ;  /* 0x00072c0201007387 */ /* 0x0001e80000100800 */
[----:B------:R1:W-:Y:S04]  /*15300*/  STL [R1+0x760], R187 ;  /* 0x000760bb01007387 */ /* 0x0003e80000100800 */
[----:B0-----:R-:W4:Y:S04]  /*15310*/  LDL.LU R2, [R1+0xfc4] ;  /* 0x000fc40001027983 */ /* 0x001f280000300800 */
[----:B-1----:R-:W4:Y:S04]  /*15320*/  LDL.LU R187, [R1+0x7a8] ;  /* 0x0007a80001bb7983 */ /* 0x002f280000300800 */
[----:B------:R-:W4:Y:S04]  /*15330*/  LDL.LU R179, [R1+0x774] ;  /* 0x0007740001b37983 */ /* 0x000f280000300800 */
[----:B------:R-:W-:Y:S04]  /*15340*/  STL [R1+0x768], R183 ;  /* 0x000768b701007387 */ /* 0x000fe80000100800 */
[----:B------:R0:W-:Y:S01]  /*15350*/  STL [R1+0x734], R185 ;  /* 0x000734b901007387 */ /* 0x0001e20000100800 */
[----:B------:R-:W-:-:S03]  /*15360*/  IADD3.X R190, R190, UR25, RZ, P5, !PT ;  /* 0x00000019bebe7c10 */ /* 0x000fc6000affe4ff */
[----:B0-----:R-:W4:Y:S04]  /*15370*/  LDL.LU R185, [R1+0x7b0] ;  /* 0x0007b00001b97983 */ /* 0x001f280000300800 */
[----:B------:R-:W-:Y:S01]  /*15380*/  STL [R1+0x770], R188 ;  /* 0x000770bc01007387 */ /* 0x000fe20000100800 */
[----:B------:R-:W-:Y:S02]  /*15390*/  IADD3 R191, P5, R191, UR24, RZ ;  /* 0x00000018bfbf7c10 */ /* 0x000fe4000ffbe0ff */
[----:B------:R-:W-:Y:S02]  /*153a0*/  IADD3.X R4, R4, UR25, RZ, P4, !PT ;  /* 0x0000001904047c10 */ /* 0x000fe4000a7fe4ff */
[----:B------:R-:W-:-:S03]  /*153b0*/  IADD3 R189, P4, R189, UR24, RZ ;  /* 0x00000018bdbd7c10 */ /* 0x000fc6000ff9e0ff */
[----:B------:R0:W-:Y:S04]  /*153c0*/  STL [R1+0x73c], R4 ;  /* 0x00073c0401007387 */ /* 0x0001e80000100800 */
[----:B0-----:R-:W4:Y:S01]  /*153d0*/  LDL.LU R4, [R1+0xfc0] ;  /* 0x000fc00001047983 */ /* 0x001f220000300800 */
[----:B------:R-:W-:-:S03]  /*153e0*/  IADD3.X R3, R3, UR25, RZ, P6, !PT ;  /* 0x0000001903037c10 */ /* 0x000fc6000b7fe4ff */
[----:B------:R-:W4:Y:S04]  /*153f0*/  LDL.LU R188, [R1+0x7b8] ;  /* 0x0007b80001bc7983 */ /* 0x000f280000300800 */
[----:B------:R0:W-:Y:S04]  /*15400*/  STL [R1+0x778], R189 ;  /* 0x000778bd01007387 */ /* 0x0001e80000100800 */
[----:B0-----:R-:W4:Y:S04]  /*15410*/  LDL.LU R189, [R1+0x784] ;  /* 0x0007840001bd7983 */ /* 0x001f280000300800 */
[----:B------:R-:W4:Y:S04]  /*15420*/  LDL.LU R180, [R1+0x7c0] ;  /* 0x0007c00001b47983 */ /* 0x000f280000300800 */
[----:B------:R-:W-:Y:S04]  /*15430*/  STL [R1+0x744], R190 ;  /* 0x000744be01007387 */ /* 0x000fe80000100800 */
[----:B------:R0:W-:Y:S04]  /*15440*/  STL [R1+0x74c], R3 ;  /* 0x00074c0301007387 */ /* 0x0001e80000100800 */
[----:B------:R1:W-:Y:S04]  /*15450*/  STL [R1+0x780], R191 ;  /* 0x000780bf01007387 */ /* 0x0003e80000100800 */
[----:B0-----:R-:W4:Y:S01]  /*15460*/  LDL.LU R3, [R1+0xfbc] ;  /* 0x000fbc0001037983 */ /* 0x001f220000300800 */
[----:B------:R-:W-:-:S02]  /*15470*/  IADD3 R184, P6, R184, UR24, RZ ;  /* 0x00000018b8b87c10 */ /* 0x000fc4000ffde0ff */
[----:B------:R-:W-:Y:S01]  /*15480*/  IADD3.X R192, R192, UR25, RZ, P0, !PT ;  /* 0x00000019c0c07c10 */ /* 0x000fe200087fe4ff */
[----:B------:R-:W4:Y:S01]  /*15490*/  LDL.LU R181, [R1+0x7c8] ;  /* 0x0007c80001b57983 */ /* 0x000f220000300800 */
[----:B------:R-:W-:-:S03]  /*154a0*/  IADD3 R193, P0, R193, UR24, RZ ;  /* 0x00000018c1c17c10 */ /* 0x000fc6000ff1e0ff */
[----:B------:R-:W4:Y:S04]  /*154b0*/  LDL.LU R190, [R1+0x794] ;  /* 0x0007940001be7983 */ /* 0x000f280000300800 */
[----:B-1----:R-:W4:Y:S04]  /*154c0*/  LDL.LU R191, [R1+0x7d0] ;  /* 0x0007d00001bf7983 */ /* 0x002f280000300800 */
[----:B------:R-:W4:Y:S04]  /*154d0*/  LDL.LU R182, [R1+0x7d8] ;  /* 0x0007d80001b67983 */ /* 0x000f280000300800 */
[----:B------:R-:W-:Y:S04]  /*154e0*/  STL [R1+0x788], R184 ;  /* 0x000788b801007387 */ /* 0x000fe80000100800 */
[----:B------:R-:W4:Y:S04]  /*154f0*/  LDL.LU R183, [R1+0x7a4] ;  /* 0x0007a40001b77983 */ /* 0x000f280000300800 */
[----:B------:R0:W-:Y:S04]  /*15500*/  STL [R1+0x754], R192 ;  /* 0x000754c001007387 */ /* 0x0001e80000100800 */
[----:B0-----:R-:W4:Y:S04]  /*15510*/  LDL.LU R192, [R1+0x7e0] ;  /* 0x0007e00001c07983 */ /* 0x001f280000300800 */
[----:B------:R-:W-:Y:S01]  /*15520*/  STL [R1+0x790], R193 ;  /* 0x000790c101007387 */ /* 0x000fe20000100800 */
[----:B--2---:R-:W-:-:S05]  /*15530*/  IADD3.X R6, R6, UR25, RZ, P1, !PT ;  /* 0x0000001906067c10 */ /* 0x004fca0008ffe4ff */
[----:B------:R0:W-:Y:S01]  /*15540*/  STL [R1+0x75c], R6 ;  /* 0x00075c0601007387 */ /* 0x0001e20000100800 */
[----:B---3--:R-:W-:-:S03]  /*15550*/  IADD3 R194, P1, R194, UR24, RZ ;  /* 0x00000018c2c27c10 */ /* 0x008fc6000ff3e0ff */
[----:B0-----:R-:W2:Y:S04]  /*15560*/  LDL.LU R6, [R1+0xfb8] ;  /* 0x000fb80001067983 */ /* 0x001ea80000300800 */
[----:B------:R-:W3:Y:S04]  /*15570*/  LDL.LU R193, [R1+0x7e8] ;  /* 0x0007e80001c17983 */ /* 0x000ee80000300800 */
[----:B------:R0:W-:Y:S01]  /*15580*/  STL [R1+0x798], R194 ;  /* 0x000798c201007387 */ /* 0x0001e20000100800 */
[----:B----4-:R-:W-:-:S03]  /*15590*/  IADD3.X R195, R195, UR25, RZ, P2, !PT ;  /* 0x00000019c3c37c10 */ /* 0x010fc600097fe4ff */
[----:B0-----:R-:W4:Y:S04]  /*155a0*/  LDL.LU R194, [R1+0x7b4] ;  /* 0x0007b40001c27983 */ /* 0x001f280000300800 */
[----:B------:R0:W-:Y:S01]  /*155b0*/  STL [R1+0x764], R195 ;  /* 0x000764c301007387 */ /* 0x0001e20000100800 */
[----:B------:R-:W-:-:S03]  /*155c0*/  IADD3 R186, P2, R186, UR24, RZ ;  /* 0x00000018baba7c10 */ /* 0x000fc6000ff5e0ff */
[----:B0-----:R-:W3:Y:S01]  /*155d0*/  LDL.LU R195, [R1+0x7f0] ;  /* 0x0007f00001c37983 */ /* 0x001ee20000300800 */
[----:B------:R-:W-:Y:S02]  /*155e0*/  IADD3.X R2, R2, UR25, RZ, P3, !PT ;  /* 0x0000001902027c10 */ /* 0x000fe40009ffe4ff */
[----:B------:R-:W-:-:S03]  /*155f0*/  IADD3 R187, P3, R187, UR24, RZ ;  /* 0x00000018bbbb7c10 */ /* 0x000fc6000ff7e0ff */
[----:B------:R0:W-:Y:S01]  /*15600*/  STL [R1+0x76c], R2 ;  /* 0x00076c0201007387 */ /* 0x0001e20000100800 */
[----:B------:R-:W-:-:S03]  /*15610*/  IADD3.X R179, R179, UR25, RZ, P4, !PT ;  /* 0x00000019b3b37c10 */ /* 0x000fc6000a7fe4ff */
[----:B0-----:R-:W3:Y:S04]  /*15620*/  LDL.LU R2, [R1+0xfb4] ;  /* 0x000fb40001027983 */ /* 0x001ee80000300800 */
[----:B------:R0:W-:Y:S04]  /*15630*/  STL [R1+0x7a0], R186 ;  /* 0x0007a0ba01007387 */ /* 0x0001e80000100800 */
[----:B------:R-:W3:Y:S01]  /*15640*/  LDL.LU R184, [R1+0x7f8] ;  /* 0x0007f80001b87983 */ /* 0x000ee20000300800 */
[----:B------:R-:W-:-:S03]  /*15650*/  IADD3 R185, P4, R185, UR24, RZ ;  /* 0x00000018b9b97c10 */ /* 0x000fc6000ff9e0ff */
[----:B0-----:R-:W3:Y:S04]  /*15660*/  LDL.LU R186, [R1+0x7c4] ;  /* 0x0007c40001ba7983 */ /* 0x001ee80000300800 */
[----:B------:R0:W-:Y:S04]  /*15670*/  STL [R1+0x7a8], R187 ;  /* 0x0007a8bb01007387 */ /* 0x0001e80000100800 */
[----:B0-----:R-:W3:Y:S01]  /*15680*/  LDL.LU R187, [R1+0x800] ;  /* 0x0008000001bb7983 */ /* 0x001ee20000300800 */
[----:B------:R-:W-:-:S05]  /*15690*/  IADD3.X R4, R4, UR25, RZ, P5, !PT ;  /* 0x0000001904047c10 */ /* 0x000fca000affe4ff */
[----:B------:R0:W-:Y:S01]  /*156a0*/  STL [R1+0x77c], R4 ;  /* 0x00077c0401007387 */ /* 0x0001e20000100800 */
[----:B------:R-:W-:-:S03]  /*156b0*/  IADD3 R188, P5, R188, UR24, RZ ;  /* 0x00000018bcbc7c10 */ /* 0x000fc6000ffbe0ff */
[----:B------:R-:W-:Y:S04]  /*156c0*/  STL [R1+0x774], R179 ;  /* 0x000774b301007387 */ /* 0x000fe80000100800 */
[----:B0-----:R-:W3:Y:S01]  /*156d0*/  LDL.LU R4, [R1+0xfb0] ;  /* 0x000fb00001047983 */ /* 0x001ee20000300800 */
[----:B------:R-:W-:-:S03]  /*156e0*/  IADD3.X R189, R189, UR25, RZ, P6, !PT ;  /* 0x00000019bdbd7c10 */ /* 0x000fc6000b7fe4ff */
[----:B------:R0:W-:Y:S04]  /*156f0*/  STL [R1+0x7b0], R185 ;  /* 0x0007b0b901007387 */ /* 0x0001e80000100800 */
[----:B0-----:R-:W3:Y:S04]  /*15700*/  LDL.LU R185, [R1+0x808] ;  /* 0x0008080001b97983 */ /* 0x001ee80000300800 */
[----:B------:R0:W-:Y:S01]  /*15710*/  STL [R1+0x7b8], R188 ;  /* 0x0007b8bc01007387 */ /* 0x0001e20000100800 */
[----:B------:R-:W-:-:S03]  /*15720*/  IADD3.X R3, R3, UR25, RZ, P0, !PT ;  /* 0x0000001903037c10 */ /* 0x000fc600087fe4ff */
[----:B0-----:R-:W3:Y:S04]  /*15730*/  LDL.LU R188, [R1+0x7d4] ;  /* 0x0007d40001bc7983 */ /* 0x001ee80000300800 */
[----:B------:R0:W-:Y:S04]  /*15740*/  STL [R1+0x784], R189 ;  /* 0x000784bd01007387 */ /* 0x0001e80000100800 */
[----:B0-----:R-:W3:Y:S04]  /*15750*/  LDL.LU R189, [R1+0x810] ;  /* 0x0008100001bd7983 */ /* 0x001ee80000300800 */
[----:B------:R0:W-:Y:S04]  /*15760*/  STL [R1+0x78c], R3 ;  /* 0x00078c0301007387 */ /* 0x0001e80000100800 */
[----:B0-----:R-:W3:Y:S01]  /*15770*/  LDL.LU R3, [R1+0xfac] ;  /* 0x000fac0001037983 */ /* 0x001ee20000300800 */
[----:B------:R-:W-:-:S02]  /*15780*/  IADD3 R180, P6, R180, UR24, RZ ;  /* 0x00000018b4b47c10 */ /* 0x000fc4000ffde0ff */
[----:B------:R-:W-:Y:S02]  /*15790*/  IADD3 R181, P0, R181, UR24, RZ ;  /* 0x00000018b5b57c10 */ /* 0x000fe4000ff1e0ff */
[----:B------:R-:W-:Y:S01]  /*157a0*/  IADD3.X R190, R190, UR25, RZ, P1, !PT ;  /* 0x00000019bebe7c10 */ /* 0x000fe20008ffe4ff */
[----:B------:R-:W-:Y:S01]  /*157b0*/  STL [R1+0x7c0], R180 ;  /* 0x0007c0b401007387 */ /* 0x000fe20000100800 */
[----:B------:R-:W-:-:S03]  /*157c0*/  IADD3 R191, P1, R191, UR24, RZ ;  /* 0x00000018bfbf7c10 */ /* 0x000fc6000ff3e0ff */
[----:B------:R-:W-:Y:S01]  /*157d0*/  STL [R1+0x7c8], R181 ;  /* 0x0007c8b501007387 */ /* 0x000fe20000100800 */
[----:B------:R-:W-:Y:S02]  /*157e0*/  IADD3.X R183, R183, UR25, RZ, P3, !PT ;  /* 0x00000019b7b77c10 */ /* 0x000fe40009ffe4ff */
[----:B------:R-:W-:Y:S02]  /*157f0*/  IADD3 R192, P3, R192, UR24, RZ ;  /* 0x00000018c0c07c10 */ /* 0x000fe4000ff7e0ff */
[----:B--2---:R-:W-:-:S05]  /*15800*/  IADD3.X R6, R6, UR25, RZ, P2, !PT ;  /* 0x0000001906067c10 */ /* 0x004fca00097fe4ff */
[----:B------:R0:W-:Y:S04]  /*15810*/  STL [R1+0x79c], R6 ;  /* 0x00079c0601007387 */ /* 0x0001e80000100800 */
[----:B------:R1:W-:Y:S01]  /*15820*/  STL [R1+0x794], R190 ;  /* 0x000794be01007387 */ /* 0x0003e20000100800 */
[----:B------:R-:W-:-:S03]  /*15830*/  IADD3 R182, P2, R182, UR24, RZ ;  /* 0x00000018b6b67c10 */ /* 0x000fc6000ff5e0ff */
[----:B0-----:R-:W2:Y:S04]  /*15840*/  LDL.LU R6, [R1+0xfa8] ;  /* 0x000fa80001067983 */ /* 0x001ea80000300800 */
[----:B------:R0:W-:Y:S04]  /*15850*/  STL [R1+0x7d0], R191 ;  /* 0x0007d0bf01007387 */ /* 0x0001e80000100800 */
[----:B-1----:R-:W2:Y:S01]  /*15860*/  LDL.LU R190, [R1+0x818] ;  /* 0x0008180001be7983 */ /* 0x002ea20000300800 */
[----:B----4-:R-:W-:-:S03]  /*15870*/  IADD3.X R194, R194, UR25, RZ, P5, !PT ;  /* 0x00000019c2c27c10 */ /* 0x010fc6000affe4ff */
[----:B0-----:R-:W4:Y:S04]  /*15880*/  LDL.LU R191, [R1+0x7e4] ;  /* 0x0007e40001bf7983 */ /* 0x001f280000300800 */
[----:B------:R0:W-:Y:S04]  /*15890*/  STL [R1+0x7e0], R192 ;  /* 0x0007e0c001007387 */ /* 0x0001e80000100800 */
[----:B------:R-:W-:Y:S01]  /*158a0*/  STL [R1+0x7d8], R182 ;  /* 0x0007d8b601007387 */ /* 0x000fe20000100800 */
[----:B---3--:R-:W-:-:S03]  /*158b0*/  IADD3 R195, P5, R195, UR24, RZ ;  /* 0x00000018c3c37c10 */ /* 0x008fc6000ffbe0ff */
[----:B0-----:R-:W3:Y:S04]  /*158c0*/  LDL.LU R192, [R1+0x820] ;  /* 0x0008200001c07983 */ /* 0x001ee80000300800 */
[----:B------:R-:W-:Y:S01]  /*158d0*/  STL [R1+0x7a4], R183 ;  /* 0x0007a4b701007387 */ /* 0x000fe20000100800 */
[----:B------:R-:W-:Y:S02]  /*158e0*/  IADD3.X R2, R2, UR25, RZ, P4, !PT ;  /* 0x0000001902027c10 */ /* 0x000fe4000a7fe4ff */
[----:B------:R-:W-:-:S03]  /*158f0*/  IADD3 R193, P4, R193, UR24, RZ ;  /* 0x00000018c1c17c10 */ /* 0x000fc6000ff9e0ff */
[----:B------:R0:W-:Y:S04]  /*15900*/  STL [R1+0x7ac], R2 ;  /* 0x0007ac0201007387 */ /* 0x0001e80000100800 */
[----:B0-----:R-:W3:Y:S04]  /*15910*/  LDL.LU R2, [R1+0xfa4] ;  /* 0x000fa40001027983 */ /* 0x001ee80000300800 */
[----:B------:R0:W-:Y:S01]  /*15920*/  STL [R1+0x7e8], R193 ;  /* 0x0007e8c101007387 */ /* 0x0001e20000100800 */
[----:B------:R-:W-:-:S03]  /*15930*/  IADD3.X R186, R186, UR25, RZ, P0, !PT ;  /* 0x00000019baba7c10 */ /* 0x000fc600087fe4ff */
[----:B0-----:R-:W3:Y:S04]  /*15940*/  LDL.LU R193, [R1+0x828] ;  /* 0x0008280001c17983 */ /* 0x001ee80000300800 */
[----:B------:R0:W-:Y:S01]  /*15950*/  STL [R1+0x7b4], R194 ;  /* 0x0007b4c201007387 */ /* 0x0001e20000100800 */
[----:B------:R-:W-:-:S03]  /*15960*/  IADD3 R187, P0, R187, UR24, RZ ;  /* 0x00000018bbbb7c10 */ /* 0x000fc6000ff1e0ff */
[----:B0-----:R-:W3:Y:S01]  /*15970*/  LDL.LU R194, [R1+0x7f4] ;  /* 0x0007f40001c27983 */ /* 0x001ee20000300800 */
[----:B------:R-:W-:Y:S02]  /*15980*/  IADD3.X R4, R4, UR25, RZ, P6, !PT ;  /* 0x0000001904047c10 */ /* 0x000fe4000b7fe4ff */
[----:B------:R-:W-:-:S03]  /*15990*/  IADD3 R184, P6, R184, UR24, RZ ;  /* 0x00000018b8b87c10 */ /* 0x000fc6000ffde0ff */
[----:B------:R0:W-:Y:S04]  /*159a0*/  STL [R1+0x7bc], R4 ;  /* 0x0007bc0401007387 */ /* 0x0001e80000100800 */
[----:B------:R1:W-:Y:S04]  /*159b0*/  STL [R1+0x7f0], R195 ;  /* 0x0007f0c301007387 */ /* 0x0003e80000100800 */
[----:B0-----:R-:W3:Y:S04]  /*159c0*/  LDL.LU R4, [R1+0xfa0] ;  /* 0x000fa00001047983 */ /* 0x001ee80000300800 */
[----:B-1----:R-:W3:Y:S04]  /*159d0*/  LDL.LU R195, [R1+0x830] ;  /* 0x0008300001c37983 */ /* 0x002ee80000300800 */
[----:B------:R-:W3:Y:S04]  /*159e0*/  LDL.LU R178, [R1+0x838] ;  /* 0x0008380001b27983 */ /* 0x000ee80000300800 */
[----:B------:R-:W-:Y:S04]  /*159f0*/  STL [R1+0x7f8], R184 ;  /* 0x0007f8b801007387 */ /* 0x000fe80000100800 */
[----:B------:R0:W-:Y:S04]  /*15a00*/  STL [R1+0x7c4], R186 ;  /* 0x0007c4ba01007387 */ /* 0x0001e80000100800 */
[----:B0-----:R-:W3:Y:S04]  /*15a10*/  LDL.LU R186, [R1+0x804] ;  /* 0x0008040001ba7983 */ /* 0x001ee80000300800 */
[----:B------:R0:W-:Y:S04]  /*15a20*/  STL [R1+0x800], R187 ;  /* 0x000800bb01007387 */ /* 0x0001e80000100800 */
[----:B0-----:R-:W3:Y:S01]  /*15a30*/  LDL.LU R187, [R1+0x840] ;  /* 0x0008400001bb7983 */ /* 0x001ee20000300800 */
[----:B------:R-:W-:-:S05]  /*15a40*/  IADD3.X R3, R3, UR25, RZ, P1, !PT ;  /* 0x0000001903037c10 */ /* 0x000fca0008ffe4ff */
[----:B------:R0:W-:Y:S04]  /*15a50*/  STL [R1+0x7cc], R3 ;  /* 0x0007cc0301007387 */ /* 0x0001e80000100800 */
[----:B0-----:R-:W3:Y:S01]  /*15a60*/  LDL.LU R3, [R1+0xf9c] ;  /* 0x000f9c0001037983 */ /* 0x001ee20000300800 */
[----:B------:R-:W-:Y:S02]  /*15a70*/  IADD3.X R188, R188, UR25, RZ, P2, !PT ;  /* 0x00000019bcbc7c10 */ /* 0x000fe400097fe4ff */
[----:B------:R-:W-:Y:S02]  /*15a80*/  IADD3 R185, P1, R185, UR24, RZ ;  /* 0x00000018b9b97c10 */ /* 0x000fe4000ff3e0ff */
[----:B------:R-:W-:Y:S01]  /*15a90*/  IADD3 R189, P2, R189, UR24, RZ ;  /* 0x00000018bdbd7c10 */ /* 0x000fe2000ff5e0ff */
[----:B------:R0:W-:Y:S04]  /*15aa0*/  STL [R1+0x7d4], R188 ;  /* 0x0007d4bc01007387 */ /* 0x0001e80000100800 */
[----:B0-----:R-:W3:Y:S04]  /*15ab0*/  LDL.LU R188, [R1+0x848] ;  /* 0x0008480001bc7983 */ /* 0x001ee80000300800 */
[----:B------:R-:W-:Y:S04]  /*15ac0*/  STL [R1+0x808], R185 ;  /* 0x000808b901007387 */ /* 0x000fe80000100800 */
[----:B------:R-:W3:Y:S04]  /*15ad0*/  LDL.LU R179, [R1+0x814] ;  /* 0x0008140001b37983 */ /* 0x000ee80000300800 */
[----:B------:R-:W3:Y:S04]  /*15ae0*/  LDL.LU R180, [R1+0x850] ;  /* 0x0008500001b47983 */ /* 0x000ee80000300800 */
[----:B------:R-:W-:Y:S01]  /*15af0*/  STL [R1+0x810], R189 ;  /* 0x000810bd01007387 */ /* 0x000fe20000100800 */
[----:B--2---:R-:W-:-:S05]  /*15b00*/  IADD3.X R6, R6, UR25, RZ, P3, !PT ;  /* 0x0000001906067c10 */ /* 0x004fca0009ffe4ff */
[----:B------:R0:W-:Y:S01]  /*15b10*/  STL [R1+0x7dc], R6 ;  /* 0x0007dc0601007387 */ /* 0x0001e20000100800 */
[----:B------:R-:W-:-:S03]  /*15b20*/  IADD3 R190, P3, R190, UR24, RZ ;  /* 0x00000018bebe7c10 */ /* 0x000fc6000ff7e0ff */
[----:B0-----:R-:W2:Y:S01]  /*15b30*/  LDL.LU R6, [R1+0xf98] ;  /* 0x000f980001067983 */ /* 0x001ea20000300800 */
[----:B----4-:R-:W-:-:S03]  /*15b40*/  IADD3.X R191, R191, UR25, RZ, P4, !PT ;  /* 0x00000019bfbf7c10 */ /* 0x010fc6000a7fe4ff */
[----:B------:R-:W4:Y:S04]  /*15b50*/  LDL.LU R181, [R1+0x858] ;  /* 0x0008580001b57983 */ /* 0x000f280000300800 */
[----:B------:R-:W4:Y:S04]  /*15b60*/  LDL.LU R182, [R1+0x824] ;  /* 0x0008240001b67983 */ /* 0x000f280000300800 */
[----:B------:R-:W4:Y:S01]  /*15b70*/  LDL.LU R189, [R1+0x860] ;  /* 0x0008600001bd7983 */ /* 0x000f220000300800 */
[----:B---3--:R-:W-:-:S03]  /*15b80*/  IADD3 R192, P4, R192, UR24, RZ ;  /* 0x00000018c0c07c10 */ /* 0x008fc6000ff9e0ff */
[----:B------:R-:W3:Y:S04]  /*15b90*/  LDL.LU R183, [R1+0x868] ;  /* 0x0008680001b77983 */ /* 0x000ee80000300800 */
[----:B------:R-:W3:Y:S04]  /*15ba0*/  LDL.LU R184, [R1+0x834] ;  /* 0x0008340001b87983 */ /* 0x000ee80000300800 */
[----:B------:R0:W-:Y:S04]  /*15bb0*/  STL [R1+0x818], R190 ;  /* 0x000818be01007387 */ /* 0x0001e80000100800 */
[----:B0-----:R-:W3:Y:S01]  /*15bc0*/  LDL.LU R190, [R1+0x870] ;  /* 0x0008700001be7983 */ /* 0x001ee20000300800 */
[----:B------:R-:W-:-:S03]  /*15bd0*/  IADD3.X R2, R2, UR25, RZ, P5, !PT ;  /* 0x0000001902027c10 */ /* 0x000fc6000affe4ff */
[----:B------:R-:W-:Y:S04]  /*15be0*/  STL [R1+0x7e4], R191 ;  /* 0x0007e4bf01007387 */ /* 0x000fe80000100800 */
[----:B------:R0:W-:Y:S01]  /*15bf0*/  STL [R1+0x7ec], R2 ;  /* 0x0007ec0201007387 */ /* 0x0001e20000100800 */
[----:B------:R-:W-:-:S03]  /*15c00*/  IADD3 R193, P5, R193, UR24, RZ ;  /* 0x00000018c1c17c10 */ /* 0x000fc6000ffbe0ff */
[----:B0-----:R-:W3:Y:S04]  /*15c10*/  LDL.LU R2, [R1+0xf94] ;  /* 0x000f940001027983 */ /* 0x001ee80000300800 */
[----:B------:R0:W-:Y:S04]  /*15c20*/  STL [R1+0x820], R192 ;  /* 0x000820c001007387 */ /* 0x0001e80000100800 */
[----:B------:R-:W3:Y:S01]  /*15c30*/  LDL.LU R185, [R1+0x878] ;  /* 0x0008780001b97983 */ /* 0x000ee20000300800 */
[----:B------:R-:W-:-:S03]  /*15c40*/  IADD3.X R194, R194, UR25, RZ, P6, !PT ;  /* 0x00000019c2c27c10 */ /* 0x000fc6000b7fe4ff */
[----:B0-----:R-:W3:Y:S04]  /*15c50*/  LDL.LU R192, [R1+0x844] ;  /* 0x0008440001c07983 */ /* 0x001ee80000300800 */
[----:B------:R-:W3:Y:S04]  /*15c60*/  LDL.LU R191, [R1+0x880] ;  /* 0x0008800001bf7983 */ /* 0x000ee80000300800 */
[----:B------:R0:W-:Y:S04]  /*15c70*/  STL [R1+0x828], R193 ;  /* 0x000828c101007387 */ /* 0x0001e80000100800 */
[----:B0-----:R-:W3:Y:S04]  /*15c80*/  LDL.LU R193, [R1+0x888] ;  /* 0x0008880001c17983 */ /* 0x001ee80000300800 */
[----:B------:R-:W-:Y:S01]  /*15c90*/  STL [R1+0x7f4], R194 ;  /* 0x0007f4c201007387 */ /* 0x000fe20000100800 */
[----:B------:R-:W-:-:S02]  /*15ca0*/  IADD3.X R4, R4, UR25, RZ, P0, !PT ;  /* 0x0000001904047c10 */ /* 0x000fc400087fe4ff */
[----:B------:R-:W-:-:S03]  /*15cb0*/  IADD3 R195, P6, R195, UR24, RZ ;  /* 0x00000018c3c37c10 */ /* 0x000fc6000ffde0ff */
[----:B------:R0:W-:Y:S01]  /*15cc0*/  STL [R1+0x7fc], R4 ;  /* 0x0007fc0401007387 */ /* 0x0001e20000100800 */
[----:B------:R-:W-:-:S03]  /*15cd0*/  IADD3 R178, P0, R178, UR24, RZ ;  /* 0x00000018b2b27c10 */ /* 0x000fc6000ff1e0ff */
[----:B0-----:R-:W3:Y:S04]  /*15ce0*/  LDL.LU R4, [R1+0xf90] ;  /* 0x000f900001047983 */ /* 0x001ee80000300800 */
[----:B------:R0:W-:Y:S04]  /*15cf0*/  STL [R1+0x830], R195 ;  /* 0x000830c301007387 */ /* 0x0001e80000100800 */
[----:B------:R-:W3:Y:S01]  /*15d00*/  LDL.LU R194, [R1+0x854] ;  /* 0x0008540001c27983 */ /* 0x000ee20000300800 */
[----:B------:R-:W-:-:S03]  /*15d10*/  IADD3.X R186, R186, UR25, RZ, P1, !PT ;  /* 0x00000019baba7c10 */ /* 0x000fc60008ffe4ff */
[----:B0-----:R-:W3:Y:S04]  /*15d20*/  LDL.LU R195, [R1+0x890] ;  /* 0x0008900001c37983 */ /* 0x001ee80000300800 */
[----:B------:R-:W-:Y:S01]  /*15d30*/  STL [R1+0x838], R178 ;  /* 0x000838b201007387 */ /* 0x000fe20000100800 */
[----:B------:R-:W-:-:S05]  /*15d40*/  IADD3.X R3, R3, UR25, RZ, P2, !PT ;  /* 0x0000001903037c10 */ /* 0x000fca00097fe4ff */
[----:B------:R0:W-:Y:S04]  /*15d50*/  STL [R1+0x80c], R3 ;  /* 0x00080c0301007387 */ /* 0x0001e80000100800 */
[----:B------:R1:W-:Y:S04]  /*15d60*/  STL [R1+0x804], R186 ;  /* 0x000804ba01007387 */ /* 0x0003e80000100800 */
[----:B0-----:R-:W3:Y:S01]  /*15d70*/  LDL.LU R3, [R1+0xf8c] ;  /* 0x000f8c0001037983 */ /* 0x001ee20000300800 */
[----:B------:R-:W-:Y:S02]  /*15d80*/  IADD3 R187, P1, R187, UR24, RZ ;  /* 0x00000018bbbb7c10 */ /* 0x000fe4000ff3e0ff */
[----:B------:R-:W-:-:S03]  /*15d90*/  IADD3 R188, P2, R188, UR24, RZ ;  /* 0x00000018bcbc7c10 */ /* 0x000fc6000ff5e0ff */
[----:B------:R0:W-:Y:S01]  /*15da0*/  STL [R1+0x840], R187 ;  /* 0x000840bb01007387 */ /* 0x0001e20000100800 */
[----:B------:R-:W-:-:S03]  /*15db0*/  IADD3.X R179, R179, UR25, RZ, P3, !PT ;  /* 0x00000019b3b37c10 */ /* 0x000fc60009ffe4ff */
[----:B-1----:R-:W3:Y:S04]  /*15dc0*/  LDL.LU R186, [R1+0x898] ;  /* 0x0008980001ba7983 */ /* 0x002ee80000300800 */
[----:B0-----:R-:W3:Y:S04]  /*15dd0*/  LDL.LU R187, [R1+0x864] ;  /* 0x0008640001bb7983 */ /* 0x001ee80000300800 */
[----:B------:R0:W-:Y:S01]  /*15de0*/  STL [R1+0x848], R188 ;  /* 0x000848bc01007387 */ /* 0x0001e20000100800 */
[----:B------:R-:W-:-:S03]  /*15df0*/  IADD3 R180, P3, R180, UR24, RZ ;  /* 0x00000018b4b47c10 */ /* 0x000fc6000ff7e0ff */
[----:B0-----:R-:W3:Y:S01]  /*15e00*/  LDL.LU R188, [R1+0x8a0] ;  /* 0x0008a00001bc7983 */ /* 0x001ee20000300800 */
[----:B--2---:R-:W-:-:S05]  /*15e10*/  IADD3.X R6, R6, UR25, RZ, P4, !PT ;  /* 0x0000001906067c10 */ /* 0x004fca000a7fe4ff */
[----:B------:R0:W-:Y:S04]  /*15e20*/  STL [R1+0x81c], R6 ;  /* 0x00081c0601007387 */ /* 0x0001e80000100800 */
[----:B------:R-:W-:Y:S01]  /*15e30*/  STL [R1+0x814], R179 ;  /* 0x000814b301007387 */ /* 0x000fe20000100800 */
[----:B----4-:R-:W-:-:S03]  /*15e40*/  IADD3 R181, P4, R181, UR24, RZ ;  /* 0x00000018b5b57c10 */ /* 0x010fc6000ff9e0ff */
[----:B0-----:R-:W2:Y:S01]  /*15e50*/  LDL.LU R6, [R1+0xf88] ;  /* 0x000f880001067983 */ /* 0x001ea20000300800 */
[----:B------:R-:W-:-:S03]  /*15e60*/  IADD3.X R182, R182, UR25, RZ, P5, !PT ;  /* 0x00000019b6b67c10 */ /* 0x000fc6000affe4ff */
[----:B------:R-:W-:Y:S01]  /*15e70*/  STL [R1+0x850], R180 ;  /* 0x000850b401007387 */ /* 0x000fe20000100800 */
[----:B------:R-:W-:-:S03]  /*15e80*/  IADD3 R189, P5, R189, UR24, RZ ;  /* 0x00000018bdbd7c10 */ /* 0x000fc6000ffbe0ff */
[----:B------:R-:W-:Y:S01]  /*15e90*/  STL [R1+0x858], R181 ;  /* 0x000858b501007387 */ /* 0x000fe20000100800 */
[----:B---3--:R-:W-:Y:S02]  /*15ea0*/  IADD3.X R184, R184, UR25, RZ, P0, !PT ;  /* 0x00000019b8b87c10 */ /* 0x008fe400087fe4ff */
[----:B------:R-:W-:Y:S02]  /*15eb0*/  IADD3 R190, P0, R190, UR24, RZ ;  /* 0x00000018bebe7c10 */ /* 0x000fe4000ff1e0ff */
[----:B------:R-:W-:-:S05]  /*15ec0*/  IADD3.X R2, R2, UR25, RZ, P6, !PT ;  /* 0x0000001902027c10 */ /* 0x000fca000b7fe4ff */
[----:B------:R0:W-:Y:S01]  /*15ed0*/  STL [R1+0x82c], R2 ;  /* 0x00082c0201007387 */ /* 0x0001e20000100800 */
[----:B------:R-:W-:-:S03]  /*15ee0*/  IADD3 R183, P6, R183, UR24, RZ ;  /* 0x00000018b7b77c10 */ /* 0x000fc6000ffde0ff */
[----:B------:R-:W-:Y:S04]  /*15ef0*/  STL [R1+0x824], R182 ;  /* 0x000824b601007387 */ /* 0x000fe80000100800 */
[----:B0-----:R-:W3:Y:S01]  /*15f00*/  LDL.LU R2, [R1+0xf84] ;  /* 0x000f840001027983 */ /* 0x001ee20000300800 */
[----:B------:R-:W-:-:S03]  /*15f10*/  IADD3.X R192, R192, UR25, RZ, P2, !PT ;  /* 0x00000019c0c07c10 */ /* 0x000fc600097fe4ff */
[----:B------:R0:W-:Y:S01]  /*15f20*/  STL [R1+0x860], R189 ;  /* 0x000860bd01007387 */ /* 0x0001e20000100800 */
[----:B------:R-:W-:-:S03]  /*15f30*/  IADD3 R191, P2, R191, UR24, RZ ;  /* 0x00000018bfbf7c10 */ /* 0x000fc6000ff5e0ff */
[----:B0-----:R-:W4:Y:S04]  /*15f40*/  LDL.LU R189, [R1+0x8a8] ;  /* 0x0008a80001bd7983 */ /* 0x001f280000300800 */
[----:B------:R0:W-:Y:S04]  /*15f50*/  STL [R1+0x870], R190 ;  /* 0x000870be01007387 */ /* 0x0001e80000100800 */
[----:B------:R-:W-:Y:S04]  /*15f60*/  STL [R1+0x868], R183 ;  /* 0x000868b701007387 */ /* 0x000fe80000100800 */
[----:B0-----:R-:W4:Y:S04]  /*15f70*/  LDL.LU R190, [R1+0x874] ;  /* 0x0008740001be7983 */ /* 0x001f280000300800 */
[----:B------:R-:W-:Y:S01]  /*15f80*/  STL [R1+0x834], R184 ;  /* 0x000834b801007387 */ /* 0x000fe20000100800 */
[----:B------:R-:W-:-:S02]  /*15f90*/  IADD3.X R4, R4, UR25, RZ, P1, !PT ;  /* 0x0000001904047c10 */ /* 0x000fc40008ffe4ff */
[----:B------:R-:W-:-:S03]  /*15fa0*/  IADD3 R185, P1, R185, UR24, RZ ;  /* 0x00000018b9b97c10 */ /* 0x000fc6000ff3e0ff */
[----:B------:R0:W-:Y:S04]  /*15fb0*/  STL [R1+0x83c], R4 ;  /* 0x00083c0401007387 */ /* 0x0001e80000100800 */
[----:B0-----:R-:W4:Y:S04]  /*15fc0*/  LDL.LU R4, [R1+0xf80] ;  /* 0x000f800001047983 */ /* 0x001f280000300800 */
[----:B------:R0:W-:Y:S04]  /*15fd0*/  STL [R1+0x844], R192 ;  /* 0x000844c001007387 */ /* 0x0001e80000100800 */
        /* <DEDUP_REMOVED lines=8> */
[----:B------:R0:W-:Y:S04]  /*16060*/  STL [R1+0x888], R193 ;  /* 0x000888c101007387 */ /* 0x0001e80000100800 */
[----:B0-----:R-:W4:Y:S01]  /*16070*/  LDL.LU R193, [R1+0x884] ;  /* 0x0008840001c17983 */ /* 0x001f220000300800 */
[----:B------:R-:W-:-:S02]  /*16080*/  IADD3.X R194, R194, UR25, RZ, P4, !PT ;  /* 0x00000019c2c27c10 */ /* 0x000fc4000a7fe4ff */
[----:B------:R-:W-:Y:S01]  /*16090*/  IADD3 R195, P4, R195, UR24, RZ ;  /* 0x00000018c3c37c10 */ /* 0x000fe2000ff9e0ff */
[----:B------:R-:W4:Y:S04]  /*160a0*/  LDL.LU R176, [R1+0x8c0] ;  /* 0x0008c00001b07983 */ /* 0x000f280000300800 */
[----:B------:R-:W-:Y:S01]  /*160b0*/  STL [R1+0x854], R194 ;  /* 0x000854c201007387 */ /* 0x000fe20000100800 */
[----:B------:R-:W-:Y:S02]  /*160c0*/  IADD3.X R187, R187, UR25, RZ, P6, !PT ;  /* 0x00000019bbbb7c10 */ /* 0x000fe4000b7fe4ff */
[----:B------:R-:W-:Y:S02]  /*160d0*/  IADD3 R188, P6, R188, UR24, RZ ;  /* 0x00000018bcbc7c10 */ /* 0x000fe4000ffde0ff */
[----:B--2---:R-:W-:-:S02]  /*160e0*/  IADD3.X R6, R6, UR25, RZ, P5, !PT ;  /* 0x0000001906067c10 */ /* 0x004fc4000affe4ff */
[----:B------:R-:W-:-:S03]  /*160f0*/  IADD3 R186, P5, R186, UR24, RZ ;  /* 0x00000018baba7c10 */ /* 0x000fc6000ffbe0ff */
[----:B------:R0:W-:Y:S04]  /*16100*/  STL [R1+0x85c], R6 ;  /* 0x00085c0601007387 */ /* 0x0001e80000100800 */
[----:B------:R1:W-:Y:S04]  /*16110*/  STL [R1+0x890], R195 ;  /* 0x000890c301007387 */ /* 0x0003e80000100800 */
[----:B0-----:R-:W2:Y:S04]  /*16120*/  LDL.LU R6, [R1+0xf78] ;  /* 0x000f780001067983 */ /* 0x001ea80000300800 */
[----:B------:R-:W2:Y:S04]  /*16130*/  LDL.LU R194, [R1+0x8c8] ;  /* 0x0008c80001c27983 */ /* 0x000ea80000300800 */
[----:B-1----:R-:W2:Y:S04]  /*16140*/  LDL.LU R195, [R1+0x894] ;  /* 0x0008940001c37983 */ /* 0x002ea80000300800 */
[----:B------:R-:W2:Y:S04]  /*16150*/  LDL.LU R177, [R1+0x8d0] ;  /* 0x0008d00001b17983 */ /* 0x000ea80000300800 */
[----:B------:R-:W-:Y:S04]  /*16160*/  STL [R1+0x898], R186 ;  /* 0x000898ba01007387 */ /* 0x000fe80000100800 */
[----:B------:R-:W2:Y:S04]  /*16170*/  LDL.LU R178, [R1+0x8d8] ;  /* 0x0008d80001b27983 */ /* 0x000ea80000300800 */
[----:B------:R-:W-:Y:S04]  /*16180*/  STL [R1+0x864], R187 ;  /* 0x000864bb01007387 */ /* 0x000fe80000100800 */
[----:B------:R-:W2:Y:S04]  /*16190*/  LDL.LU R179, [R1+0x8a4] ;  /* 0x0008a40001b37983 */ /* 0x000ea80000300800 */
[----:B------:R-:W2:Y:S04]  /*161a0*/  LDL.LU R180, [R1+0x8e0] ;  /* 0x0008e00001b47983 */ /* 0x000ea80000300800 */
[----:B------:R-:W-:Y:S01]  /*161b0*/  STL [R1+0x8a0], R188 ;  /* 0x0008a0bc01007387 */ /* 0x000fe20000100800 */
[----:B---3--:R-:W-:-:S05]  /*161c0*/  IADD3.X R2, R2, UR25, RZ, P0, !PT ;  /* 0x0000001902027c10 */ /* 0x008fca00087fe4ff */
[----:B------:R0:W-:Y:S04]  /*161d0*/  STL [R1+0x86c], R2 ;  /* 0x00086c0201007387 */ /* 0x0001e80000100800 */
[----:B0-----:R-:W3:Y:S01]  /*161e0*/  LDL.LU R2, [R1+0xf74] ;  /* 0x000f740001027983 */ /* 0x001ee20000300800 */
[----:B----4-:R-:W-:-:S03]  /*161f0*/  IADD3 R189, P0, R189, UR24, RZ ;  /* 0x00000018bdbd7c10 */ /* 0x010fc6000ff1e0ff */
[----:B------:R-:W4:Y:S04]  /*16200*/  LDL.LU R181, [R1+0x8e8] ;  /* 0x0008e80001b57983 */ /* 0x000f280000300800 */
[----:B------:R-:W4:Y:S04]  /*16210*/  LDL.LU R182, [R1+0x8b4] ;  /* 0x0008b40001b67983 */ /* 0x000f280000300800 */
[----:B------:R-:W4:Y:S01]  /*16220*/  LDL.LU R183, [R1+0x8f0] ;  /* 0x0008f00001b77983 */ /* 0x000f220000300800 */
[----:B------:R-:W-:-:S03]  /*16230*/  IADD3.X R190, R190, UR25, RZ, P1, !PT ;  /* 0x00000019bebe7c10 */ /* 0x000fc60008ffe4ff */
[----:B------:R-:W4:Y:S04]  /*16240*/  LDL.LU R184, [R1+0x8f8] ;  /* 0x0008f80001b87983 */ /* 0x000f280000300800 */
[----:B------:R-:W4:Y:S04]  /*16250*/  LDL.LU R185, [R1+0x8c4] ;  /* 0x0008c40001b97983 */ /* 0x000f280000300800 */
[----:B------:R-:W4:Y:S04]  /*16260*/  LDL.LU R186, [R1+0x900] ;  /* 0x0009000001ba7983 */ /* 0x000f280000300800 */
[----:B------:R0:W-:Y:S04]  /*16270*/  STL [R1+0x8a8], R189 ;  /* 0x0008a8bd01007387 */ /* 0x0001e80000100800 */
[----:B------:R-:W4:Y:S04]  /*16280*/  LDL.LU R187, [R1+0x908] ;  /* 0x0009080001bb7983 */ /* 0x000f280000300800 */
[----:B------:R-:W4:Y:S04]  /*16290*/  LDL.LU R188, [R1+0x8d4] ;  /* 0x0008d40001bc7983 */ /* 0x000f280000300800 */
[----:B0-----:R-:W4:Y:S04]  /*162a0*/  LDL.LU R189, [R1+0x910] ;  /* 0x0009100001bd7983 */ /* 0x001f280000300800 */
[----:B------:R0:W-:Y:S01]  /*162b0*/  STL [R1+0x874], R190 ;  /* 0x000874be01007387 */ /* 0x0001e20000100800 */
[----:B------:R-:W-:-:S03]  /*162c0*/  IADD3.X R4, R4, UR25, RZ, P2, !PT ;  /* 0x0000001904047c10 */ /* 0x000fc600097fe4ff */
[----:B0-----:R-:W4:Y:S01]  /*162d0*/  LDL.LU R190, [R1+0x918] ;  /* 0x0009180001be7983 */ /* 0x001f220000300800 */
[----:B------:R-:W-:-:S05]  /*162e0*/  IADD3 R192, P1, R192, UR24, RZ ;  /* 0x00000018c0c07c10 */ /* 0x000fca000ff3e0ff */
[----:B------:R0:W-:Y:S04]  /*162f0*/  STL [R1+0x8b0], R192 ;  /* 0x0008b0c001007387 */ /* 0x0001e80000100800 */
[----:B0-----:R-:W4:Y:S04]  /*16300*/  LDL.LU R192, [R1+0x8e4] ;  /* 0x0008e40001c07983 */ /* 0x001f280000300800 */
[----:B------:R0:W-:Y:S04]  /*16310*/  STL [R1+0x87c], R4 ;  /* 0x00087c0401007387 */ /* 0x0001e80000100800 */
[----:B0-----:R-:W4:Y:S01]  /*16320*/  LDL.LU R4, [R1+0xf70] ;  /* 0x000f700001047983 */ /* 0x001f220000300800 */
[----:B------:R-:W-:-:S02]  /*16330*/  IADD3.X R3, R3, UR25, RZ, P4, !PT ;  /* 0x0000001903037c10 */ /* 0x000fc4000a7fe4ff */
[----:B------:R-:W-:-:S05]  /*16340*/  IADD3 R191, P2, R191, UR24, RZ ;  /* 0x00000018bfbf7c10 */ /* 0x000fca000ff5e0ff */
[----:B------:R0:W-:Y:S01]  /*16350*/  STL [R1+0x8b8], R191 ;  /* 0x0008b8bf01007387 */ /* 0x0001e20000100800 */
[----:B------:R-:W-:-:S03]  /*16360*/  IADD3.X R193, R193, UR25, RZ, P3, !PT ;  /* 0x00000019c1c17c10 */ /* 0x000fc60009ffe4ff */
[----:B0-----:R-:W4:Y:S04]  /*16370*/  LDL.LU R191, [R1+0x928] ;  /* 0x0009280001bf7983 */ /* 0x001f280000300800 */
[----:B------:R0:W-:Y:S04]  /*16380*/  STL [R1+0x884], R193 ;  /* 0x000884c101007387 */ /* 0x0001e80000100800 */
[----:B0-----:R-:W4:Y:S04]  /*16390*/  LDL.LU R193, [R1+0x8f4] ;  /* 0x0008f40001c17983 */ /* 0x001f280000300800 */
[----:B------:R0:W-:Y:S04]  /*163a0*/  STL [R1+0x88c], R3 ;  /* 0x00088c0301007387 */ /* 0x0001e80000100800 */
[----:B0-----:R-:W4:Y:S01]  /*163b0*/  LDL.LU R3, [R1+0xf6c] ;  /* 0x000f6c0001037983 */ /* 0x001f220000300800 */
[----:B------:R-:W-:-:S05]  /*163c0*/  IADD3 R176, P3, R176, UR24, RZ ;  /* 0x00000018b0b07c10 */ /* 0x000fca000ff7e0ff */
[----:B------:R-:W-:Y:S01]  /*163d0*/  STL [R1+0x8c0], R176 ;  /* 0x0008c0b001007387 */ /* 0x000fe20000100800 */
[----:B--2---:R-:W-:Y:S02]  /*163e0*/  IADD3.X R6, R6, UR25, RZ, P6, !PT ;  /* 0x0000001906067c10 */ /* 0x004fe4000b7fe4ff */
[----:B------:R-:W-:Y:S02]  /*163f0*/  IADD3 R194, P4, R194, UR24, RZ ;  /* 0x00000018c2c27c10 */ /* 0x000fe4000ff9e0ff */
[----:B------:R-:W-:-:S03]  /*16400*/  IADD3.X R195, R195, UR25, RZ, P5, !PT ;  /* 0x00000019c3c37c10 */ /* 0x000fc6000affe4ff */
[----:B------:R0:W-:Y:S01]  /*16410*/  STL [R1+0x8c8], R194 ;  /* 0x0008c8c201007387 */ /* 0x0001e20000100800 */
[----:B------:R-:W-:-:S03]  /*16420*/  IADD3 R177, P5, R177, UR24, RZ ;  /* 0x00000018b1b17c10 */ /* 0x000fc6000ffbe0ff */
[----:B0-----:R-:W2:Y:S01]  /*16430*/  LDL.LU R194, [R1+0x90c] ;  /* 0x00090c0001c27983 */ /* 0x001ea20000300800 */
[----:B------:R-:W-:-:S03]  /*16440*/  IADD3 R178, P6, R178, UR24, RZ ;  /* 0x00000018b2b27c10 */ /* 0x000fc6000ffde0ff */
[----:B------:R0:W-:Y:S01]  /*16450*/  STL [R1+0x894], R195 ;  /* 0x000894c301007387 */ /* 0x0001e20000100800 */
[----:B------:R-:W-:-:S03]  /*16460*/  IADD3.X R179, R179, UR25, RZ, P0, !PT ;  /* 0x00000019b3b37c10 */ /* 0x000fc600087fe4ff */
[----:B0-----:R-:W2:Y:S01]  /*16470*/  LDL.LU R195, [R1+0x914] ;  /* 0x0009140001c37983 */ /* 0x001ea20000300800 */
[----:B------:R-:W-:-:S03]  /*16480*/  IADD3 R180, P0, R180, UR24, RZ ;  /* 0x00000018b4b47c10 */ /* 0x000fc6000ff1e0ff */
[----:B------:R0:W-:Y:S04]  /*16490*/  STL [R1+0x89c], R6 ;  /* 0x00089c0601007387 */ /* 0x0001e80000100800 */
[----:B0-----:R-:W2:Y:S04]  /*164a0*/  LDL.LU R6, [R1+0xf68] ;  /* 0x000f680001067983 */ /* 0x001ea80000300800 */
[----:B------:R-:W-:Y:S01]  /*164b0*/  STL [R1+0x8d0], R177 ;  /* 0x0008d0b101007387 */ /* 0x000fe20000100800 */
[----:B---3--:R-:W-:-:S03]  /*164c0*/  IADD3.X R2, R2, UR25, RZ, P1, !PT ;  /* 0x0000001902027c10 */ /* 0x008fc60008ffe4ff */
[----:B------:R-:W-:Y:S01]  /*164d0*/  STL [R1+0x8d8], R178 ;  /* 0x0008d8b201007387 */ /* 0x000fe20000100800 */
[----:B----4-:R-:W-:-:S03]  /*164e0*/  IADD3 R181, P1, R181, UR24, RZ ;  /* 0x00000018b5b57c10 */ /* 0x010fc6000ff3e0ff */
[----:B------:R0:W-:Y:S01]  /*164f0*/  STL [R1+0x8ac], R2 ;  /* 0x0008ac0201007387 */ /* 0x0001e20000100800 */
[----:B------:R-:W-:-:S03]  /*16500*/  IADD3.X R182, R182, UR25, RZ, P2, !PT ;  /* 0x00000019b6b67c10 */ /* 0x000fc600097fe4ff */
[----:B------:R-:W-:Y:S01]  /*16510*/  STL [R1+0x8a4], R179 ;  /* 0x0008a4b301007387 */ /* 0x000fe20000100800 */
[----:B------:R-:W-:-:S03]  /*16520*/  IADD3 R183, P2, R183, UR24, RZ ;  /* 0x00000018b7b77c10 */ /* 0x000fc6000ff5e0ff */
[----:B0-----:R-:W3:Y:S04]  /*16530*/  LDL.LU R2, [R1+0xf64] ;  /* 0x000f640001027983 */ /* 0x001ee80000300800 */
[----:B------:R-:W-:Y:S01]  /*16540*/  STL [R1+0x8e0], R180 ;  /* 0x0008e0b401007387 */ /* 0x000fe20000100800 */
[----:B------:R-:W-:-:S03]  /*16550*/  IADD3.X R185, R185, UR25, RZ, P4, !PT ;  /* 0x00000019b9b97c10 */ /* 0x000fc6000a7fe4ff */
[----:B------:R-:W-:Y:S01]  /*16560*/  STL [R1+0x8e8], R181 ;  /* 0x0008e8b501007387 */ /* 0x000fe20000100800 */
[----:B------:R-:W-:Y:S02]  /*16570*/  IADD3.X R4, R4, UR25, RZ, P3, !PT ;  /* 0x0000001904047c10 */ /* 0x000fe40009ffe4ff */
[----:B------:R-:W-:-:S03]  /*16580*/  IADD3 R184, P3, R184, UR24, RZ ;  /* 0x00000018b8b87c10 */ /* 0x000fc6000ff7e0ff */
[----:B------:R0:W-:Y:S04]  /*16590*/  STL [R1+0x8bc], R4 ;  /* 0x0008bc0401007387 */ /* 0x0001e80000100800 */
[----:B------:R-:W-:Y:S04]  /*165a0*/  STL [R1+0x8b4], R182 ;  /* 0x0008b4b601007387 */ /* 0x000fe80000100800 */
[----:B0-----:R-:W4:Y:S04]  /*165b0*/  LDL.LU R4, [R1+0xf60] ;  /* 0x000f600001047983 */ /* 0x001f280000300800 */
[----:B------:R-:W-:Y:S04]  /*165c0*/  STL [R1+0x8f0], R183 ;  /* 0x0008f0b701007387 */ /* 0x000fe80000100800 */
[----:B------:R-:W-:Y:S01]  /*165d0*/  STL [R1+0x8f8], R184 ;  /* 0x0008f8b801007387 */ /* 0x000fe20000100800 */
[----:B------:R-:W-:-:S05]  /*165e0*/  IADD3.X R3, R3, UR25, RZ, P5, !PT ;  /* 0x0000001903037c10 */ /* 0x000fca000affe4ff */
[----:B------:R0:W-:Y:S04]  /*165f0*/  STL [R1+0x8cc], R3 ;  /* 0x0008cc0301007387 */ /* 0x0001e80000100800 */
[----:B------:R-:W-:Y:S04]  /*16600*/  STL [R1+0x8c4], R185 ;  /* 0x0008c4b901007387 */ /* 0x000fe80000100800 */
[----:B0-----:R-:W4:Y:S01]  /*16610*/  LDL.LU R3, [R1+0xf5c] ;  /* 0x000f5c0001037983 */ /* 0x001f220000300800 */
[----:B------:R-:W-:Y:S02]  /*16620*/  IADD3 R186, P4, R186, UR24, RZ ;  /* 0x00000018baba7c10 */ /* 0x000fe4000ff9e0ff */
[----:B------:R-:W-:-:S02]  /*16630*/  IADD3 R187, P5, R187, UR24, RZ ;  /* 0x00000018bbbb7c10 */ /* 0x000fc4000ffbe0ff */
[----:B------:R-:W-:Y:S01]  /*16640*/  IADD3.X R188, R188, UR25, RZ, P6, !PT ;  /* 0x00000019bcbc7c10 */ /* 0x000fe2000b7fe4ff */
[----:B------:R-:W-:Y:S01]  /*16650*/  STL [R1+0x900], R186 ;  /* 0x000900ba01007387 */ /* 0x000fe20000100800 */
[----:B------:R-:W-:Y:S02]  /*16660*/  IADD3 R189, P6, R189, UR24, RZ ;  /* 0x00000018bdbd7c10 */ /* 0x000fe4000ffde0ff */
[----:B------:R-:W-:Y:S01]  /*16670*/  IADD3.X R192, R192, UR25, RZ, P1, !PT ;  /* 0x00000019c0c07c10 */ /* 0x000fe20008ffe4ff */
[----:B------:R-:W-:Y:S01]  /*16680*/  STL [R1+0x908], R187 ;  /* 0x000908bb01007387 */ /* 0x000fe20000100800 */
[----:B------:R-:W-:Y:S02]  /*16690*/  IADD3.X R193, R193, UR25, RZ, P3, !PT ;  /* 0x00000019c1c17c10 */ /* 0x000fe40009ffe4ff */
[----:B--2---:R-:W-:Y:S02]  /*166a0*/  IADD3.X R6, R6, UR25, RZ, P0, !PT ;  /* 0x0000001906067c10 */ /* 0x004fe400087fe4ff */
[----:B------:R-:W-:-:S03]  /*166b0*/  IADD3 R190, P0, R190, UR24, RZ ;  /* 0x00000018bebe7c10 */ /* 0x000fc6000ff1e0ff */
[----:B------:R0:W-:Y:S04]  /*166c0*/  STL [R1+0x8dc], R6 ;  /* 0x0008dc0601007387 */ /* 0x0001e80000100800 */
[----:B------:R-:W-:Y:S04]  /*166d0*/  STL [R1+0x8d4], R188 ;  /* 0x0008d4bc01007387 */ /* 0x000fe80000100800 */
[----:B0-----:R-:W2:Y:S04]  /*166e0*/  LDL.LU R6, [R1+0xf58] ;  /* 0x000f580001067983 */ /* 0x001ea80000300800 */
[----:B------:R-:W-:Y:S04]  /*166f0*/  STL [R1+0x910], R189 ;  /* 0x000910bd01007387 */ /* 0x000fe80000100800 */
[----:B------:R0:W-:Y:S01]  /*16700*/  STL [R1+0x8e4], R192 ;  /* 0x0008e4c001007387 */ /* 0x0001e20000100800 */
[----:B---3--:R-:W-:-:S03]  /*16710*/  IADD3.X R2, R2, UR25, RZ, P2, !PT ;  /* 0x0000001902027c10 */ /* 0x008fc600097fe4ff */
[----:B------:R-:W-:Y:S01]  /*16720*/  STL [R1+0x918], R190 ;  /* 0x000918be01007387 */ /* 0x000fe20000100800 */
[----:B------:R-:W-:Y:S02]  /*16730*/  IADD3 R191, P2, R191, UR24, RZ ;  /* 0x00000018bfbf7c10 */ /* 0x000fe4000ff5e0ff */
[----:B----4-:R-:W-:Y:S01]  /*16740*/  IADD3.X R4, R4, UR25, RZ, P4, !PT ;  /* 0x0000001904047c10 */ /* 0x010fe2000a7fe4ff */
[----:B------:R-:W-:Y:S01]  /*16750*/  WARPGROUP.ARRIVE ;  /* 0x00000000000079c5 */ /* 0x000fe20000000000 */
[----:B------:R-:W-:Y:S01]  /*16760*/  IADD3 R3, P1, R3, UR24, RZ ;  /* 0x0000001803037c10 */ /* 0x000fe2000ff3e0ff */
[----:B------:R-:W-:Y:S01]  /*16770*/  UMOV UR20, UR16 ;  /* 0x0000001000147c82 */ /* 0x000fe20008000000 */
[----:B------:R-:W-:Y:S01]  /*16780*/  IADD3.X R194, R194, UR25, RZ, P6, !PT ;  /* 0x00000019c2c27c10 */ /* 0x000fe2000b7fe4ff */
[----:B------:R-:W-:Y:S01]  /*16790*/  UMOV UR21, UR17 ;  /* 0x0000001100157c82 */ /* 0x000fe20008000000 */
[----:B------:R-:W-:Y:S01]  /*167a0*/  IADD3.X R195, R195, UR25, RZ, P0, !PT ;  /* 0x00000019c3c37c10 */ /* 0x000fe200087fe4ff */
[----:B------:R1:W-:Y:S01]  /*167b0*/  STL [R1+0x920], R3 ;  /* 0x0009200301007387 */ /* 0x0003e20000100800 */
[----:B------:R-:W-:Y:S01]  /*167c0*/  UMOV UR22, UR10 ;  /* 0x0000000a00167c82 */ /* 0x000fe20008000000 */
[----:B------:R-:W-:Y:S01]  /*167d0*/  UMOV UR23, UR11 ;  /* 0x0000000b00177c82 */ /* 0x000fe20008000000 */
[----:B0-----:R-:W0:Y:S01]  /*167e0*/  LDC R192, c[0x0][0x238] ;  /* 0x00008e00ffc07b82 */ /* 0x001e220000000800 */
[----:B------:R-:W-:Y:S01]  /*167f0*/  QGMMA.64x256x32.F32.E4M3.E4M3 R24, gdesc[UR20], R24, gsb0 ;  /* 0x03e00000141879f3 */ /* 0x000fe20008000818 */
[----:B-1----:R-:W3:Y:S04]  /*16800*/  LDL.LU R3, [R1+0xf54] ;  /* 0x000f540001037983 */ /* 0x002ee80000300800 */
[----:B------:R1:W-:Y:S04]  /*16810*/  STL [R1+0x8ec], R2 ;  /* 0x0008ec0201007387 */ /* 0x0003e80000100800 */
[----:B-1----:R-:W4:Y:S04]  /*16820*/  LDL.LU R2, [R1+0xf50] ;  /* 0x000f500001027983 */ /* 0x002f280000300800 */
[----:B------:R-:W-:Y:S04]  /*16830*/  STL [R1+0x928], R191 ;  /* 0x000928bf01007387 */ /* 0x000fe80000100800 */
[----:B------:R1:W-:Y:S04]  /*16840*/  STL [R1+0x8fc], R4 ;  /* 0x0008fc0401007387 */ /* 0x0003e80000100800 */
[----:B------:R-:W-:Y:S04]  /*16850*/  STL [R1+0x8f4], R193 ;  /* 0x0008f4c101007387 */ /* 0x000fe80000100800 */
[----:B-1----:R-:W3:Y:S01]  /*16860*/  LDL.LU R4, [R1+0xf4c] ;  /* 0x000f4c0001047983 */ /* 0x002ee20000300800 */
[----:B--2---:R-:W-:-:S02]  /*16870*/  IADD3.X R6, R6, UR25, RZ, P1, !PT ;  /* 0x0000001906067c10 */ /* 0x004fc40008ffe4ff */
[----:B----4-:R-:W-:-:S05]  /*16880*/  IADD3.X R2, R2, UR25, RZ, P5, !PT ;  /* 0x0000001902027c10 */ /* 0x010fca000affe4ff */
[----:B------:R1:W-:Y:S04]  /*16890*/  STL [R1+0x904], R2 ;  /* 0x0009040201007387 */ /* 0x0003e80000100800 */
[----:B-1----:R-:W2:Y:S01]  /*168a0*/  LDL.LU R2, [R1+0xf48] ;  /* 0x000f480001027983 */ /* 0x002ea20000300800 */
[----:B---3--:R-:W-:-:S03]  /*168b0*/  IADD3.X R4, R4, UR25, RZ, P2, !PT ;  /* 0x0000001904047c10 */ /* 0x008fc600097fe4ff */
[----:B------:R1:W-:Y:S04]  /*168c0*/  STL [R1+0x91c], R6 ;  /* 0x00091c0601007387 */ /* 0x0003e80000100800 */
[----:B------:R-:W-:Y:S04]  /*168d0*/  STL [R1+0x90c], R194 ;  /* 0x00090cc201007387 */ /* 0x000fe80000100800 */
[----:B-1----:R3:W5:Y:S04]  /*168e0*/  LDL.LU R6, [R1+0xf44] ;  /* 0x000f440001067983 */ /* 0x0027680000300800 */
[----:B------:R-:W-:Y:S04]  /*168f0*/  STL [R1+0x914], R195 ;  /* 0x000914c301007387 */ /* 0x000fe80000100800 */
[----:B------:R1:W-:Y:S04]  /*16900*/  STL [R1+0x924], R4 ;  /* 0x0009240401007387 */ /* 0x0003e80000100800 */
[----:B-1----:R3:W5:Y:S01]  /*16910*/  LDL.LU R4, [R1+0xf40] ;  /* 0x000f400001047983 */ /* 0x0027620000300800 */
[----:B------:R-:W1:Y:S01]  /*16920*/  S2R R196, SR_TID.X ;  /* 0x0000000000c47919 */ /* 0x000e620000002100 */
[----:B------:R-:W-:-:S05]  /*16930*/  VIADD R199, R199, 0xffffffff ;  /* 0xffffffffc7c77836 */ /* 0x000fca0000000000 */
[----:B------:R-:W-:Y:S01]  /*16940*/  ISETP.NE.U32.AND P3, PT, R199, RZ, PT ;  /* 0x000000ffc700720c */ /* 0x000fe20003f65070 */
[----:B0-----:R-:W-:Y:S01]  /*16950*/  IMAD.SHL.U32 R8, R192, 0x20, RZ ;  /* 0x00000020c0087824 */ /* 0x001fe200078e00ff */
[----:B------:R-:W-:-:S04]  /*16960*/  WARPGROUP.DEPBAR.LE gsb0, 0x0 ;  /* 0x00008000000079c5 */ /* 0x000fc80000010000 */
[----:B------:R-:W-:Y:S01]  /*16970*/  IADD3 R3, P4, R8, R3, RZ ;  /* 0x0000000308037210 */ /* 0x000fe20007f9e0ff */
[----:B------:R-:W-:Y:S01]  /*16980*/  VIADD R0, R0, 0xffffffe0 ;  /* 0xffffffe000007836 */ /* 0x000fe20000000000 */
[----:B-1----:R-:W-:Y:S02]  /*16990*/  LOP3.LUT R196, R196, 0x7f, RZ, 0xc0, !PT ;  /* 0x0000007fc4c47812 */ /* 0x002fe400078ec0ff */
[----:B--2---:R-:W-:-:S03]  /*169a0*/  LEA.HI.X.SX32 R2, R8, R2, 0x1, P4 ;  /* 0x0000000208027211 */ /* 0x004fc600020f0eff */
[----:B---3--:R-:W-:Y:S06]  /*169b0*/  @P3 BRA `(.L_x_1) ;  /* 0xffffff6400bc3947 */ /* 0x008fec000383ffff */
.L_x_0:
[----:B------:R-:W3:Y:S01]  /*169c0*/  LDL.LU R166, [R1+0x400] ;  /* 0x0004000001a67983 */ /* 0x000ee20000300800 */
[----:B------:R-:W-:Y:S01]  /*169d0*/  ULDC UR6, c[0x0][0x248] ;  /* 0x0000920000067ab9 */ /* 0x000fe20000000800 */
[----:B------:R-:W-:Y:S01]  /*169e0*/  MOV R0, UR32 ;  /* 0x0000002000007c02 */ /* 0x000fe20008000f00 */
[----:B------:R-:W-:Y:S01]  /*169f0*/  ULDC.64 UR8, c[0x0][0x228] ;  /* 0x00008a0000087ab9 */ /* 0x000fe20000000a00 */
[----:B------:R-:W4:Y:S01]  /*16a00*/  LDL.LU R20, [R1+0x404] ;  /* 0x0004040001147983 */ /* 0x000f220000300800 */
[----:B------:R-:W-:Y:S01]  /*16a10*/  ULDC UR7, c[0x0][0x22c] ;  /* 0x00008b0000077ab9 */ /* 0x000fe20000000800 */
[----:B------:R-:W-:Y:S01]  /*16a20*/  LOP3.LUT R2, R2, 0xfeffffff, RZ, 0xc0, !PT ;  /* 0xfeffffff02027812 */ /* 0x000fe200078ec0ff */
[----:B------:R-:W-:Y:S01]  /*16a30*/  ULDC UR61, c[0x0][0x22c] ;  /* 0x00008b00003d7ab9 */ /* 0x000fe20000000800 */
[----:B------:R-:W4:Y:S01]  /*16a40*/  LDL.LU R165, [R1+0x410] ;  /* 0x0004100001a57983 */ /* 0x000f220000300800 */
[----:B------:R-:W-:Y:S01]  /*16a50*/  ULDC UR32, c[0x0][0x22c] ;  /* 0x00008b0000207ab9 */ /* 0x000fe20000000800 */
[C---:B-----5:R-:W-:Y:S01]  /*16a60*/  VIADD R251, R4.reuse, 0xb2 ;  /* 0x000000b204fb7836 */ /* 0x060fe20000000000 */
[----:B------:R-:W-:Y:S01]  /*16a70*/  ULDC UR60, c[0x0][0x22c] ;  /* 0x00008b00003c7ab9 */ /* 0x000fe20000000800 */
[----:B------:R-:W4:Y:S01]  /*16a80*/  LDL.LU R18, [R1+0x414] ;  /* 0x0004140001127983 */ /* 0x000f220000300800 */
[C---:B------:R-:W-:Y:S01]  /*16a90*/  VIADD R240, R4.reuse, 0xb3 ;  /* 0x000000b304f07836 */ /* 0x040fe20000000000 */
[----:B------:R-:W-:Y:S01]  /*16aa0*/  ULDC UR59, c[0x0][0x22c] ;  /* 0x00008b00003b7ab9 */ /* 0x000fe20000000800 */
[C---:B------:R-:W-:Y:S01]  /*16ab0*/  VIADD R250, R4.reuse, 0xb4 ;  /* 0x000000b404fa7836 */ /* 0x040fe20000000000 */
        /* <DEDUP_REMOVED lines=76> */
[----:B--2---:R-:W2:Y:S01]  /*16f80*/  LDL.LU R15, [R1+0x4a4] ;  /* 0x0004a400010f7983 */ /* 0x004ea20000300800 */
[C---:B------:R-:W-:Y:S01]  /*16f90*/  VIADD R203, R4.reuse, 0xdc ;  /* 0x000000dc04cb7836 */ /* 0x040fe20000000000 */
[----:B------:R-:W-:Y:S01]  /*16fa0*/  ULDC UR39, c[0x0][0x22c] ;  /* 0x00008b0000277ab9 */ /* 0x000fe20000000800 */
[C---:B------:R-:W-:Y:S01]  /*16fb0*/  VIADD R202, R4.reuse, 0xdd ;  /* 0x000000dd04ca7836 */ /* 0x040fe20000000000 */
[----:B------:R-:W2:Y:S01]  /*16fc0*/  LDL.LU R14, [R1+0x4a8] ;  /* 0x0004a800010e7983 */ /* 0x000ea20000300800 */
        /* <DEDUP_REMOVED lines=19> */
[----:B------:R0:W-:Y:S01]  /*17100*/  STL [R1+0xf98], R9 ;  /* 0x000f980901007387 */ /* 0x0001e20000100800 */
[C---:B------:R-:W-:Y:S01]  /*17110*/  VIADD R190, R4.reuse, 0xe9 ;  /* 0x000000e904be7836 */ /* 0x040fe20000000000 */
[----:B------:R-:W-:Y:S01]  /*17120*/  ULDC UR31, c[0x0][0x22c] ;  /* 0x00008b00001f7ab9 */ /* 0x000fe20000000800 */
[C---:B------:R-:W-:Y:S01]  /*17130*/  VIADD R188, R4.reuse, 0xea ;  /* 0x000000ea04bc7836 */ /* 0x040fe20000000000 */
[----:B------:R-:W-:Y:S01]  /*17140*/  STL [R1+0xf94], R242 ;  /* 0x000f94f201007387 */ /* 0x000fe20000100800 */
[C---:B------:R-:W-:Y:S01]  /*17150*/  VIADD R185, R4.reuse, 0xeb ;  /* 0x000000eb04b97836 */ /* 0x040fe20000000000 */
[----:B------:R-:W-:Y:S01]  /*17160*/  ULDC UR30, c[0x0][0x22c] ;  /* 0x00008b00001e7ab9 */ /* 0x000fe20000000800 */
[C---:B------:R-:W-:Y:S01]  /*17170*/  VIADD R187, R4.reuse, 0xec ;  /* 0x000000ec04bb7836 */ /* 0x040fe20000000000 */
[----:B------:R-:W-:Y:S01]  /*17180*/  STL [R1+0xf90], R243 ;  /* 0x000f90f301007387 */ /* 0x000fe20000100800 */
[C---:B------:R-:W-:Y:S01]  /*17190*/  VIADD R186, R4.reuse, 0xed ;  /* 0x000000ed04ba7836 */ /* 0x040fe20000000000 */
[----:B0-----:R-:W-:Y:S01]  /*171a0*/  MOV R9, UR33 ;  /* 0x0000002100097c02 */ /* 0x001fe20008000f00 */
[----:B------:R-:W-:Y:S01]  /*171b0*/  ULDC UR33, c[0x0][0x22c] ;  /* 0x00008b0000217ab9 */ /* 0x000fe20000000800 */
[----:B------:R-:W-:Y:S01]  /*171c0*/  STL [R1+0xf8c], R244 ;  /* 0x000f8cf401007387 */ /* 0x000fe20000100800 */
        /* <DEDUP_REMOVED lines=9> */
[----:B------:R-:W-:Y:S01]  /*17260*/  ULDC UR27, c[0x0][0x22c] ;  /* 0x00008b00001b7ab9 */ /* 0x000fe20000000800 */
[----:B------:R-:W-:Y:S01]  /*17270*/  VIADD R252, R4, 0x193 ;  /* 0x0000019304fc7836 */ /* 0x000fe20000000000 */
[----:B------:R-:W-:Y:S01]  /*17280*/  STL [R1+0xf80], R247 ;  /* 0x000f80f701007387 */ /* 0x000fe20000100800 */
[----:B------:R-:W-:Y:S01]  /*17290*/  ULDC UR26, c[0x0][0x22c] ;  /* 0x00008b00001a7ab9 */ /* 0x000fe20000000800 */
[----:B------:R-:W-:Y:S01]  /*172a0*/  ULDC UR24, c[0x0][0x22c] ;  /* 0x00008b0000187ab9 */ /* 0x000fe20000000800 */
[----:B------:R-:W-:Y:S01]  /*172b0*/  ULDC UR25, c[0x0][0x22c] ;  /* 0x00008b0000197ab9 */ /* 0x000fe20000000800 */
        /* <DEDUP_REMOVED lines=12> */
[----:B------:R0:W-:Y:S01]  /*17380*/  STL [R1+0x9a0], R0 ;  /* 0x0009a00001007387 */ /* 0x0001e20000100800 */
[----:B------:R-:W-:Y:S01]  /*17390*/  ULDC UR14, c[0x0][0x22c] ;  /* 0x00008b00000e7ab9 */ /* 0x000fe20000000800 */
[----:B------:R-:W-:Y:S01]  /*173a0*/  ULDC UR13, c[0x0][0x22c] ;  /* 0x00008b00000d7ab9 */ /* 0x000fe20000000800 */
[----:B------:R-:W-:Y:S01]  /*173b0*/  ULDC UR12, c[0x0][0x22c] ;  /* 0x00008b00000c7ab9 */ /* 0x000fe20000000800 */
[----:B------:R-:W-:Y:S01]  /*173c0*/  ULDC UR11, c[0x0][0x22c] ;  /* 0x00008b00000b7ab9 */ /* 0x000fe20000000800 */
[----:B------:R-:W-:Y:S01]  /*173d0*/  ULDC UR10, c[0x0][0x22c] ;  /* 0x00008b00000a7ab9 */ /* 0x000fe20000000800 */
[----:B------:R-:W-:Y:S01]  /*173e0*/  ULDC UR4, c[0x0][0x22c] ;  /* 0x00008b0000047ab9 */ /* 0x000fe20000000800 */
[----:B---3--:R-:W-:-:S04]  /*173f0*/  IMAD.MOV.U32 R169, RZ, RZ, R166 ;  /* 0x000000ffffa97224 */ /* 0x008fc800078e00a6 */
[----:B------:R-:W-:Y:S02]  /*17400*/  IMAD.MOV.U32 R172, RZ, RZ, R169 ;  /* 0x000000ffffac7224 */ /* 0x000fe400078e00a9 */
[----:B----4-:R-:W-:-:S04]  /*17410*/  IMAD.MOV.U32 R168, RZ, RZ, R165 ;  /* 0x000000ffffa87224 */ /* 0x010fc800078e00a5 */
[----:B------:R-:W-:Y:S02]  /*17420*/  IMAD.MOV.U32 R171, RZ, RZ, R168 ;  /* 0x000000ffffab7224 */ /* 0x000fe400078e00a8 */
[----:B------:R-:W-:Y:S02]  /*17430*/  IMAD.MOV.U32 R167, RZ, RZ, R164 ;  /* 0x000000ffffa77224 */ /* 0x000fe400078e00a4 */
[----:B------:R-:W-:Y:S02]  /*17440*/  IMAD.MOV.U32 R166, RZ, RZ, R163 ;  /* 0x000000ffffa67224 */ /* 0x000fe400078e00a3 */
[----:B------:R-:W-:Y:S02]  /*17450*/  IMAD.MOV.U32 R170, RZ, RZ, R167 ;  /* 0x000000ffffaa7224 */ /* 0x000fe400078e00a7 */
        /* <DEDUP_REMOVED lines=34> */
[----:B--2---:R-:W-:Y:S02]  /*17680*/  IMAD.MOV.U32 R19, RZ, RZ, R15 ;  /* 0x000000ffff137224 */ /* 0x004fe400078e000f */
[----:B------:R-:W-:Y:S02]  /*17690*/  IMAD.MOV.U32 R152, RZ, RZ, R21 ;  /* 0x000000ffff987224 */ /* 0x000fe400078e0015 */
[----:B------:R-:W-:Y:S02]  /*176a0*/  IMAD.MOV.U32 R16, RZ, RZ, R14 ;  /* 0x000000ffff107224 */ /* 0x000fe400078e000e */
[----:B------:R-:W-:Y:S01]  /*176b0*/  IMAD R14, R4, UR6, RZ ;  /* 0x00000006040e7c24 */ /* 0x000fe2000f8e02ff */
[----:B------:R-:W-:Y:S01]  /*176c0*/  ULDC UR6, c[0x0][0x248] ;  /* 0x0000920000067ab9 */ /* 0x000fe20000000800 */
[----:B------:R-:W-:-:S02]  /*176d0*/  IMAD.MOV.U32 R23, RZ, RZ, R19 ;  /* 0x000000ffff177224 */ /* 0x000fc400078e0013 */
[----:B------:R-:W-:Y:S01]  /*176e0*/  VIADD R15, R14, UR6 ;  /* 0x000000060e0f7c36 */ /* 0x000fe20008000000 */
[----:B------:R-:W-:Y:S01]  /*176f0*/  ULDC UR6, c[0x0][0x248] ;  /* 0x0000920000067ab9 */ /* 0x000fe20000000800 */
[----:B------:R-:W-:Y:S02]  /*17700*/  IMAD.MOV.U32 R22, RZ, RZ, R16 ;  /* 0x000000ffff167224 */ /* 0x000fe400078e0010 */
[----:B------:R-:W-:Y:S01]  /*17710*/  VIADD R17, R15, UR6 ;  /* 0x000000060f117c36 */ /* 0x000fe20008000000 */
[----:B------:R-:W-:Y:S01]  /*17720*/  ULDC UR6, c[0x0][0x248] ;  /* 0x0000920000067ab9 */ /* 0x000fe20000000800 */
[----:B------:R-:W-:Y:S02]  /*17730*/  IMAD.MOV.U32 R19, RZ, RZ, R12 ;  /* 0x000000ffff137224 */ /* 0x000fe400078e000c */
[----:B0-----:R-:W-:Y:S01]  /*17740*/  VIADD R0, R17, UR6 ;  /* 0x0000000611007c36 */ /* 0x001fe20008000000 */
[----:B------:R-:W-:Y:S01]  /*17750*/  ULDC UR6, c[0x0][0x248] ;  /* 0x0000920000067ab9 */ /* 0x000fe20000000800 */
[----:B------:R-:W-:-:S02]  /*17760*/  IMAD.MOV.U32 R21, RZ, RZ, R13 ;  /* 0x000000ffff157224 */ /* 0x000fc400078e000d */
[----:B------:R-:W-:Y:S01]  /*17770*/  IMAD.MOV.U32 R16, RZ, RZ, R11 ;  /* 0x000000ffff107224 */ /* 0x000fe200078e000b */
[----:B------:R0:W-:Y:S01]  /*17780*/  STL [R1+0x618], R0 ;  /* 0x0006180001007387 */ /* 0x0001e20000100800 */
[----:B------:R-:W-:Y:S02]  /*17790*/  IMAD.MOV.U32 R13, RZ, RZ, R10 ;  /* 0x000000ffff0d7224 */ /* 0x000fe400078e000a */
[----:B0-----:R-:W-:Y:S01]  /*177a0*/  VIADD R0, R0, UR6 ;  /* 0x0000000600007c36 */ /* 0x001fe20008000000 */
[----:B------:R-:W-:-:S04]  /*177b0*/  ULDC UR6, c[0x0][0x248] ;  /* 0x0000920000067ab9 */ /* 0x000fc80000000800 */
[----:B------:R0:W-:Y:S02]  /*177c0*/  STL [R1+0x624], R0 ;  /* 0x0006240001007387 */ /* 0x0001e40000100800 */
        /* <DEDUP_REMOVED lines=121> */
[----:B------:R-:W-:Y:S01]  /*17f60*/  F2FP.SATFINITE.E4M3.F32.PACK_AB_MERGE_C R20, R20, R172, RZ ;  /* 0x000000ac1414723e */ /* 0x000fe200048070ff */
[----:B------:R-:W-:Y:S01]  /*17f70*/  IMAD.MOV.U32 R174, RZ, RZ, R171 ;  /* 0x000000ffffae7224 */ /* 0x000fe200078e00ab */
[----:B------:R-:W-:Y:S02]  /*17f80*/  ULDC UR6, c[0x0][0x248] ;  /* 0x0000920000067ab9 */ /* 0x000fe40000000800 */
[----:B------:R0:W-:Y:S04]  /*17f90*/  STL [R1+0x770], R0 ;  /* 0x0007700001007387 */ /* 0x0001e80000100800 */
[----:B------:R-:W2:Y:S04]  /*17fa0*/  LDL.LU R12, [R1+0x4bc] ;  /* 0x0004bc00010c7983 */ /* 0x000ea80000300800 */
[----:B------:R-:W3:Y:S04]  /*17fb0*/  LDL.LU R11, [R1+0x4c0] ;  /* 0x0004c000010b7983 */ /* 0x000ee80000300800 */
[----:B------:R-:W4:Y:S01]  /*17fc0*/  LDL.LU R10, [R1+0x4c4] ;  /* 0x0004c400010a7983 */ /* 0x000f220000300800 */
        /* <DEDUP_REMOVED lines=24> */
[----:B------:R-:W-:Y:S01]  /*18150*/  IMAD.MOV.U32 R23, RZ, RZ, R19 ;  /* 0x000000ffff177224 */ /* 0x000fe200078e0013 */
[----:B------:R-:W-:Y:S01]  /*18160*/  F2FP.SATFINITE.E4M3.F32.PACK_AB_MERGE_C R18, R18, R174, RZ ;  /* 0x000000ae1212723e */ /* 0x000fe200048070ff */
[----:B0-----:R-:W-:Y:S01]  /*18170*/  VIADD R0, R0, UR6 ;  /* 0x0000000600007c36 */ /* 0x001fe20008000000 */
[----:B------:R-:W-:Y:S01]  /*18180*/  ULDC UR6, c[0x0][0x248] ;  /* 0x0000920000067ab9 */ /* 0x000fe20000000800 */
[----:B------:R-:W-:Y:S01]  /*18190*/  BAR.SYNC.DEFER_BLOCKING 0x0 ;  /* 0x0000000000007b1d */ /* 0x000fe20000010000 */
[----:B--2---:R-:W-:-:S02]  /*181a0*/  IMAD.MOV.U32 R16, RZ, RZ, R12 ;  /* 0x000000ffff107224 */ /* 0x004fc400078e000c */
[----:B---3--:R-:W-:-:S03]  /*181b0*/  IMAD.MOV.U32 R13, RZ, RZ, R11 ;  /* 0x000000ffff0d7224 */ /* 0x008fc600078e000b */
[----:B------:R-:W2:Y:S01]  /*181c0*/  LDL.LU R11, [R1+0x4c8] ;  /* 0x0004c800010b7983 */ /* 0x000ea20000300800 */
[----:B----4-:R-:W-:-:S03]  /*181d0*/  IMAD.MOV.U32 R12, RZ, RZ, R10 ;  /* 0x000000ffff0c7224 */ /* 0x010fc600078e000a */
[----:B------:R-:W3:Y:S04]  /*181e0*/  LDL.LU R10, [R1+0x4cc] ;  /* 0x0004cc00010a7983 */ /* 0x000ee80000300800 */
[----:B------:R-:W4:Y:S04]  /*181f0*/  LDL.LU R175, [R1+0x408] ;  /* 0x0004080001af7983 */ /* 0x000f280000300800 */
[----:B------:R-:W4:Y:S01]  /*18200*/  LDL.LU R19, [R1+0x40c] ;  /* 0x00040c0001137983 */ /* 0x000f220000300800 */
        /* <DEDUP_REMOVED lines=8> */
[----:B------:R-:W-:Y:S01]  /*18290*/  IMAD.MOV.U32 R158, RZ, RZ, R156 ;  /* 0x000000ffff9e7224 */ /* 0x000fe200078e009c */
[----:B------:R0:W-:Y:S01]  /*182a0*/  STL [R1+0x76c], R0 ;  /* 0x00076c0001007387 */ /* 0x0001e20000100800 */
[----:B------:R-:W-:Y:S02]  /*182b0*/  IMAD.MOV.U32 R156, RZ, RZ, R154 ;  /* 0x000000ffff9c7224 */ /* 0x000fe400078e009a */
[----:B------:R-:W-:Y:S02]  /*182c0*/  IMAD.MOV.U32 R154, RZ, RZ, R152 ;  /* 0x000000ffff9a7224 */ /* 0x000fe400078e0098 */
[----:B------:R-:W-:Y:S02]  /*182d0*/  IMAD.MOV.U32 R152, RZ, RZ, R22 ;  /* 0x000000ffff987224 */ /* 0x000fe400078e0016 */
[----:B------:R-:W-:Y:S01]  /*182e0*/  IMAD.MOV.U32 R22, RZ, RZ, R16 ;  /* 0x000000ffff167224 */ /* 0x000fe200078e0010 */
[----:B----4-:R-:W-:Y:S01]  /*182f0*/  F2FP.SATFINITE.E4M3.F32.PACK_AB_MERGE_C R19, R19, R175, RZ ;  /* 0x000000af1313723e */ /* 0x010fe200048070ff */
        /* <DEDUP_REMOVED lines=16> */
[----:B---3--:R-:W-:Y:S02]  /*18400*/  IMAD.MOV.U32 R11, RZ, RZ, R10 ;  /* 0x000000ffff0b7224 */ /* 0x008fe400078e000a */
[----:B------:R-:W2:Y:S04]  /*18410*/  LDL.LU R10, [R1+0x4d0] ;  /* 0x0004d000010a7983 */ /* 0x000ea80000300800 */
[----:B------:R-:W3:Y:S04]  /*18420*/  LDL.LU R176, [R1+0x418] ;  /* 0x0004180001b07983 */ /* 0x000ee80000300800 */
[----:B------:R-:W3:Y:S01]  /*18430*/  LDL.LU R16, [R1+0x41c] ;  /* 0x00041c0001107983 */ /* 0x000ee20000300800 */
[----:B------:R-:W-:Y:S01]  /*18440*/  F2FP.SATFINITE.E4M3.F32.PACK_AB_MERGE_C R9, R174, R175, RZ ;  /* 0x000000afae09723e */ /* 0x000fe200048070ff */
        /* <DEDUP_REMOVED lines=22> */
[----:B0-----:R-:W-:Y:S01]  /*185b0*/  VIADD R0, R0, UR6 ;  /* 0x0000000600007c36 */ /* 0x001fe20008000000 */
[----:B------:R-:W-:Y:S01]  /*185c0*/  ULDC UR6, c[0x0][0x248] ;  /* 0x0000920000067ab9 */ /* 0x000fe20000000800 */
[----:B------:R-:W-:Y:S02]  /*185d0*/  IMAD.MOV.U32 R152, RZ, RZ, R23 ;  /* 0x000000ffff987224 */ /* 0x000fe400078e0017 */
[----:B------:R-:W-:-:S02]  /*185e0*/  IMAD.MOV.U32 R23, RZ, RZ, R22 ;  /* 0x000000ffff177224 */ /* 0x000fc400078e0016 */
[----:B------:R-:W-:Y:S02]  /*185f0*/  IMAD.MOV.U32 R22, RZ, RZ, R21 ;  /* 0x000000ffff167224 */ /* 0x000fe400078e0015 */
[----:B------:R-:W-:Y:S01]  /*18600*/  IMAD.MOV.U32 R21, RZ, RZ, R13 ;  /* 0x000000ffff157224 */ /* 0x000fe200078e000d */
[----:B------:R-:W-:Y:S01]  /*18610*/  STL [R1+0x764], R0 ;  /* 0x0007640001007387 */ /* 0x000fe20000100800 */
[----:B------:R-:W-:Y:S02]  /*18620*/  IMAD.MOV.U32 R13, RZ, RZ, R12 ;  /* 0x000000ffff0d7224 */ /* 0x000fe400078e000c */
[----:B------:R-:W-:Y:S01]  /*18630*/  IMAD.MOV.U32 R12, RZ, RZ, R11 ;  /* 0x000000ffff0c7224 */ /* 0x000fe200078e000b */
[----:B------:R0:W-:Y:S01]  /*18640*/  STL [R1+0x974], R9 ;  /* 0x0009740901007387 */ /* 0x0001e20000100800 */
[----:B--2---:R-:W-:-:S03]  /*18650*/  IMAD.MOV.U32 R11, RZ, RZ, R10 ;  /* 0x000000ffff0b7224 */ /* 0x004fc600078e000a */
[----:B------:R-:W2:Y:S01]  /*18660*/  LDL.LU R10, [R1+0x4d4] ;  /* 0x0004d400010a7983 */ /* 0x000ea20000300800 */
[----:B---3--:R-:W-:-:S03]  /*18670*/  F2FP.SATFINITE.E4M3.F32.PACK_AB_MERGE_C R16, R16, R176, RZ ;  /* 0x000000b01010723e */ /* 0x008fc600048070ff */
[----:B------:R-:W0:Y:S04]  /*18680*/  LDL.LU R176, [R1+0x428] ;  /* 0x0004280001b07983 */ /* 0x000e280000300800 */
[----:B------:R-:W0:Y:S02]  /*18690*/  LDL.LU R175, [R1+0x42c] ;  /* 0x00042c0001af7983 */ /* 0x000e240000300800 */
[----:B0-----:R-:W-:Y:S01]  /*186a0*/  F2FP.SATFINITE.E4M3.F32.PACK_AB_MERGE_C R9, R175, R176, RZ ;  /* 0x000000b0af09723e */ /* 0x001fe200048070ff */
        /* <DEDUP_REMOVED lines=30> */
[----:B--2---:R-:W-:Y:S02]  /*18890*/  IMAD.MOV.U32 R11, RZ, RZ, R10 ;  /* 0x000000ffff0b7224 */ /* 0x004fe400078e000a */
[----:B------:R-:W2:Y:S01]  /*188a0*/  LDL.LU R10, [R1+0x4d8] ;  /* 0x0004d800010a7983 */ /* 0x000ea20000300800 */
[----:B0-----:R-:W-:Y:S01]  /*188b0*/  F2FP.SATFINITE.E4M3.F32.PACK_AB_MERGE_C R9, R174, R175, RZ ;  /* 0x000000afae09723e */ /* 0x001fe200048070ff */
        /* <DEDUP_REMOVED lines=22> */
[----:B------:R-:W-:Y:S01]  /*18a20*/  VIADD R0, R0, UR6 ;  /* 0x0000000600007c36 */ /* 0x000fe20008000000 */
[----:B------:R-:W-:Y:S01]  /*18a30*/  ULDC UR6, c[0x0][0x248] ;  /* 0x0000920000067ab9 */ /* 0x000fe20000000800 */
[----:B------:R-:W-:Y:S02]  /*18a40*/  IMAD.MOV.U32 R152, RZ, RZ, R23 ;  /* 0x000000ffff987224 */ /* 0x000fe400078e0017 */
[----:B------:R-:W-:Y:S02]  /*18a50*/  IMAD.MOV.U32 R23, RZ, RZ, R22 ;  /* 0x000000ffff177224 */ /* 0x000fe400078e0016 */
[----:B------:R-:W-:-:S02]  /*18a60*/  IMAD.MOV.U32 R22, RZ, RZ, R21 ;  /* 0x000000ffff167224 */ /* 0x000fc400078e0015 */
[----:B------:R-:W-:Y:S01]  /*18a70*/  IMAD.MOV.U32 R21, RZ, RZ, R13 ;  /* 0x000000ffff157224 */ /* 0x000fe200078e000d */
[----:B------:R-:W-:Y:S01]  /*18a80*/  STL [R1+0x75c], R0 ;  /* 0x00075c0001007387 */ /* 0x000fe20000100800 */
[----:B------:R-:W-:Y:S02]  /*18a90*/  IMAD.MOV.U32 R13, RZ, RZ, R12 ;  /* 0x000000ffff0d7224 */ /* 0x000fe400078e000c */
[----:B------:R-:W-:Y:S01]  /*18aa0*/  IMAD.MOV.U32 R12, RZ, RZ, R11 ;  /* 0x000000ffff0c7224 */ /* 0x000fe200078e000b */
[----:B------:R0:W-:Y:S01]  /*18ab0*/  STL [R1+0x96c], R9 ;  /* 0x00096c0901007387 */ /* 0x0001e20000100800 */
[----:B--2---:R-:W-:-:S03]  /*18ac0*/  IMAD.MOV.U32 R11, RZ, RZ, R10 ;  /* 0x000000ffff0b7224 */ /* 0x004fc600078e000a */
[----:B------:R-:W2:Y:S04]  /*18ad0*/  LDL.LU R10, [R1+0x4dc] ;  /* 0x0004dc00010a7983 */ /* 0x000ea80000300800 */
[----:B------:R-:W0:Y:S04]  /*18ae0*/  LDL.LU R176, [R1+0x438] ;  /* 0x0004380001b07983 */ /* 0x000e280000300800 */
[----:B------:R-:W0:Y:S02]  /*18af0*/  LDL.LU R175, [R1+0x43c] ;  /* 0x00043c0001af7983 */ /* 0x000e240000300800 */
[----:B0-----:R-:W-:Y:S01]  /*18b00*/  F2FP.SATFINITE.E4M3.F32.PACK_AB_MERGE_C R9, R175, R176, RZ ;  /* 0x000000b0af09723e */ /* 0x001fe200048070ff */
        /* <DEDUP_REMOVED lines=27> */
[----:B------:R-:W-:Y:S01]  /*18cc0*/  IMAD.MOV.U32 R13, RZ, RZ, R12 ;  /* 0x000000ffff0d7224 */ /* 0x000fe200078e000c */
[----:B------:R0:W-:Y:S01]  /*18cd0*/  STL [R1+0x968], R9 ;  /* 0x0009680901007387 */ /* 0x0001e20000100800 */
[----:B------:R-:W-:Y:S02]  /*18ce0*/  IMAD.MOV.U32 R12, RZ, RZ, R11 ;  /* 0x000000ffff0c7224 */ /* 0x000fe400078e000b */
[----:B--2---:R-:W-:Y:S02]  /*18cf0*/  IMAD.MOV.U32 R11, RZ, RZ, R10 ;  /* 0x000000ffff0b7224 */ /* 0x004fe400078e000a */
[----:B------:R-:W2:Y:S01]  /*18d00*/  LDL.LU R10, [R1+0x4e0] ;  /* 0x0004e000010a7983 */ /* 0x000ea20000300800 */
        /* <DEDUP_REMOVED lines=23> */
[----:B------:R-:W-:Y:S01]  /*18e80*/  VIADD R0, R0, UR6 ;  /* 0x0000000600007c36 */ /* 0x000fe20008000000 */
        /* <DEDUP_REMOVED lines=223> */
[----:B0-----:R-:W-:-:S05]  /*19c80*/  F2FP.SATFINITE.E4M3.F32.PACK_AB_MERGE_C R9, R175, R176, RZ ;  /* 0x000000b0af09723e */ /* 0x001fca00048070ff */
[----:B------:R-:W-:Y:S04]  /*19c90*/  STL [R1+0x980], R9 ;  /* 0x0009800901007387 */ /* 0x000fe80000100800 */
[----:B------:R-:W3:Y:S04]  /*19ca0*/  LDL.LU R176, [R1+0x480] ;  /* 0x0004800001b07983 */ /* 0x000ee80000300800 */
[----:B------:R-:W3:Y:S01]  /*19cb0*/  LDL.LU R175, [R1+0x484] ;  /* 0x0004840001af7983 */ /* 0x000ee20000300800 */
[----:B------:R-:W-:Y:S01]  /*19cc0*/  VIADD R0, R0, UR6 ;  /* 0x0000000600007c36 */ /* 0x000fe20008000000 */
[----:B------:R-:W-:Y:S01]  /*19cd0*/  ULDC UR6, c[0x0][0x248] ;  /* 0x0000920000067ab9 */ /* 0x000fe20000000800 */
[----:B------:R-:W-:-:S03]  /*19ce0*/  F2FP.SATFINITE.E4M3.F32.PACK_AB_MERGE_C R173, R173, R174, RZ ;  /* 0x000000aeadad723e */ /* 0x000fc600048070ff */
[----:B------:R0:W-:Y:S01]  /*19cf0*/  STL [R1+0x734], R0 ;  /* 0x0007340001007387 */ /* 0x0001e20000100800 */
[----:B------:R-:W-:Y:S01]  /*19d00*/  F2FP.SATFINITE.E4M3.F32.PACK_AB_MERGE_C R169, R169, R170, RZ ;  /* 0x000000aaa9a9723e */ /* 0x000fe200048070ff */
[----:B0-----:R-:W-:Y:S01]  /*19d10*/  VIADD R0, R0, UR6 ;  /* 0x0000000600007c36 */ /* 0x001fe20008000000 */
[----:B------:R-:W-:Y:S01]  /*19d20*/  ULDC UR6, c[0x0][0x248] ;  /* 0x0000920000067ab9 */ /* 0x000fe20000000800 */
[----:B------:R-:W-:Y:S02]  /*19d30*/  F2FP.SATFINITE.E4M3.F32.PACK_AB_MERGE_C R165, R165, R166, RZ ;  /* 0x000000a6a5a5723e */ /* 0x000fe400048070ff */
[----:B------:R-:W-:Y:S02]  /*19d40*/  F2FP.SATFINITE.E4M3.F32.PACK_AB_MERGE_C R161, R161, R162, RZ ;  /* 0x000000a2a1a1723e */ /* 0x000fe400048070ff */
[----:B------:R-:W-:Y:S02]  /*19d50*/  F2FP.SATFINITE.E4M3.F32.PACK_AB_MERGE_C R157, R157, R158, RZ ;  /* 0x0000009e9d9d723e */ /* 0x000fe400048070ff */
[----:B------:R-:W-:-:S02]  /*19d60*/  F2FP.SATFINITE.E4M3.F32.PACK_AB_MERGE_C R153, R153, R154, RZ ;  /* 0x0000009a9999723e */ /* 0x000fc400048070ff */
[----:B------:R-:W-:Y:S02]  /*19d70*/  F2FP.SATFINITE.E4M3.F32.PACK_AB_MERGE_C R21, R21, R22, RZ ;  /* 0x000000161515723e */ /* 0x000fe400048070ff */
[----:B---3--:R-:W-:-:S05]  /*19d80*/  F2FP.SATFINITE.E4M3.F32.PACK_AB_MERGE_C R9, R175, R176, RZ ;  /* 0x000000b0af09723e */ /* 0x008fca00048070ff */
[----:B------:R0:W-:Y:S04]  /*19d90*/  STL [R1+0x9b4], R9 ;  /* 0x0009b40901007387 */ /* 0x0001e80000100800 */
[----:B------:R-:W-:Y:S01]  /*19da0*/  STL [R1+0x9ac], R173 ;  /* 0x0009acad01007387 */ /* 0x000fe20000100800 */
[----:B0-----:R-:W-:-:S03]  /*19db0*/  F2FP.SATFINITE.E4M3.F32.PACK_AB_MERGE_C R9, R171, R172, RZ ;  /* 0x000000acab09723e */ /* 0x001fc600048070ff */
[----:B------:R0:W-:Y:S04]  /*19dc0*/  STL [R1+0x72c], R0 ;  /* 0x00072c0001007387 */ /* 0x0001e80000100800 */
[----:B------:R1:W-:Y:S01]  /*19dd0*/  STL [R1+0x998], R9 ;  /* 0x0009980901007387 */ /* 0x0003e20000100800 */
[----:B0-----:R-:W-:Y:S01]  /*19de0*/  VIADD R0, R0, UR6 ;  /* 0x0000000600007c36 */ /* 0x001fe20008000000 */
[----:B------:R-:W-:Y:S01]  /*19df0*/  ULDC UR6, c[0x0][0x248] ;  /* 0x0000920000067ab9 */ /* 0x000fe20000000800 */
[----:B-1----:R-:W-:Y:S01]  /*19e00*/  F2FP.SATFINITE.E4M3.F32.PACK_AB_MERGE_C R9, R167, R168, RZ ;  /* 0x000000a8a709723e */ /* 0x002fe200048070ff */
[----:B------:R-:W-:Y:S04]  /*19e10*/  STL [R1+0x990], R169 ;  /* 0x000990a901007387 */ /* 0x000fe80000100800 */
        /* <DEDUP_REMOVED lines=26> */
[----:B0-----:R-:W-:-:S03]  /*19fc0*/  VIADD R0, R0, UR6 ;  /* 0x0000000600007c36 */ /* 0x001fc60008000000 */
[----:B------:R-:W-:Y:S01]  /*19fd0*/  STL [R1+0x9dc], R21 ;  /* 0x0009dc1501007387 */ /* 0x000fe20000100800 */
[----:B------:R-:W-:Y:S01]  /*19fe0*/  ULDC UR6, c[0x0][0x248] ;  /* 0x0000920000067ab9 */ /* 0x000fe20000000800 */
[----:B-1----:R-:W-:Y:S02]  /*19ff0*/  F2FP.SATFINITE.E4M3.F32.PACK_AB_MERGE_C R9, R12, R13, RZ ;  /* 0x0000000d0c09723e */ /* 0x002fe400048070ff */
[----:B------:R0:W-:Y:S04]  /*1a000*/  STL [R1+0x6fc], R0 ;  /* 0x0006fc0001007387 */ /* 0x0001e80000100800 */
[----:B------:R2:W-:Y:S04]  /*1a010*/  STL [R1+0x9d0], R9 ;  /* 0x0009d00901007387 */ /* 0x0005e80000100800 */
[----:B------:R-:W3:Y:S01]  /*1a020*/  LDL.LU R176, [R1+0x500] ;  /* 0x0005000001b07983 */ /* 0x000ee20000300800 */
[----:B0-----:R-:W-:Y:S01]  /*1a030*/  VIADD R0, R0, UR6 ;  /* 0x0000000600007c36 */ /* 0x001fe20008000000 */
[----:B------:R-:W-:-:S02]  /*1a040*/  ULDC UR6, c[0x0][0x248] ;  /* 0x0000920000067ab9 */ /* 0x000fc40000000800 */
[----:B------:R-:W3:Y:S01]  /*1a050*/  LDL.LU R175, [R1+0x504] ;  /* 0x0005040001af7983 */ /* 0x000ee20000300800 */
[----:B--2---:R-:W-:-:S05]  /*1a060*/  F2FP.SATFINITE.E4M3.F32.PACK_AB_MERGE_C R9, R10, R11, RZ ;  /* 0x0000000b0a09723e */ /* 0x004fca00048070ff */
[----:B------:R-:W-:Y:S04]  /*1a070*/  STL [R1+0x9c8], R9 ;  /* 0x0009c80901007387 */ /* 0x000fe80000100800 */
[----:B------:R-:W2:Y:S04]  /*1a080*/  LDL.LU R174, [R1+0x508] ;  /* 0x0005080001ae7983 */ /* 0x000ea80000300800 */
[----:B------:R-:W2:Y:S04]  /*1a090*/  LDL.LU R173, [R1+0x50c] ;  /* 0x00050c0001ad7983 */ /* 0x000ea80000300800 */
[----:B------:R0:W-:Y:S04]  /*1a0a0*/  STL [R1+0x6f4], R0 ;  /* 0x0006f40001007387 */ /* 0x0001e80000100800 */
[----:B------:R-:W4:Y:S04]  /*1a0b0*/  LDL.LU R172, [R1+0x510] ;  /* 0x0005100001ac7983 */ /* 0x000f280000300800 */
        /* <DEDUP_REMOVED lines=26> */
[----:B------:R-:W4:Y:S01]  /*1a260*/  LDL.LU R10, [R1+0x57c] ;  /* 0x00057c00010a7983 */ /* 0x000f220000300800 */
[----:B0-----:R-:W-:Y:S01]  /*1a270*/  VIADD R0, R0, UR6 ;  /* 0x0000000600007c36 */ /* 0x001fe20008000000 */
[----:B------:R-:W-:Y:S01]  /*1a280*/  ULDC UR6, c[0x0][0x248] ;  /* 0x0000920000067ab9 */ /* 0x000fe20000000800 */
[----:B---3--:R-:W-:-:S05]  /*1a290*/  F2FP.SATFINITE.E4M3.F32.PACK_AB_MERGE_C R9, R175, R176, RZ ;  /* 0x000000b0af09723e */ /* 0x008fca00048070ff */
[----:B------:R4:W-:Y:S01]  /*1a2a0*/  STL [R1+0x9f4], R9 ;  /* 0x0009f40901007387 */ /* 0x0009e20000100800 */
[----:B--2---:R-:W-:-:S05]  /*1a2b0*/  F2FP.SATFINITE.E4M3.F32.PACK_AB_MERGE_C R173, R173, R174, RZ ;  /* 0x000000aeadad723e */ /* 0x004fca00048070ff */
[----:B------:R-:W-:Y:S01]  /*1a2c0*/  STL [R1+0x9ec], R173 ;  /* 0x0009ecad01007387 */ /* 0x000fe20000100800 */
[----:B----4-:R-:W-:-:S03]  /*1a2d0*/  F2FP.SATFINITE.E4M3.F32.PACK_AB_MERGE_C R9, R171, R172, RZ ;  /* 0x000000acab09723e */ /* 0x010fc600048070ff */
[----:B------:R0:W-:Y:S04]  /*1a2e0*/  STL [R1+0x6ec], R0 ;  /* 0x0006ec0001007387 */ /* 0x0001e80000100800 */
[----:B------:R1:W-:Y:S01]  /*1a2f0*/  STL [R1+0x9e0], R9 ;  /* 0x0009e00901007387 */ /* 0x0003e20000100800 */
[----:B------:R-:W-:Y:S01]  /*1a300*/  F2FP.SATFINITE.E4M3.F32.PACK_AB_MERGE_C R169, R169, R170, RZ ;  /* 0x000000aaa9a9723e */ /* 0x000fe200048070ff */
[----:B0-----:R-:W-:Y:S01]  /*1a310*/  VIADD R0, R0, UR6 ;  /* 0x0000000600007c36 */ /* 0x001fe20008000000 */
[----:B------:R-:W-:-:S03]  /*1a320*/  ULDC UR6, c[0x0][0x248] ;  /* 0x0000920000067ab9 */ /* 0x000fc60000000800 */
[----:B------:R-:W-:Y:S01]  /*1a330*/  STL [R1+0x9d8], R169 ;  /* 0x0009d8a901007387 */ /* 0x000fe20000100800 */
[----:B-1----:R-:W-:-:S03]  /*1a340*/  F2FP.SATFINITE.E4M3.F32.PACK_AB_MERGE_C R9, R167, R168, RZ ;  /* 0x000000a8a709723e */ /* 0x002fc600048070ff */
        /* <DEDUP_REMOVED lines=36> */
[----:B------:R1:W-:Y:S04]  /*1a590*/  STL [R1+0xa10], R9 ;  /* 0x000a100901007387 */ /* 0x0003e80000100800 */
[----:B------:R-:W2:Y:S01]  /*1a5a0*/  LDL.LU R176, [R1+0x580] ;  /* 0x0005800001b07983 */ /* 0x000ea20000300800 */
[----:B0-----:R-:W-:Y:S01]  /*1a5b0*/  VIADD R0, R0, UR6 ;  /* 0x0000000600007c36 */ /* 0x001fe20008000000 */
[----:B------:R-:W-:-:S02]  /*1a5c0*/  ULDC UR6, c[0x0][0x248] ;  /* 0x0000920000067ab9 */ /* 0x000fc40000000800 */
[----:B------:R-:W2:Y:S01]  /*1a5d0*/  LDL.LU R175, [R1+0x584] ;  /* 0x0005840001af7983 */ /* 0x000ea20000300800 */
[----:B-1----:R-:W-:-:S05]  /*1a5e0*/  F2FP.SATFINITE.E4M3.F32.PACK_AB_MERGE_C R9, R10, R11, RZ ;  /* 0x0000000b0a09723e */ /* 0x002fca00048070ff */
[----:B------:R-:W-:Y:S04]  /*1a5f0*/  STL [R1+0xa08], R9 ;  /* 0x000a080901007387 */ /* 0x000fe80000100800 */
[----:B------:R-:W3:Y:S04]  /*1a600*/  LDL.LU R174, [R1+0x588] ;  /* 0x0005880001ae7983 */ /* 0x000ee80000300800 */
[----:B------:R-:W3:Y:S04]  /*1a610*/  LDL.LU R173, [R1+0x58c] ;  /* 0x00058c0001ad7983 */ /* 0x000ee80000300800 */
        /* <DEDUP_REMOVED lines=31> */
[----:B--2---:R-:W-:-:S05]  /*1a810*/  F2FP.SATFINITE.E4M3.F32.PACK_AB_MERGE_C R9, R175, R176, RZ ;  /* 0x000000b0af09723e */ /* 0x004fca00048070ff */
[----:B------:R4:W-:Y:S01]  /*1a820*/  STL [R1+0xa34], R9 ;  /* 0x000a340901007387 */ /* 0x0009e20000100800 */
[----:B---3--:R-:W-:-:S05]  /*1a830*/  F2FP.SATFINITE.E4M3.F32.PACK_AB_MERGE_C R173, R173, R174, RZ ;  /* 0x000000aeadad723e */ /* 0x008fca00048070ff */
        /* <DEDUP_REMOVED lines=398> */
[----:B------:R-:W2:Y:S01]  /*1c120*/  LDL.LU R176, [R1] ;  /* 0x0000000001b07983 */ /* 0x000ea20000300800 */
        /* <DEDUP_REMOVED lines=12> */
[----:B------:R-:W3:Y:S04]  /*1c1f0*/  LDL.LU R171, [R1+0x20] ;  /* 0x0000200001ab7983 */ /* 0x000ee80000300800 */
[----:B------:R-:W3:Y:S04]  /*1c200*/  LDL.LU R170, [R1+0x24] ;  /* 0x0000240001aa7983 */ /* 0x000ee80000300800 */
        /* <DEDUP_REMOVED lines=23> */
[----:B------:R-:W-:-:S03]  /*1c380*/  ULDC UR6, c[0x0][0x248] ;  /* 0x0000920000067ab9 */ /* 0x000fc60000000800 */
[----:B------:R-:W-:Y:S01]  /*1c390*/  VIADD R9, R0, UR6 ;  /* 0x0000000600097c36 */ /* 0x000fe20008000000 */
[----:B------:R-:W-:Y:S01]  /*1c3a0*/  STL [R1+0x5c4], R0 ;  /* 0x0005c40001007387 */ /* 0x000fe20000100800 */
[----:B------:R-:W-:-:S03]  /*1c3b0*/  ULDC UR6, c[0x0][0x248] ;  /* 0x0000920000067ab9 */ /* 0x000fc60000000800 */
[----:B------:R0:W-:Y:S02]  /*1c3c0*/  STL [R1+0x5c0], R9 ;  /* 0x0005c00901007387 */ /* 0x0001e40000100800 */
[----:B0-----:R-:W-:Y:S01]  /*1c3d0*/  VIADD R9, R9, UR6 ;  /* 0x0000000609097c36 */ /* 0x001fe20008000000 */
[----:B------:R-:W-:Y:S01]  /*1c3e0*/  ULDC UR6, c[0x0][0x248] ;  /* 0x0000920000067ab9 */ /* 0x000fe20000000800 */
[----:B--2---:R-:W-:Y:S02]  /*1c3f0*/  F2FP.SATFINITE.E4M3.F32.PACK_AB_MERGE_C R13, R13, R176, RZ ;  /* 0x000000b00d0d723e */ /* 0x004fe400048070ff */
[----:B---3--:R-:W-:Y:S02]  /*1c400*/  F2FP.SATFINITE.E4M3.F32.PACK_AB_MERGE_C R170, R170, R171, RZ ;  /* 0x000000abaaaa723e */ /* 0x008fe400048070ff */
[----:B----4-:R-:W-:-:S03]  /*1c410*/  F2FP.SATFINITE.E4M3.F32.PACK_AB_MERGE_C R196, R168, R169, RZ ;  /* 0x000000a9a8c4723e */ /* 0x010fc600048070ff */
[----:B------:R-:W-:Y:S04]  /*1c420*/  STL [R1+0x780], R170 ;  /* 0x000780aa01007387 */ /* 0x000fe80000100800 */
[----:B------:R-:W-:Y:S01]  /*1c430*/  STL [R1+0xf40], R196 ;  /* 0x000f40c401007387 */ /* 0x000fe20000100800 */
[----:B------:R-:W-:-:S03]  /*1c440*/  F2FP.SATFINITE.E4M3.F32.PACK_AB_MERGE_C R166, R166, R167, RZ ;  /* 0x000000a7a6a6723e */ /* 0x000fc600048070ff */
[----:B------:R0:W-:Y:S01]  /*1c450*/  STL [R1+0x5bc], R9 ;  /* 0x0005bc0901007387 */ /* 0x0001e20000100800 */
[----:B------:R-:W-:Y:S01]  /*1c460*/  F2FP.SATFINITE.E4M3.F32.PACK_AB_MERGE_C R164, R164, R165, RZ ;  /* 0x000000a5a4a4723e */ /* 0x000fe200048070ff */
[----:B0-----:R-:W-:Y:S02]  /*1c470*/  VIADD R9, R9, UR6 ;  /* 0x0000000609097c36 */ /* 0x001fe40008000000 */
[----:B------:R-:W-:Y:S01]  /*1c480*/  STL [R1+0x778], R166 ;  /* 0x000778a601007387 */ /* 0x000fe20000100800 */
[----:B------:R-:W-:Y:S01]  /*1c490*/  ULDC UR6, c[0x0][0x248] ;  /* 0x0000920000067ab9 */ /* 0x000fe20000000800 */
[----:B------:R-:W-:Y:S02]  /*1c4a0*/  F2FP.SATFINITE.E4M3.F32.PACK_AB_MERGE_C R162, R162, R163, RZ ;  /* 0x000000a3a2a2723e */ /* 0x000fe400048070ff */
[----:B------:R-:W-:Y:S04]  /*1c4b0*/  STL [R1+0x774], R164 ;  /* 0x000774a401007387 */ /* 0x000fe80000100800 */
[----:B------:R0:W-:Y:S01]  /*1c4c0*/  STL [R1+0x5b8], R9 ;  /* 0x0005b80901007387 */ /* 0x0001e20000100800 */
[----:B------:R-:W-:-:S03]  /*1c4d0*/  F2FP.SATFINITE.E4M3.F32.PACK_AB_MERGE_C R160, R160, R161, RZ ;  /* 0x000000a1a0a0723e */ /* 0x000fc600048070ff */
[----:B------:R-:W-:Y:S01]  /*1c4e0*/  STL [R1+0x798], R162 ;  /* 0x000798a201007387 */ /* 0x000fe20000100800 */
[----:B0-----:R-:W-:Y:S01]  /*1c4f0*/  VIADD R9, R9, UR6 ;  /* 0x0000000609097c36 */ /* 0x001fe20008000000 */
[----:B------:R-:W-:Y:S01]  /*1c500*/  ULDC UR6, c[0x0][0x248] ;  /* 0x0000920000067ab9 */ /* 0x000fe20000000800 */
[----:B------:R-:W-:Y:S01]  /*1c510*/  F2FP.SATFINITE.E4M3.F32.PACK_AB_MERGE_C R158, R158, R159, RZ ;  /* 0x0000009f9e9e723e */ /* 0x000fe200048070ff */
        /* <DEDUP_REMOVED lines=11> */
[----:B------:R-:W-:Y:S01]  /*1c5d0*/  F2FP.SATFINITE.E4M3.F32.PACK_AB_MERGE_C R22, R22, R23, RZ ;  /* 0x000000171616723e */ /* 0x000fe200048070ff */
[----:B0-----:R-:W-:Y:S02]  /*1c5e0*/  VIADD R9, R9, UR6 ;  /* 0x0000000609097c36 */ /* 0x001fe40008000000 */
[----:B------:R-:W-:Y:S01]  /*1c5f0*/  STL [R1+0x7a0], R152 ;  /* 0x0007a09801007387 */ /* 0x000fe20000100800 */
[----:B------:R-:W-:-:S03]  /*1c600*/  ULDC UR6, c[0x0][0x248] ;  /* 0x0000920000067ab9 */ /* 0x000fc60000000800 */
[----:B------:R0:W-:Y:S01]  /*1c610*/  STL [R1+0x5ac], R9 ;  /* 0x0005ac0901007387 */ /* 0x0001e20000100800 */
[----:B------:R-:W-:-:S03]  /*1c620*/  F2FP.SATFINITE.E4M3.F32.PACK_AB_MERGE_C R11, R11, R21, RZ ;  /* 0x000000150b0b723e */ /* 0x000fc600048070ff */
[----:B------:R1:W-:Y:S04]  /*1c630*/  STL [R1+0x794], R22 ;  /* 0x0007941601007387 */ /* 0x0003e80000100800 */
[----:B------:R-:W2:Y:S01]  /*1c640*/  LDL.LU R179, [R1+0x80] ;  /* 0x0000800001b37983 */ /* 0x000ea20000300800 */
[----:B0-----:R-:W-:Y:S01]  /*1c650*/  VIADD R9, R9, UR6 ;  /* 0x0000000609097c36 */ /* 0x001fe20008000000 */
[----:B------:R-:W-:Y:S02]  /*1c660*/  F2FP.SATFINITE.E4M3.F32.PACK_AB_MERGE_C R12, R12, R175, RZ ;  /* 0x000000af0c0c723e */ /* 0x000fe400048070ff */
[----:B------:R-:W2:Y:S01]  /*1c670*/  LDL.LU R178, [R1+0x84] ;  /* 0x0000840001b27983 */ /* 0x000ea20000300800 */
[----:B------:R-:W-:Y:S01]  /*1c680*/  F2FP.SATFINITE.E4M3.F32.PACK_AB_MERGE_C R10, R10, R174, RZ ;  /* 0x000000ae0a0a723e */ /* 0x000fe200048070ff */
[----:B------:R-:W-:-:S02]  /*1c690*/  ULDC UR6, c[0x0][0x248] ;  /* 0x0000920000067ab9 */ /* 0x000fc40000000800 */
[----:B------:R0:W-:Y:S04]  /*1c6a0*/  STL [R1+0x78c], R11 ;  /* 0x00078c0b01007387 */ /* 0x0001e80000100800 */
[----:B------:R-:W3:Y:S04]  /*1c6b0*/  LDL.LU R177, [R1+0x88] ;  /* 0x0000880001b17983 */ /* 0x000ee80000300800 */
[----:B------:R-:W3:Y:S01]  /*1c6c0*/  LDL.LU R176, [R1+0x8c] ;  /* 0x00008c0001b07983 */ /* 0x000ee20000300800 */
[----:B------:R-:W-:-:S03]  /*1c6d0*/  F2FP.SATFINITE.E4M3.F32.PACK_AB_MERGE_C R0, R172, R173, RZ ;  /* 0x000000adac00723e */ /* 0x000fc600048070ff */
[----:B------:R4:W-:Y:S04]  /*1c6e0*/  STL [R1+0x5a8], R9 ;  /* 0x0005a80901007387 */ /* 0x0009e80000100800 */
[----:B------:R-:W3:Y:S04]  /*1c6f0*/  LDL.LU R175, [R1+0x90] ;  /* 0x0000900001af7983 */ /* 0x000ee80000300800 */
        /* <DEDUP_REMOVED lines=24> */
[----:B-1----:R-:W3:Y:S04]  /*1c880*/  LDL.LU R22, [R1+0xf4] ;  /* 0x0000f40001167983 */ /* 0x002ee80000300800 */
[----:B------:R-:W3:Y:S04]  /*1c890*/  LDL.LU R21, [R1+0xf8] ;  /* 0x0000f80001157983 */ /* 0x000ee80000300800 */
[----:B0-----:R-:W3:Y:S01]  /*1c8a0*/  LDL.LU R11, [R1+0xfc] ;  /* 0x0000fc00010b7983 */ /* 0x001ee20000300800 */
[----:B----4-:R-:W-:Y:S01]  /*1c8b0*/  VIADD R9, R9, UR6 ;  /* 0x0000000609097c36 */ /* 0x010fe20008000000 */
[----:B------:R-:W-:Y:S01]  /*1c8c0*/  ULDC UR6, c[0x0][0x248] ;  /* 0x0000920000067ab9 */ /* 0x000fe20000000800 */
[----:B--2---:R-:W-:-:S05]  /*1c8d0*/  F2FP.SATFINITE.E4M3.F32.PACK_AB_MERGE_C R178, R178, R179, RZ ;  /* 0x000000b3b2b2723e */ /* 0x004fca00048070ff */
[----:B------:R-:W-:Y:S01]  /*1c8e0*/  STL [R1+0x7b8], R178 ;  /* 0x0007b8b201007387 */ /* 0x000fe20000100800 */
[----:B---3--:R-:W-:-:S05]  /*1c8f0*/  F2FP.SATFINITE.E4M3.F32.PACK_AB_MERGE_C R176, R176, R177, RZ ;  /* 0x000000b1b0b0723e */ /* 0x008fca00048070ff */
[----:B------:R-:W-:Y:S04]  /*1c900*/  STL [R1+0x7b0], R176 ;  /* 0x0007b0b001007387 */ /* 0x000fe80000100800 */
[----:B------:R0:W-:Y:S01]  /*1c910*/  STL [R1+0x5a4], R9 ;  /* 0x0005a40901007387 */ /* 0x0001e20000100800 */
[----:B------:R-:W-:Y:S01]  /*1c920*/  F2FP.SATFINITE.E4M3.F32.PACK_AB_MERGE_C R174, R174, R175, RZ ;  /* 0x000000afaeae723e */ /* 0x000fe200048070ff */
[----:B0-----:R-:W-:Y:S01]  /*1c930*/  VIADD R9, R9, UR6 ;  /* 0x0000000609097c36 */ /* 0x001fe20008000000 */
[----:B------:R-:W-:-:S03]  /*1c940*/  F2FP.SATFINITE.E4M3.F32.PACK_AB_MERGE_C R172, R172, R173, RZ ;  /* 0x000000adacac723e */ /* 0x000fc600048070ff */
[----:B------:R-:W-:Y:S01]  /*1c950*/  STL [R1+0x7a4], R174 ;  /* 0x0007a4ae01007387 */ /* 0x000fe20000100800 */
[----:B------:R-:W-:-:S03]  /*1c960*/  ULDC UR6, c[0x0][0x248] ;  /* 0x0000920000067ab9 */ /* 0x000fc60000000800 */
        /* <DEDUP_REMOVED lines=42> */
[----:B------:R-:W-:Y:S02]  /*1cc10*/  ULDC UR6, c[0x0][0x248] ;  /* 0x0000920000067ab9 */ /* 0x000fe40000000800 */
[----:B------:R-:W2:Y:S04]  /*1cc20*/  LDL.LU R178, [R1+0x104] ;  /* 0x0001040001b27983 */ /* 0x000ea80000300800 */
[----:B------:R0:W-:Y:S04]  /*1cc30*/  STL [R1+0x7cc], R11 ;  /* 0x0007cc0b01007387 */ /* 0x0001e80000100800 */
[----:B------:R-:W3:Y:S04]  /*1cc40*/  LDL.LU R177, [R1+0x108] ;  /* 0x0001080001b17983 */ /* 0x000ee80000300800 */
[----:B------:R-:W3:Y:S04]  /*1cc50*/  LDL.LU R176, [R1+0x10c] ;  /* 0x00010c0001b07983 */ /* 0x000ee80000300800 */
        /* <DEDUP_REMOVED lines=165> */
[----:B------:R-:W-:Y:S01]  /*1d6b0*/  STL [R1+0x860], R152 ;  /* 0x0008609801007387 */ /* 0x000fe20000100800 */
[----:B------:R-:W-:-:S03]  /*1d6c0*/  F2FP.SATFINITE.E4M3.F32.PACK_AB_MERGE_C R21, R11, R21, RZ ;  /* 0x000000150b15723e */ /* 0x000fc600048070ff */
[----:B------:R0:W-:Y:S01]  /*1d6d0*/  STL [R1+0x54c], R9 ;  /* 0x00054c0901007387 */ /* 0x0001e20000100800 */
[----:B------:R-:W-:-:S03]  /*1d6e0*/  F2FP.SATFINITE.E4M3.F32.PACK_AB_MERGE_C R11, R25, R24, RZ ;  /* 0x00000018190b723e */ /* 0x000fc600048070ff */
[----:B------:R-:W-:Y:S01]  /*1d6f0*/  STL [R1+0x854], R22 ;  /* 0x0008541601007387 */ /* 0x000fe20000100800 */
[----:B0-----:R-:W-:Y:S01]  /*1d700*/  VIADD R9, R9, UR6 ;  /* 0x0000000609097c36 */ /* 0x001fe20008000000 */
[----:B------:R-:W-:Y:S02]  /*1d710*/  ULDC UR6, c[0x0][0x248] ;  /* 0x0000920000067ab9 */ /* 0x000fe40000000800 */
[----:B------:R0:W-:Y:S04]  /*1d720*/  STL [R1+0x84c], R21 ;  /* 0x00084c1501007387 */ /* 0x0001e80000100800 */
[----:B------:R1:W-:Y:S04]  /*1d730*/  STL [R1+0x548], R9 ;  /* 0x0005480901007387 */ /* 0x0003e80000100800 */
[----:B------:R2:W-:Y:S01]  /*1d740*/  STL [R1+0x878], R11 ;  /* 0x0008780b01007387 */ /* 0x0005e20000100800 */
[----:B0-----:R-:W-:Y:S01]  /*1d750*/  F2FP.SATFINITE.E4M3.F32.PACK_AB_MERGE_C R21, R27, R26, RZ ;  /* 0x0000001a1b15723e */ /* 0x001fe200048070ff */
[----:B-1----:R-:W-:Y:S01]  /*1d760*/  VIADD R9, R9, UR6 ;  /* 0x0000000609097c36 */ /* 0x002fe20008000000 */
[----:B------:R-:W-:Y:S01]  /*1d770*/  ULDC UR6, c[0x0][0x248] ;  /* 0x0000920000067ab9 */ /* 0x000fe20000000800 */
[----:B--2---:R-:W-:-:S02]  /*1d780*/  F2FP.SATFINITE.E4M3.F32.PACK_AB_MERGE_C R11, R29, R28, RZ ;  /* 0x0000001c1d0b723e */ /* 0x004fc400048070ff */
        /* <DEDUP_REMOVED lines=200> */
[----:B-1----:R-:W-:-:S04]  /*1e410*/  VIADD R9, R9, UR6 ;  /* 0x0000000609097c36 */ /* 0x002fc80008000000 */
[----:B------:R-:W-:Y:S01]  /*1e420*/  STL [R1+0x880], R21 ;  /* 0x0008801501007387 */ /* 0x000fe20000100800 */
[----:B------:R-:W-:Y:S01]  /*1e430*/  ULDC UR6, c[0x0][0x248] ;  /* 0x0000920000067ab9 */ /* 0x000fe20000000800 */
[----:B--2---:R-:W-:Y:S02]  /*1e440*/  F2FP.SATFINITE.E4M3.F32.PACK_AB_MERGE_C R11, R145, R144, RZ ;  /* 0x00000090910b723e */ /* 0x004fe400048070ff */
[----:B------:R0:W-:Y:S04]  /*1e450*/  STL [R1+0x3dc], R9 ;  /* 0x0003dc0901007387 */ /* 0x0001e80000100800 */
[----:B------:R1:W-:Y:S01]  /*1e460*/  STL [R1+0x92c], R11 ;  /* 0x00092c0b01007387 */ /* 0x0003e20000100800 */
[----:B0-----:R-:W-:Y:S01]  /*1e470*/  VIADD R9, R9, UR6 ;  /* 0x0000000609097c36 */ /* 0x001fe20008000000 */
[----:B------:R-:W-:Y:S01]  /*1e480*/  ULDC UR6, c[0x0][0x248] ;  /* 0x0000920000067ab9 */ /* 0x000fe20000000800 */
[----:B-1----:R-:W-:-:S05]  /*1e490*/  F2FP.SATFINITE.E4M3.F32.PACK_AB_MERGE_C R11, R147, R146, RZ ;  /* 0x00000092930b723e */ /* 0x002fca00048070ff */
[----:B------:R-:W-:Y:S04]  /*1e4a0*/  STL [R1+0x8f4], R11 ;  /* 0x0008f40b01007387 */ /* 0x000fe80000100800 */
[----:B------:R0:W-:Y:S02]  /*1e4b0*/  STL [R1+0x394], R9 ;  /* 0x0003940901007387 */ /* 0x0001e40000100800 */
[----:B0-----:R-:W-:Y:S01]  /*1e4c0*/  VIADD R9, R9, UR6 ;  /* 0x0000000609097c36 */ /* 0x001fe20008000000 */
[----:B------:R-:W0:Y:S01]  /*1e4d0*/  S2R R22, SR_TID.X ;  /* 0x0000000000167919 */ /* 0x000e220000002100 */
[----:B------:R-:W-:-:S03]  /*1e4e0*/  ULDC UR6, c[0x0][0x248] ;  /* 0x0000920000067ab9 */ /* 0x000fc60000000800 */
[----:B------:R1:W-:Y:S04]  /*1e4f0*/  STL [R1+0x384], R9 ;  /* 0x0003840901007387 */ /* 0x0003e80000100800 */
[----:B------:R-:W2:Y:S01]  /*1e500*/  LDL.LU R24, [R1+0x930] ;  /* 0x0009300001187983 */ /* 0x000ea20000300800 */
[----:B------:R-:W-:Y:S01]  /*1e510*/  F2FP.SATFINITE.E4M3.F32.PACK_AB_MERGE_C R23, R149, R148, RZ ;  /* 0x000000949517723e */ /* 0x000fe200048070ff */
[----:B-1----:R-:W-:Y:S01]  /*1e520*/  VIADD R9, R9, UR6 ;  /* 0x0000000609097c36 */ /* 0x002fe20008000000 */
[----:B------:R-:W-:-:S04]  /*1e530*/  ULDC UR6, c[0x0][0x248] ;  /* 0x0000920000067ab9 */ /* 0x000fc80000000800 */
[----:B------:R1:W-:Y:S01]  /*1e540*/  STL [R1+0x3cc], R9 ;  /* 0x0003cc0901007387 */ /* 0x0003e20000100800 */
[C---:B0-----:R-:W-:Y:S02]  /*1e550*/  IMAD.SHL.U32 R21, R22.reuse, 0x10, RZ ;  /* 0x0000001016157824 */ /* 0x041fe400078e00ff */
[----:B------:R-:W-:-:S03]  /*1e560*/  IMAD.SHL.U32 R11, R22, 0x40, RZ ;  /* 0x00000040160b7824 */ /* 0x000fc600078e00ff */
[----:B------:R-:W-:Y:S02]  /*1e570*/  LOP3.LUT R21, R21, 0xf0, RZ, 0xc0, !PT ;  /* 0x000000f015157812 */ /* 0x000fe400078ec0ff */
[----:B------:R-:W-:Y:S01]  /*1e580*/  LOP3.LUT R11, R11, 0x400, RZ, 0xc0, !PT ;  /* 0x000004000b0b7812 */ /* 0x000fe200078ec0ff */
[----:B-1----:R-:W-:Y:S01]  /*1e590*/  VIADD R9, R9, UR6 ;  /* 0x0000000609097c36 */ /* 0x002fe20008000000 */
[----:B------:R0:W-:Y:S01]  /*1e5a0*/  STL [R1+0x8b4], R23 ;  /* 0x0008b41701007387 */ /* 0x0001e20000100800 */
[----:B------:R-:W-:Y:S01]  /*1e5b0*/  ULDC UR6, c[0x0][0x248] ;  /* 0x0000920000067ab9 */ /* 0x000fe20000000800 */
[----:B------:R-:W-:Y:S02]  /*1e5c0*/  IADD3 R11, R11, UR5, R21 ;  /* 0x000000050b0b7c10 */ /* 0x000fe4000fffe015 */
[----:B------:R-:W-:Y:S01]  /*1e5d0*/  MOV R21, UR5 ;  /* 0x0000000500157c02 */ /* 0x000fe20008000f00 */
[----:B------:R1:W-:Y:S01]  /*1e5e0*/  STL [R1+0x3bc], R9 ;  /* 0x0003bc0901007387 */ /* 0x0003e20000100800 */
[----:B------:R-:W-:Y:S01]  /*1e5f0*/  LOP3.LUT R22, R22, 0x60, RZ, 0xc0, !PT ;  /* 0x0000006016167812 */ /* 0x000fe200078ec0ff */
[----:B------:R-:W-:-:S02]  /*1e600*/  VIADD R242, R4, 0x6 ;  /* 0x0000000604f27836 */ /* 0x000fc40000000000 */
[----:B------:R-:W-:Y:S01]  /*1e610*/  VIADD R243, R4, 0x5 ;  /* 0x0000000504f37836 */ /* 0x000fe20000000000 */
[----:B------:R3:W-:Y:S01]  /*1e620*/  STL [R1+0x4d0], R21 ;  /* 0x0004d01501007387 */ /* 0x0007e20000100800 */
[----:B0-----:R-:W-:Y:S01]  /*1e630*/  PRMT R23, R12, 0x5410, R0 ;  /* 0x000054100c177816 */ /* 0x001fe20000000000 */
[----:B------:R-:W-:Y:S01]  /*1e640*/  VIADD R29, R4, 0x18e ;  /* 0x0000018e041d7836 */ /* 0x000fe20000000000 */
[----:B------:R-:W-:Y:S01]  /*1e650*/  PRMT R20, R20, 0x5410, R18 ;  /* 0x0000541014147816 */ /* 0x000fe20000000012 */
[----:B------:R-:W-:Y:S01]  /*1e660*/  VIADD R28, R4, 0x18f ;  /* 0x0000018f041c7836 */ /* 0x000fe20000000000 */
[----:B------:R-:W-:Y:S01]  /*1e670*/  ULDC UR5, c[0x0][0x22c] ;  /* 0x00008b0000057ab9 */ /* 0x000fe20000000800 */
[----:B-1----:R-:W-:Y:S01]  /*1e680*/  VIADD R9, R9, UR6 ;  /* 0x0000000609097c36 */ /* 0x002fe20008000000 */
[----:B------:R-:W-:Y:S01]  /*1e690*/  ULDC UR6, c[0x0][0x248] ;  /* 0x0000920000067ab9 */ /* 0x000fe20000000800 */
[----:B---3--:R-:W-:-:S05]  /*1e6a0*/  F2FP.SATFINITE.E4M3.F32.PACK_AB_MERGE_C R21, R151, R150, RZ ;  /* 0x000000969715723e */ /* 0x008fca00048070ff */
[----:B------:R-:W-:Y:S04]  /*1e6b0*/  STL [R1+0x87c], R21 ;  /* 0x00087c1501007387 */ /* 0x000fe80000100800 */
[----:B------:R0:W-:Y:S02]  /*1e6c0*/  STL [R1+0x3ac], R9 ;  /* 0x0003ac0901007387 */ /* 0x0001e40000100800 */
[----:B0-----:R-:W-:Y:S01]  /*1e6d0*/  VIADD R9, R9, UR6 ;  /* 0x0000000609097c36 */ /* 0x001fe20008000000 */
[----:B------:R-:W-:-:S04]  /*1e6e0*/  ULDC UR6, c[0x0][0x248] ;  /* 0x0000920000067ab9 */ /* 0x000fc80000000800 */
[----:B------:R0:W-:Y:S01]  /*1e6f0*/  STL [R1+0x414], R9 ;  /* 0x0004140901007387 */ /* 0x0001e20000100800 */
[----:B------:R-:W-:Y:S02]  /*1e700*/  IMAD R11, R22, 0x8, R11 ;  /* 0x00000008160b7824 */ /* 0x000fe400078e020b */
[----:B0-----:R-:W-:Y:S01]  /*1e710*/  VIADD R9, R9, UR6 ;  /* 0x0000000609097c36 */ /* 0x001fe20008000000 */
[----:B------:R-:W-:-:S04]  /*1e720*/  ULDC UR6, c[0x0][0x248] ;  /* 0x0000920000067ab9 */ /* 0x000fc80000000800 */
[----:B------:R0:W-:Y:S04]  /*1e730*/  STL [R1+0x404], R9 ;  /* 0x0004040901007387 */ /* 0x0001e80000100800 */
[----:B------:R-:W-:Y:S01]  /*1e740*/  STL [R1+0xf44], R11 ;  /* 0x000f440b01007387 */ /* 0x000fe20000100800 */
[----:B0-----:R-:W-:Y:S01]  /*1e750*/  VIADD R9, R9, UR6 ;  /* 0x0000000609097c36 */ /* 0x001fe20008000000 */
[----:B------:R-:W-:-:S04]  /*1e760*/  ULDC UR6, c[0x0][0x248] ;  /* 0x0000920000067ab9 */ /* 0x000fc80000000800 */
[----:B------:R0:W-:Y:S01]  /*1e770*/  STL [R1+0x3f4], R9 ;  /* 0x0003f40901007387 */ /* 0x0001e20000100800 */
[----:B------:R-:W-:Y:S01]  /*1e780*/  PRMT R22, R13, 0x5410, R10 ;  /* 0x000054100d167816 */ /* 0x000fe2000000000a */
[----:B------:R-:W-:Y:S02]  /*1e790*/  VIADD R10, R4, 0xb1 ;  /* 0x000000b1040a7836 */ /* 0x000fe40000000000 */
[----:B0-----:R-:W-:Y:S01]  /*1e7a0*/  VIADD R9, R9, UR6 ;  /* 0x0000000609097c36 */ /* 0x001fe20008000000 */
[----:B------:R-:W-:-:S04]  /*1e7b0*/  ULDC UR6, c[0x0][0x248] ;  /* 0x0000920000067ab9 */ /* 0x000fc80000000800 */
[----:B------:R0:W-:Y:S01]  /*1e7c0*/  STL [R1+0x43c], R9 ;  /* 0x00043c0901007387 */ /* 0x0001e20000100800 */
[----:B------:R-:W-:Y:S02]  /*1e7d0*/  VIADD R0, R4, 0x1ff ;  /* 0x000001ff04007836 */ /* 0x000fe40000000000 */
        /* <DEDUP_REMOVED lines=17> */
[----:B------:R0:W-:Y:S01]  /*1e8f0*/  STL [R1+0x4ac], R9 ;  /* 0x0004ac0901007387 */ /* 0x0001e20000100800 */
[----:B------:R-:W-:Y:S02]  /*1e900*/  PRMT R21, R19, 0x5410, R16 ;  /* 0x0000541013157816 */ /* 0x000fe40000000010 */
[C---:B--2---:R-:W-:Y:S01]  /*1e910*/  ISETP.GE.AND P6, PT, R24.reuse, UR8, PT ;  /* 0x0000000818007c0c */ /* 0x044fe2000bfc6270 */
[----:B------:R-:W-:Y:S01]  /*1e920*/  IMAD R12, R24, UR6, RZ ;  /* 0x00000006180c7c24 */ /* 0x000fe2000f8e02ff */
[----:B------:R-:W-:Y:S02]  /*1e930*/  ULDC UR8, c[0x0][0x248] ;  /* 0x0000920000087ab9 */ /* 0x000fe40000000800 */
[----:B------:R-:W-:Y:S01]  /*1e940*/  ISETP.LT.AND P0, PT, R10, UR9, !P6 ;  /* 0x000000090a007c0c */ /* 0x000fe2000f701270 */
[----:B------:R-:W-:Y:S01]  /*1e950*/  ULDC UR9, c[0x0][0x22c] ;  /* 0x00008b0000097ab9 */ /* 0x000fe20000000800 */
[----:B------:R-:W-:Y:S01]  /*1e960*/  ISETP.LT.AND P5, PT, R0, UR7, !P6 ;  /* 0x0000000700007c0c */ /* 0x000fe2000f7a1270 */
[----:B------:R-:W-:Y:S01]  /*1e970*/  VIADD R0, R4, 0xb0 ;  /* 0x000000b004007836 */ /* 0x000fe20000000000 */
[----:B------:R-:W-:-:S09]  /*1e980*/  ULDC UR7, c[0x0][0x22c] ;  /* 0x00008b0000077ab9 */ /* 0x000fd20000000800 */
[----:B------:R-:W-:Y:S02]  /*1e990*/  @P0 LOP3.LUT R2, R2, 0x1000000, RZ, 0xfc, !PT ;  /* 0x0100000002020812 */ /* 0x000fe400078efcff */
[----:B------:R-:W-:Y:S01]  /*1e9a0*/  ISETP.LT.AND P0, PT, R0, UR7, !P6 ;  /* 0x0000000700007c0c */ /* 0x000fe2000f701270 */
[----:B------:R-:W-:Y:S01]  /*1e9b0*/  VIADD R0, R4, 0xaf ;  /* 0x000000af04007836 */ /* 0x000fe20000000000 */
[----:B------:R-:W-:Y:S01]  /*1e9c0*/  LOP3.LUT R2, R2, 0xff7fffff, RZ, 0xc0, !PT ;  /* 0xff7fffff02027812 */ /* 0x000fe200078ec0ff */
[----:B------:R-:W-:-:S10]  /*1e9d0*/  ULDC UR7, c[0x0][0x22c] ;  /* 0x00008b0000077ab9 */ /* 0x000fd40000000800 */
[----:B------:R-:W-:Y:S02]  /*1e9e0*/  @P0 LOP3.LUT R2, R2, 0x800000, RZ, 0xfc, !PT ;  /* 0x0080000002020812 */ /* 0x000fe400078efcff */
[----:B------:R-:W-:Y:S01]  /*1e9f0*/  ISETP.LT.AND P0, PT, R0, UR7, !P6 ;  /* 0x0000000700007c0c */ /* 0x000fe2000f701270 */
[----:B------:R-:W-:Y:S02]  /*1ea00*/  ULDC UR7, c[0x0][0x248] ;  /* 0x0000920000077ab9 */ /* 0x000fe40000000800 */
[----:B0-----:R-:W-:Y:S01]  /*1ea10*/  VIADD R9, R9, UR7 ;  /* 0x0000000709097c36 */ /* 0x001fe20008000000 */
[----:B------:R-:W-:-:S04]  /*1ea20*/  ULDC UR7, c[0x0][0x248] ;  /* 0x0000920000077ab9 */ /* 0x000fc80000000800 */
[----:B------:R0:W-:Y:S01]  /*1ea30*/  STL [R1+0x4c4], R9 ;  /* 0x0004c40901007387 */ /* 0x0001e20000100800 */
[----:B------:R-:W-:Y:S01]  /*1ea40*/  LOP3.LUT R2, R2, 0xffbfffff, RZ, 0xc0, !PT ;  /* 0xffbfffff02027812 */ /* 0x000fe200078ec0ff */
[----:B------:R-:W-:Y:S02]  /*1ea50*/  VIADD R0, R4, 0xae ;  /* 0x000000ae04007836 */ /* 0x000fe40000000000 */
[----:B0-----:R-:W-:Y:S01]  /*1ea60*/  VIADD R9, R9, UR7 ;  /* 0x0000000709097c36 */ /* 0x001fe20008000000 */
[----:B------:R-:W-:Y:S01]  /*1ea70*/  ULDC.64 UR6, c[0x0][0x220] ;  /* 0x0000880000067ab9 */ /* 0x000fe20000000a00 */
[----:B------:R-:W-:-:S03]  /*1ea80*/  @P0 LOP3.LUT R2, R2, 0x400000, RZ, 0xfc, !PT ;  /* 0x0040000002020812 */ /* 0x000fc600078efcff */
[----:B------:R0:W-:Y:S01]  /*1ea90*/  STL [R1+0x4cc], R9 ;  /* 0x0004cc0901007387 */ /* 0x0001e20000100800 */
[----:B------:R-:W-:Y:S01]  /*1eaa0*/  IADD3 R10, P0, R12, UR6, RZ ;  /* 0x000000060c0a7c10 */ /* 0x000fe2000ff1e0ff */
[----:B------:R-:W-:Y:S01]  /*1eab0*/  ULDC UR6, c[0x0][0x248] ;  /* 0x0000920000067ab9 */ /* 0x000fe20000000800 */
[----:B------:R-:W-:Y:S01]  /*1eac0*/  ISETP.LT.AND P1, PT, R0, UR9, !P6 ;  /* 0x0000000900007c0c */ /* 0x000fe2000f721270 */
[----:B------:R-:W-:Y:S02]  /*1ead0*/  VIADD R27, R4, 0x190 ;  /* 0x00000190041b7836 */ /* 0x000fe40000000000 */
[----:B0-----:R-:W-:Y:S01]  /*1eae0*/  VIADD R9, R9, UR8 ;  /* 0x0000000809097c36 */ /* 0x001fe20008000000 */
[----:B------:R-:W-:Y:S01]  /*1eaf0*/  LEA.HI.X.SX32 R0, R12, UR7, 0x1, P0 ;  /* 0x000000070c007c11 */ /* 0x000fe200080f0eff */
[----:B------:R-:W-:Y:S01]  /*1eb00*/  ULDC UR7, c[0x0][0x248] ;  /* 0x0000920000077ab9 */ /* 0x000fe20000000800 */
[----:B------:R-:W-:Y:S01]  /*1eb10*/  IADD3 R12, P0, R14, R10, RZ ;  /* 0x0000000a0e0c7210 */ /* 0x000fe20007f1e0ff */
[C---:B------:R-:W-:Y:S01]  /*1eb20*/  VIADD R26, R4.reuse, 0x191 ;  /* 0x00000191041a7836 */ /* 0x040fe20000000000 */
[----:B------:R0:W-:Y:S01]  /*1eb30*/  STL [R1+0x4d8], R9 ;  /* 0x0004d80901007387 */ /* 0x0001e20000100800 */
[----:B------:R-:W-:Y:S01]  /*1eb40*/  VIADD R18, R4, 0xad ;  /* 0x000000ad04127836 */ /* 0x000fe20000000000 */
[----:B------:R-:W-:-:S02]  /*1eb50*/  LEA.HI.X.SX32 R13, R14, R0, 0x1, P0 ;  /* 0x000000000e0d7211 */ /* 0x000fc400000f0eff */
[----:B------:R-:W-:Y:S02]  /*1eb60*/  LOP3.LUT R8, R8, 0x7fffffff, RZ, 0xc0, !PT ;  /* 0x7fffffff08087812 */ /* 0x000fe400078ec0ff */
[----:B------:R-:W-:Y:S02]  /*1eb70*/  LOP3.LUT R7, R7, 0x7fffffff, RZ, 0xc0, !PT ;  /* 0x7fffffff07077812 */ /* 0x000fe400078ec0ff */
[----:B------:R-:W-:Y:S02]  /*1eb80*/  LOP3.LUT R6, R6, 0x7fffffff, RZ, 0xc0, !PT ;  /* 0x7fffffff06067812 */ /* 0x000fe400078ec0ff */
[----:B------:R-:W-:Y:S01]  /*1eb90*/  LOP3.LUT R5, R5, 0x7fffffff, RZ, 0xc0, !PT ;  /* 0x7fffffff05057812 */ /* 0x000fe200078ec0ff */
[----:B0-----:R-:W-:Y:S01]  /*1eba0*/  VIADD R9, R9, UR6 ;  /* 0x0000000609097c36 */ /* 0x001fe20008000000 */
[----:B------:R-:W-:Y:S01]  /*1ebb0*/  ULDC UR6, c[0x0][0x248] ;  /* 0x0000920000067ab9 */ /* 0x000fe20000000800 */
[----:B------:R-:W-:Y:S02]  /*1ebc0*/  LOP3.LUT R2, R2, 0xffdfffff, RZ, 0xc0, !PT ;  /* 0xffdfffff02027812 */ /* 0x000fe400078ec0ff */
[----:B------:R-:W-:Y:S01]  /*1ebd0*/  LOP3.LUT R3, R3, 0x7fffffff, RZ, 0xc0, !PT ;  /* 0x7fffffff03037812 */ /* 0x000fe200078ec0ff */
[----:B------:R0:W-:Y:S01]  /*1ebe0*/  STL [R1+0x4e0], R9 ;  /* 0x0004e00901007387 */ /* 0x0001e20000100800 */
[----:B------:R-:W-:Y:S01]  /*1ebf0*/  IADD3 R14, P0, R15, R10, RZ ;  /* 0x0000000a0f0e7210 */ /* 0x000fe20007f1e0ff */
[C---:B------:R-:W-:Y:S01]  /*1ec00*/  VIADD R244, R4.reuse, 0x4 ;  /* 0x0000000404f47836 */ /* 0x040fe20000000000 */
[----:B------:R-:W-:Y:S01]  /*1ec10*/  ULDC UR9, c[0x0][0x22c] ;  /* 0x00008b0000097ab9 */ /* 0x000fe20000000800 */
[----:B------:R-:W-:Y:S01]  /*1ec20*/  STL [R1+0xf4c], R12 ;  /* 0x000f4c0c01007387 */ /* 0x000fe20000100800 */
[----:B------:R-:W-:Y:S01]  /*1ec30*/  VIADD R245, R4, 0x3 ;  /* 0x0000000304f57836 */ /* 0x000fe20000000000 */
[----:B------:R-:W-:Y:S01]  /*1ec40*/  ULDC UR8, c[0x0][0x22c] ;  /* 0x00008b0000087ab9 */ /* 0x000fe20000000800 */
[----:B0-----:R-:W-:Y:S01]  /*1ec50*/  VIADD R9, R9, UR6 ;  /* 0x0000000609097c36 */ /* 0x001fe20008000000 */
[----:B------:R-:W-:Y:S01]  /*1ec60*/  STL [R1+0xf48], R13 ;  /* 0x000f480d01007387 */ /* 0x000fe20000100800 */
[----:B------:R-:W-:-:S03]  /*1ec70*/  ULDC UR6, c[0x0][0x248] ;  /* 0x0000920000067ab9 */ /* 0x000fc60000000800 */
[----:B------:R0:W-:Y:S01]  /*1ec80*/  STL [R1+0x4e8], R9 ;  /* 0x0004e80901007387 */ /* 0x0001e20000100800 */
[----:B------:R-:W-:Y:S02]  /*1ec90*/  LEA.HI.X.SX32 R15, R15, R0, 0x1, P0 ;  /* 0x000000000f0f7211 */ /* 0x000fe400000f0eff */
[----:B------:R-:W-:Y:S01]  /*1eca0*/  IADD3 R16, P0, R17, R10, RZ ;  /* 0x0000000a11107210 */ /* 0x000fe20007f1e0ff */
[----:B------:R-:W-:Y:S01]  /*1ecb0*/  STL [R1+0xf54], R14 ;  /* 0x000f540e01007387 */ /* 0x000fe20000100800 */
[----:B0-----:R-:W-:Y:S02]  /*1ecc0*/  VIADD R9, R9, UR7 ;  /* 0x0000000709097c36 */ /* 0x001fe40008000000 */
[----:B------:R-:W-:Y:S01]  /*1ecd0*/  LEA.HI.X.SX32 R17, R17, R0, 0x1, P0 ;  /* 0x0000000011117211 */ /* 0x000fe200000f0eff */
[----:B------:R-:W-:Y:S02]  /*1ece0*/  ULDC UR7, c[0x0][0x22c] ;  /* 0x00008b0000077ab9 */ /* 0x000fe40000000800 */
[----:B------:R0:W-:Y:S04]  /*1ecf0*/  STL [R1+0x4ec], R9 ;  /* 0x0004ec0901007387 */ /* 0x0001e80000100800 */
[----:B------:R-:W-:Y:S01]  /*1ed00*/  STL [R1+0xf50], R15 ;  /* 0x000f500f01007387 */ /* 0x000fe20000100800 */
[----:B0-----:R-:W-:-:S03]  /*1ed10*/  VIADD R9, R9, UR6 ;  /* 0x0000000609097c36 */ /* 0x001fc60008000000 */
[----:B------:R-:W-:Y:S01]  /*1ed20*/  STL [R1+0xf58], R10 ;  /* 0x000f580a01007387 */ /* 0x000fe20000100800 */
[----:B------:R-:W-:-:S03]  /*1ed30*/  ULDC UR6, c[0x0][0x248] ;  /* 0x0000920000067ab9 */ /* 0x000fc60000000800 */
[----:B------:R0:W-:Y:S04]  /*1ed40*/  STL [R1+0x4f4], R9 ;  /* 0x0004f40901007387 */ /* 0x0001e80000100800 */
[----:B------:R-:W-:Y:S04]  /*1ed50*/  STL [R1+0xf64], R16 ;  /* 0x000f641001007387 */ /* 0x000fe80000100800 */
[----:B------:R-:W-:Y:S01]  /*1ed60*/  STL [R1+0xf60], R17 ;  /* 0x000f601101007387 */ /* 0x000fe20000100800 */
[----:B0-----:R-:W-:Y:S01]  /*1ed70*/  VIADD R9, R9, UR6 ;  /* 0x0000000609097c36 */ /* 0x001fe20008000000 */
[----:B------:R-:W-:-:S02]  /*1ed80*/  ULDC UR6, c[0x0][0x248] ;  /* 0x0000920000067ab9 */ /* 0x000fc40000000800 */
[----:B------:R0:W-:Y:S04]  /*1ed90*/  STL [R1+0xf5c], R0 ;  /* 0x000f5c0001007387 */ /* 0x0001e80000100800 */
[----:B------:R-:W-:Y:S01]  /*1eda0*/  STL [R1+0x4f8], R9 ;  /* 0x0004f80901007387 */ /* 0x000fe20000100800 */
        /* <DEDUP_REMOVED lines=243> */
[----:B------:R-:W-:Y:S02]  /*1fce0*/  VIADD R9, R4, 0x7 ;  /* 0x0000000704097836 */ /* 0x000fe40000000000 */
[----:B0-----:R-:W-:Y:S01]  /*1fcf0*/  VIADD R0, R0, UR6 ;  /* 0x0000000600007c36 */ /* 0x001fe20008000000 */
[----:B------:R-:W-:-:S04]  /*1fd00*/  ULDC UR6, c[0x0][0x248] ;  /* 0x0000920000067ab9 */ /* 0x000fc80000000800 */
[----:B------:R0:W-:Y:S04]  /*1fd10*/  STL [R1+0xc48], R0 ;  /* 0x000c480001007387 */ /* 0x0001e80000100800 */
[----:B------:R-:W-:Y:S01]  /*1fd20*/  STL [R1+0xf9c], R9 ;  /* 0x000f9c0901007387 */ /* 0x000fe20000100800 */
[----:B0-----:R-:W-:Y:S01]  /*1fd30*/  VIADD R0, R0, UR6 ;  /* 0x0000000600007c36 */ /* 0x001fe20008000000 */
[----:B------:R-:W-:-:S04]  /*1fd40*/  ULDC UR6, c[0x0][0x248] ;  /* 0x0000920000067ab9 */ /* 0x000fc80000000800 */
[----:B------:R0:W-:Y:S04]  /*1fd50*/  STL [R1+0xc4c], R0 ;  /* 0x000c4c0001007387 */ /* 0x0001e80000100800 */
[----:B------:R-:W-:Y:S01]  /*1fd60*/  STL [R1+0xfa0], R242 ;  /* 0x000fa0f201007387 */ /* 0x000fe20000100800 */
[----:B0-----:R-:W-:-:S03]  /*1fd70*/  VIADD R0, R0, UR6 ;  /* 0x0000000600007c36 */ /* 0x001fc60008000000 */
[----:B------:R-:W-:Y:S01]  /*1fd80*/  STL [R1+0xfa4], R243 ;  /* 0x000fa4f301007387 */ /* 0x000fe20000100800 */
[----:B------:R-:W-:-:S03]  /*1fd90*/  ULDC UR6, c[0x0][0x248] ;  /* 0x0000920000067ab9 */ /* 0x000fc60000000800 */
        /* <DEDUP_REMOVED lines=336> */
[----:B------:R0:W-:Y:S04]  /*212a0*/  STL [R1+0xe10], R0 ;  /* 0x000e100001007387 */ /* 0x0001e80000100800 */
[----:B------:R-:W-:Y:S01]  /*212b0*/  STL [R1+0xf7c], R29 ;  /* 0x000f7c1d01007387 */ /* 0x000fe20000100800 */
[----:B0-----:R-:W-:-:S03]  /*212c0*/  VIADD R0, R0, UR6 ;  /* 0x0000000600007c36 */ /* 0x001fc60008000000 */
[----:B------:R-:W-:Y:S01]  /*212d0*/  STL [R1+0xf78], R28 ;  /* 0x000f781c01007387 */ /* 0x000fe20000100800 */
[----:B------:R-:W-:-:S03]  /*212e0*/  ULDC UR6, c[0x0][0x248] ;  /* 0x0000920000067ab9 */ /* 0x000fc60000000800 */
[----:B------:R0:W-:Y:S04]  /*212f0*/  STL [R1+0xe14], R0 ;  /* 0x000e140001007387 */ /* 0x0001e80000100800 */
[----:B------:R-:W-:Y:S01]  /*21300*/  STL [R1+0xf74], R27 ;  /* 0x000f741b01007387 */ /* 0x000fe20000100800 */
[----:B0-----:R-:W-:-:S03]  /*21310*/  VIADD R0, R0, UR6 ;  /* 0x0000000600007c36 */ /* 0x001fc60008000000 */
[----:B------:R-:W-:Y:S01]  /*21320*/  STL [R1+0xf70], R26 ;  /* 0x000f701a01007387 */ /* 0x000fe20000100800 */
[----:B------:R-:W-:-:S03]  /*21330*/  ULDC UR6, c[0x0][0x248] ;  /* 0x0000920000067ab9 */ /* 0x000fc60000000800 */
[----:B------:R0:W-:Y:S01]  /*21340*/  STL [R1+0xe18], R0 ;  /* 0x000e180001007387 */ /* 0x0001e20000100800 */
[C---:B------:R-:W-:Y:S02]  /*21350*/  VIADD R9, R4.reuse, 0x194 ;  /* 0x0000019404097836 */ /* 0x040fe40000000000 */
[----:B------:R-:W-:Y:S02]  /*21360*/  VIADD R10, R4, 0x195 ;  /* 0x00000195040a7836 */ /* 0x000fe40000000000 */
[----:B0-----:R-:W-:Y:S01]  /*21370*/  VIADD R0, R0, UR6 ;  /* 0x0000000600007c36 */ /* 0x001fe20008000000 */
[----:B------:R-:W-:-:S04]  /*21380*/  ULDC UR6, c[0x0][0x248] ;  /* 0x0000920000067ab9 */ /* 0x000fc80000000800 */
[----:B------:R0:W-:Y:S04]  /*21390*/  STL [R1+0xe1c], R0 ;  /* 0x000e1c0001007387 */ /* 0x0001e80000100800 */
[----:B------:R1:W-:Y:S01]  /*213a0*/  STL [R1], R9 ;  /* 0x0000000901007387 */ /* 0x0003e20000100800 */
[----:B0-----:R-:W-:Y:S01]  /*213b0*/  VIADD R0, R0, UR6 ;  /* 0x0000000600007c36 */ /* 0x001fe20008000000 */
[----:B------:R-:W-:Y:S02]  /*213c0*/  ULDC UR6, c[0x0][0x248] ;  /* 0x0000920000067ab9 */ /* 0x000fe40000000800 */
[----:B------:R0:W-:Y:S01]  /*213d0*/  STL [R1+0x4], R10 ;  /* 0x0000040a01007387 */ /* 0x0001e20000100800 */
[----:B-1----:R-:W-:-:S03]  /*213e0*/  VIADD R9, R4, 0x196 ;  /* 0x0000019604097836 */ /* 0x002fc60000000000 */
[----:B------:R1:W-:Y:S01]  /*213f0*/  STL [R1+0xe20], R0 ;  /* 0x000e200001007387 */ /* 0x0003e20000100800 */
[----:B0-----:R-:W-:-:S03]  /*21400*/  VIADD R10, R4, 0x197 ;  /* 0x00000197040a7836 */ /* 0x001fc60000000000 */
[----:B------:R0:W-:Y:S01]  /*21410*/  STL [R1+0x8], R9 ;  /* 0x0000080901007387 */ /* 0x0001e20000100800 */
[----:B-1----:R-:W-:Y:S01]  /*21420*/  VIADD R0, R0, UR6 ;  /* 0x0000000600007c36 */ /* 0x002fe20008000000 */
[----:B------:R-:W-:Y:S02]  /*21430*/  ULDC UR6, c[0x0][0x248] ;  /* 0x0000920000067ab9 */ /* 0x000fe40000000800 */
[----:B------:R1:W-:Y:S04]  /*21440*/  STL [R1+0xc], R10 ;  /* 0x00000c0a01007387 */ /* 0x0003e80000100800 */
[----:B------:R2:W-:Y:S01]  /*21450*/  STL [R1+0xe24], R0 ;  /* 0x000e240001007387 */ /* 0x0005e20000100800 */
[C---:B0-----:R-:W-:Y:S02]  /*21460*/  VIADD R9, R4.reuse, 0x198 ;  /* 0x0000019804097836 */ /* 0x041fe40000000000 */
[----:B-1----:R-:W-:-:S03]  /*21470*/  VIADD R10, R4, 0x199 ;  /* 0x00000199040a7836 */ /* 0x002fc60000000000 */
[----:B------:R0:W-:Y:S01]  /*21480*/  STL [R1+0x10], R9 ;  /* 0x0000100901007387 */ /* 0x0001e20000100800 */
[----:B--2---:R-:W-:Y:S01]  /*21490*/  VIADD R0, R0, UR6 ;  /* 0x0000000600007c36 */ /* 0x004fe20008000000 */
[----:B------:R-:W-:Y:S02]  /*214a0*/  ULDC UR6, c[0x0][0x248] ;  /* 0x0000920000067ab9 */ /* 0x000fe40000000800 */
[----:B------:R-:W-:Y:S04]  /*214b0*/  STL [R1+0x14], R10 ;  /* 0x0000140a01007387 */ /* 0x000fe80000100800 */
[----:B------:R1:W-:Y:S01]  /*214c0*/  STL [R1+0xe28], R0 ;  /* 0x000e280001007387 */ /* 0x0003e20000100800 */
[----:B0-----:R-:W-:-:S05]  /*214d0*/  VIADD R9, R4, 0x19a ;  /* 0x0000019a04097836 */ /* 0x001fca0000000000 */
[----:B------:R0:W-:Y:S01]  /*214e0*/  STL [R1+0x18], R9 ;  /* 0x0000180901007387 */ /* 0x0001e20000100800 */
[----:B-1----:R-:W-:Y:S01]  /*214f0*/  VIADD R0, R0, UR6 ;  /* 0x0000000600007c36 */ /* 0x002fe20008000000 */
[----:B------:R-:W-:Y:S01]  /*21500*/  ULDC UR6, c[0x0][0x248] ;  /* 0x0000920000067ab9 */ /* 0x000fe20000000800 */
[----:B------:R-:W-:-:S03]  /*21510*/  VIADD R10, R4, 0x19d ;  /* 0x0000019d040a7836 */ /* 0x000fc60000000000 */
[----:B------:R1:W-:Y:S01]  /*21520*/  STL [R1+0xe2c], R0 ;  /* 0x000e2c0001007387 */ /* 0x0003e20000100800 */
[----:B0-----:R-:W-:-:S05]  /*21530*/  VIADD R9, R4, 0x19c ;  /* 0x0000019c04097836 */ /* 0x001fca0000000000 */
[----:B------:R0:W-:Y:S01]  /*21540*/  STL [R1+0x20], R9 ;  /* 0x0000200901007387 */ /* 0x0001e20000100800 */
[----:B-1----:R-:W-:Y:S01]  /*21550*/  VIADD R0, R0, UR6 ;  /* 0x0000000600007c36 */ /* 0x002fe20008000000 */
[----:B------:R-:W-:Y:S02]  /*21560*/  ULDC UR6, c[0x0][0x248] ;  /* 0x0000920000067ab9 */ /* 0x000fe40000000800 */
[----:B------:R1:W-:Y:S01]  /*21570*/  STL [R1+0x24], R10 ;  /* 0x0000240a01007387 */ /* 0x0003e20000100800 */
[----:B0-----:R-:W-:-:S03]  /*21580*/  VIADD R9, R4, 0x19e ;  /* 0x0000019e04097836 */ /* 0x001fc60000000000 */
[----:B------:R0:W-:Y:S01]  /*21590*/  STL [R1+0xe30], R0 ;  /* 0x000e300001007387 */ /* 0x0001e20000100800 */
[----:B-1----:R-:W-:-:S03]  /*215a0*/  VIADD R10, R4, 0x19f ;  /* 0x0000019f040a7836 */ /* 0x002fc60000000000 */
[----:B------:R1:W-:Y:S01]  /*215b0*/  STL [R1+0x28], R9 ;  /* 0x0000280901007387 */ /* 0x0003e20000100800 */
        /* <DEDUP_REMOVED lines=95> */
[----:B------:R0:W-:Y:S04]  /*21bb0*/  STL [R1+0xe68], R0 ;  /* 0x000e680001007387 */ /* 0x0001e80000100800 */
[----:B------:R2:W-:Y:S01]  /*21bc0*/  STL [R1+0x98], R9 ;  /* 0x0000980901007387 */ /* 0x0005e20000100800 */
[----:B-1----:R-:W-:Y:S02]  /*21bd0*/  VIADD R10, R4, 0x1bd ;  /* 0x000001bd040a7836 */ /* 0x002fe40000000000 */
[----:B0-----:R-:W-:Y:S01]  /*21be0*/  VIADD R0, R0, UR6 ;  /* 0x0000000600007c36 */ /* 0x001fe20008000000 */
[----:B------:R-:W-:Y:S01]  /*21bf0*/  ULDC UR6, c[0x0][0x248] ;  /* 0x0000920000067ab9 */ /* 0x000fe20000000800 */
[----:B--2---:R-:W-:-:S03]  /*21c00*/  VIADD R9, R4, 0x1bc ;  /* 0x000001bc04097836 */ /* 0x004fc60000000000 */
[----:B------:R0:W-:Y:S04]  /*21c10*/  STL [R1+0xe6c], R0 ;  /* 0x000e6c0001007387 */ /* 0x0001e80000100800 */
        /* <DEDUP_REMOVED lines=10> */
[----:B------:R-:W-:Y:S04]  /*21cc0*/  STL [R1+0xac], R10 ;  /* 0x0000ac0a01007387 */ /* 0x000fe80000100800 */
[----:B------:R1:W-:Y:S01]  /*21cd0*/  STL [R1+0xe74], R0 ;  /* 0x000e740001007387 */ /* 0x0003e20000100800 */
[----:B0-----:R-:W-:-:S05]  /*21ce0*/  VIADD R9, R4, 0x1c0 ;  /* 0x000001c004097836 */ /* 0x001fca0000000000 */
[----:B------:R0:W-:Y:S01]  /*21cf0*/  STL [R1+0xb0], R9 ;  /* 0x0000b00901007387 */ /* 0x0001e20000100800 */
[----:B-1----:R-:W-:Y:S01]  /*21d00*/  VIADD R0, R0, UR6 ;  /* 0x0000000600007c36 */ /* 0x002fe20008000000 */
[----:B------:R-:W-:-:S04]  /*21d10*/  ULDC UR6, c[0x0][0x248] ;  /* 0x0000920000067ab9 */ /* 0x000fc80000000800 */
[----:B------:R1:W-:Y:S01]  /*21d20*/  STL [R1+0xe78], R0 ;  /* 0x000e780001007387 */ /* 0x0003e20000100800 */
[----:B0-----:R-:W-:-:S05]  /*21d30*/  VIADD R9, R4, 0x1c1 ;  /* 0x000001c104097836 */ /* 0x001fca0000000000 */
[----:B------:R-:W-:Y:S01]  /*21d40*/  STL [R1+0xb4], R9 ;  /* 0x0000b40901007387 */ /* 0x000fe20000100800 */
[----:B-1----:R-:W-:Y:S01]  /*21d50*/  VIADD R0, R0, UR6 ;  /* 0x0000000600007c36 */ /* 0x002fe20008000000 */
        /* <DEDUP_REMOVED lines=76> */
[----:B------:R-:W-:Y:S01]  /*22220*/  ULDC UR6, c[0x0][0x248] ;  /* 0x0000920000067ab9 */ /* 0x000fe20000000800 */
[----:B------:R-:W-:-:S03]  /*22230*/  VIADD R9, R4, 0x1c3 ;  /* 0x000001c304097836 */ /* 0x000fc60000000000 */
[----:B------:R0:W-:Y:S02]  /*22240*/  STL [R1+0xee0], R0 ;  /* 0x000ee00001007387 */ /* 0x0001e40000100800 */
[----:B0-----:R-:W-:Y:S01]  /*22250*/  VIADD R0, R0, UR6 ;  /* 0x0000000600007c36 */ /* 0x001fe20008000000 */
[----:B------:R-:W-:Y:S01]  /*22260*/  ISETP.LT.AND P0, PT, R18, UR7, !P6 ;  /* 0x0000000712007c0c */ /* 0x000fe2000f701270 */
[----:B------:R-:W-:Y:S01]  /*22270*/  VIADD R242, R4, 0xac ;  /* 0x000000ac04f27836 */ /* 0x000fe20000000000 */
[----:B------:R-:W-:Y:S01]  /*22280*/  @P1 LOP3.LUT R2, R2, 0x200000, RZ, 0xfc, !PT ;  /* 0x0020000002021812 */ /* 0x000fe200078efcff */
[C---:B------:R-:W-:Y:S01]  /*22290*/  VIADD R243, R4.reuse, 0xaa ;  /* 0x000000aa04f37836 */ /* 0x040fe20000000000 */
[----:B------:R0:W-:Y:S01]  /*222a0*/  STL [R1+0xee4], R0 ;  /* 0x000ee40001007387 */ /* 0x0001e20000100800 */
[----:B------:R-:W-:Y:S01]  /*222b0*/  MOV R27, UR33 ;  /* 0x00000021001b7c02 */ /* 0x000fe20008000f00 */
[----:B------:R-:W-:Y:S01]  /*222c0*/  ULDC UR33, c[0x0][0x22c] ;  /* 0x00008b0000217ab9 */ /* 0x000fe20000000800 */
[----:B------:R-:W-:Y:S01]  /*222d0*/  MOV R26, UR5 ;  /* 0x00000005001a7c02 */ /* 0x000fe20008000f00 */
[----:B------:R1:W-:Y:S01]  /*222e0*/  STL [R1+0xb8], R10 ;  /* 0x0000b80a01007387 */ /* 0x0003e20000100800 */
[----:B------:R-:W-:Y:S01]  /*222f0*/  MOV R29, UR61 ;  /* 0x0000003d001d7c02 */ /* 0x000fe20008000f00 */
[----:B------:R-:W-:Y:S01]  /*22300*/  ULDC UR5, c[0x0][0x22c] ;  /* 0x00008b0000057ab9 */ /* 0x000fe20000000800 */
[----:B------:R-:W-:Y:S01]  /*22310*/  MOV R28, UR32 ;  /* 0x00000020001c7c02 */ /* 0x000fe20008000f00 */
[----:B------:R2:W-:Y:S01]  /*22320*/  STL [R1+0xbc], R9 ;  /* 0x0000bc0901007387 */ /* 0x0005e20000100800 */
[C---:B------:R-:W-:Y:S01]  /*22330*/  VIADD R246, R4.reuse, 0x2 ;  /* 0x0000000204f67836 */ /* 0x040fe20000000000 */
[----:B------:R-:W-:Y:S01]  /*22340*/  ULDC UR7, c[0x0][0x22c] ;  /* 0x00008b0000077ab9 */ /* 0x000fe20000000800 */
[----:B0-----:R-:W-:Y:S01]  /*22350*/  VIADD R0, R4, 0x1c4 ;  /* 0x000001c404007836 */ /* 0x001fe20000000000 */
[----:B------:R-:W-:Y:S01]  /*22360*/  ISETP.LT.AND P1, PT, R242, UR33, !P6 ;  /* 0x00000021f2007c0c */ /* 0x000fe2000f721270 */
[----:B------:R-:W-:Y:S01]  /*22370*/  ULDC UR61, c[0x0][0x22c] ;  /* 0x00008b00003d7ab9 */ /* 0x000fe20000000800 */
[----:B-1----:R-:W-:Y:S01]  /*22380*/  VIADD R10, R4, 0x1c5 ;  /* 0x000001c5040a7836 */ /* 0x002fe20000000000 */
[----:B------:R-:W-:Y:S01]  /*22390*/  LOP3.LUT R2, R2, 0xffefffff, RZ, 0xc0, !PT ;  /* 0xffefffff02027812 */ /* 0x000fe200078ec0ff */
[----:B------:R-:W-:Y:S01]  /*223a0*/  ULDC UR32, c[0x0][0x22c] ;  /* 0x00008b0000207ab9 */ /* 0x000fe20000000800 */
[----:B------:R-:W-:Y:S01]  /*223b0*/  STSM.16.M88.4 [R11], R20 ;  /* 0x000000140b007844 */ /* 0x000fe20000000200 */
[----:B--2---:R-:W-:Y:S01]  /*223c0*/  VIADD R9, R4, 0x1c6 ;  /* 0x000001c604097836 */ /* 0x004fe20000000000 */
[----:B------:R-:W-:-:S02]  /*223d0*/  ULDC UR6, c[0x0][0x22c] ;  /* 0x00008b0000067ab9 */ /* 0x000fc40000000800 */
[----:B------:R0:W-:Y:S01]  /*223e0*/  STL [R1+0xc0], R0 ;  /* 0x0000c00001007387 */ /* 0x0001e20000100800 */
[C---:B------:R-:W-:Y:S01]  /*223f0*/  VIADD R242, R4.reuse, 0xa8 ;  /* 0x000000a804f27836 */ /* 0x040fe20000000000 */
[----:B------:R-:W-:Y:S02]  /*22400*/  ULDC UR33, c[0x0][0x22c] ;  /* 0x00008b0000217ab9 */ /* 0x000fe40000000800 */
[----:B------:R1:W-:Y:S04]  /*22410*/  STL [R1+0xc4], R10 ;  /* 0x0000c40a01007387 */ /* 0x0003e80000100800 */
[----:B------:R2:W-:Y:S01]  /*22420*/  STL [R1+0xc8], R9 ;  /* 0x0000c80901007387 */ /* 0x0005e20000100800 */
[C---:B0-----:R-:W-:Y:S02]  /*22430*/  VIADD R0, R4.reuse, 0x1c7 ;  /* 0x000001c704007836 */ /* 0x041fe40000000000 */
[----:B-1----:R-:W-:-:S03]  /*22440*/  VIADD R10, R4, 0x1c8 ;  /* 0x000001c8040a7836 */ /* 0x002fc60000000000 */
[----:B------:R0:W-:Y:S01]  /*22450*/  STL [R1+0xcc], R0 ;  /* 0x0000cc0001007387 */ /* 0x0001e20000100800 */
[----:B--2---:R-:W-:-:S03]  /*22460*/  VIADD R9, R4, 0x1c9 ;  /* 0x000001c904097836 */ /* 0x004fc60000000000 */
        /* <DEDUP_REMOVED lines=82> */
[----:B------:R-:W-:Y:S01]  /*22990*/  STL [R1+0x174], R0 ;  /* 0x0001740001007387 */ /* 0x000fe20000100800 */
[----:B--2---:R-:W-:-:S03]  /*229a0*/  VIADD R9, R4, 0x1f3 ;  /* 0x000001f304097836 */ /* 0x004fc60000000000 */
[----:B------:R-:W-:Y:S01]  /*229b0*/  STL [R1+0x178], R10 ;  /* 0x0001780a01007387 */ /* 0x000fe20000100800 */
[----:B------:R-:W-:-:S03]  /*229c0*/  @P0 LOP3.LUT R2, R2, 0x100000, RZ, 0xfc, !PT ;  /* 0x0010000002020812 */ /* 0x000fc600078efcff */
[----:B------:R0:W-:Y:S01]  /*229d0*/  STL [R1+0x17c], R9 ;  /* 0x00017c0901007387 */ /* 0x0001e20000100800 */
[----:B------:R-:W-:Y:S01]  /*229e0*/  LOP3.LUT R2, R2, 0xfff7ffff, RZ, 0xc0, !PT ;  /* 0xfff7ffff02027812 */ /* 0x000fe200078ec0ff */
[----:B0-----:R-:W-:-:S05]  /*229f0*/  VIADD R9, R4, 0xab ;  /* 0x000000ab04097836 */ /* 0x001fca0000000000 */
[----:B------:R-:W-:Y:S02]  /*22a00*/  ISETP.LT.AND P0, PT, R9, UR5, !P6 ;  /* 0x0000000509007c0c */ /* 0x000fe4000f701270 */
[----:B------:R-:W-:Y:S01]  /*22a10*/  @P1 LOP3.LUT R2, R2, 0x80000, RZ, 0xfc, !PT ;  /* 0x0008000002021812 */ /* 0x000fe200078efcff */
[----:B------:R-:W-:Y:S01]  /*22a20*/  VIADD R9, R4, 0xa9 ;  /* 0x000000a904097836 */ /* 0x000fe20000000000 */
[----:B------:R-:W-:Y:S02]  /*22a30*/  ULDC UR5, c[0x0][0x22c] ;  /* 0x00008b0000057ab9 */ /* 0x000fe40000000800 */
[----:B------:R-:W-:-:S07]  /*22a40*/  LOP3.LUT R2, R2, 0xfffbffff, RZ, 0xc0, !PT ;  /* 0xfffbffff02027812 */ /* 0x000fce00078ec0ff */
[----:B------:R-:W-:Y:S02]  /*22a50*/  @P0 LOP3.LUT R2, R2, 0x40000, RZ, 0xfc, !PT ;  /* 0x0004000002020812 */ /* 0x000fe400078efcff */
[----:B------:R-:W-:Y:S02]  /*22a60*/  ISETP.LT.AND P0, PT, R243, UR61, !P6 ;  /* 0x0000003df3007c0c */ /* 0x000fe4000f701270 */
[----:B------:R-:W-:Y:S02]  /*22a70*/  ISETP.LT.AND P2, PT, R9, UR32, !P6 ;  /* 0x0000002009007c0c */ /* 0x000fe4000f741270 */
[----:B------:R-:W-:Y:S02]  /*22a80*/  LOP3.LUT R2, R2, 0xfffdffff, RZ, 0xc0, !PT ;  /* 0xfffdffff02027812 */ /* 0x000fe400078ec0ff */
[----:B------:R-:W-:Y:S01]  /*22a90*/  ISETP.LT.AND P1, PT, R242, UR33, !P6 ;  /* 0x00000021f2007c0c */ /* 0x000fe2000f721270 */
[C---:B------:R-:W-:Y:S01]  /*22aa0*/  VIADD R9, R4.reuse, 0xa7 ;  /* 0x000000a704097836 */ /* 0x040fe20000000000 */
[----:B------:R-:W-:Y:S01]  /*22ab0*/  ULDC UR61, c[0x0][0x22c] ;  /* 0x00008b00003d7ab9 */ /* 0x000fe20000000800 */
[----:B------:R-:W-:Y:S01]  /*22ac0*/  VIADD R243, R4, 0xa6 ;  /* 0x000000a604f37836 */ /* 0x000fe20000000000 */
[----:B------:R-:W-:-:S03]  /*22ad0*/  ULDC UR32, c[0x0][0x22c] ;  /* 0x00008b0000207ab9 */ /* 0x000fc60000000800 */
[----:B------:R-:W-:Y:S01]  /*22ae0*/  @P0 LOP3.LUT R2, R2, 0x20000, RZ, 0xfc, !PT ;  /* 0x0002000002020812 */ /* 0x000fe200078efcff */
[----:B------:R-:W-:Y:S01]  /*22af0*/  VIADD R242, R4, 0xa4 ;  /* 0x000000a404f27836 */ /* 0x000fe20000000000 */
[----:B------:R-:W-:Y:S02]  /*22b00*/  ULDC UR33, c[0x0][0x22c] ;  /* 0x00008b0000217ab9 */ /* 0x000fe40000000800 */
[----:B------:R-:W-:-:S04]  /*22b10*/  LOP3.LUT R2, R2, 0xfffeffff, RZ, 0xc0, !PT ;  /* 0xfffeffff02027812 */ /* 0x000fc800078ec0ff */
[----:B------:R-:W-:Y:S02]  /*22b20*/  @P2 LOP3.LUT R2, R2, 0x10000, RZ, 0xfc, !PT ;  /* 0x0001000002022812 */ /* 0x000fe400078efcff */
[----:B------:R-:W-:Y:S02]  /*22b30*/  ISETP.LT.AND P0, PT, R9, UR5, !P6 ;  /* 0x0000000509007c0c */ /* 0x000fe4000f701270 */
[----:B------:R-:W-:Y:S01]  /*22b40*/  LOP3.LUT R2, R2, 0xffff7fff, RZ, 0xc0, !PT ;  /* 0xffff7fff02027812 */ /* 0x000fe200078ec0ff */
[----:B------:R-:W-:Y:S01]  /*22b50*/  VIADD R9, R4, 0xa5 ;  /* 0x000000a504097836 */ /* 0x000fe20000000000 */
[----:B------:R-:W-:Y:S02]  /*22b60*/  ULDC UR5, c[0x0][0x22c] ;  /* 0x00008b0000057ab9 */ /* 0x000fe40000000800 */
[----:B------:R-:W-:-:S04]  /*22b70*/  @P1 LOP3.LUT R2, R2, 0x8000, RZ, 0xfc, !PT ;  /* 0x0000800002021812 */ /* 0x000fc800078efcff */
[----:B------:R-:W-:-:S04]  /*22b80*/  LOP3.LUT R2, R2, 0xffffbfff, RZ, 0xc0, !PT ;  /* 0xffffbfff02027812 */ /* 0x000fc800078ec0ff */
        /* <DEDUP_REMOVED lines=48> */
[----:B------:R-:W-:Y:S01]  /*22e90*/  ULDC UR33, c[0x0][0x22c] ;  /* 0x00008b0000217ab9 */ /* 0x000fe20000000800 */
[----:B------:R-:W-:-:S02]  /*22ea0*/  ULDC UR32, c[0x0][0x22c] ;  /* 0x00008b0000207ab9 */ /* 0x000fc40000000800 */
[----:B------:R-:W-:-:S04]  /*22eb0*/  @P0 LOP3.LUT R2, R2, 0x20, RZ, 0xfc, !PT ;  /* 0x0000002002020812 */ /* 0x000fc800078efcff */
        /* <DEDUP_REMOVED lines=9> */
[----:B------:R-:W-:Y:S01]  /*22f50*/  ISETP.LT.AND P0, PT, R243, UR61, !P6 ;  /* 0x0000003df3007c0c */ /* 0x000fe2000f701270 */
[----:B------:R-:W-:Y:S01]  /*22f60*/  VIADD R9, R4, 0x99 ;  /* 0x0000009904097836 */ /* 0x000fe20000000000 */
[----:B------:R-:W-:Y:S02]  /*22f70*/  ISETP.LT.AND P1, PT, R242, UR33, !P6 ;  /* 0x00000021f2007c0c */ /* 0x000fe4000f721270 */
[----:B------:R-:W-:Y:S01]  /*22f80*/  LOP3.LUT R2, R2, 0xfffffffd, RZ, 0xc0, !PT ;  /* 0xfffffffd02027812 */ /* 0x000fe200078ec0ff */
[C---:B------:R-:W-:Y:S01]  /*22f90*/  VIADD R243, R4.reuse, 0x96 ;  /* 0x0000009604f37836 */ /* 0x040fe20000000000 */
[----:B------:R-:W-:Y:S01]  /*22fa0*/  ISETP.LT.AND P2, PT, R9, UR32, !P6 ;  /* 0x0000002009007c0c */ /* 0x000fe2000f741270 */
[C---:B------:R-:W-:Y:S01]  /*22fb0*/  VIADD R9, R4.reuse, 0x97 ;  /* 0x0000009704097836 */ /* 0x040fe20000000000 */
[----:B------:R-:W-:Y:S01]  /*22fc0*/  ULDC UR61, c[0x0][0x22c] ;  /* 0x00008b00003d7ab9 */ /* 0x000fe20000000800 */
[----:B------:R-:W-:Y:S01]  /*22fd0*/  ULDC UR32, c[0x0][0x22c] ;  /* 0x00008b0000207ab9 */ /* 0x000fe20000000800 */
[----:B------:R-:W-:Y:S01]  /*22fe0*/  VIADD R242, R4, 0x94 ;  /* 0x0000009404f27836 */ /* 0x000fe20000000000 */
[----:B------:R-:W-:-:S02]  /*22ff0*/  ULDC UR33, c[0x0][0x22c] ;  /* 0x00008b0000217ab9 */ /* 0x000fc40000000800 */
[----:B------:R-:W-:Y:S02]  /*23000*/  @P0 LOP3.LUT R2, R2, 0x2, RZ, 0xfc, !PT ;  /* 0x0000000202020812 */ /* 0x000fe400078efcff */
[----:B------:R-:W-:Y:S02]  /*23010*/  ISETP.LT.AND P0, PT, R9, UR5, !P6 ;  /* 0x0000000509007c0c */ /* 0x000fe4000f701270 */
[----:B------:R-:W-:Y:S01]  /*23020*/  @P1 LOP3.LUT R8, R8, 0x80000000, RZ, 0xfc, !PT ;  /* 0x8000000008081812 */ /* 0x000fe200078efcff */
[----:B------:R-:W-:Y:S01]  /*23030*/  VIADD R9, R4, 0x95 ;  /* 0x0000009504097836 */ /* 0x000fe20000000000 */
[----:B------:R-:W-:Y:S01]  /*23040*/  LOP3.LUT R2, R2, 0xfffffffe, RZ, 0xc0, !PT ;  /* 0xfffffffe02027812 */ /* 0x000fe200078ec0ff */
[----:B------:R-:W-:Y:S01]  /*23050*/  ULDC UR5, c[0x0][0x22c] ;  /* 0x00008b0000057ab9 */ /* 0x000fe20000000800 */
[----:B------:R-:W-:-:S07]  /*23060*/  LOP3.LUT R8, R8, 0xbfffffff, RZ, 0xc0, !PT ;  /* 0xbfffffff08087812 */ /* 0x000fce00078ec0ff */
[----:B------:R-:W-:Y:S02]  /*23070*/  @P0 LOP3.LUT R8, R8, 0x40000000, RZ, 0xfc, !PT ;  /* 0x4000000008080812 */ /* 0x000fe400078efcff */
[----:B------:R-:W-:Y:S02]  /*23080*/  ISETP.LT.AND P0, PT, R243, UR61, !P6 ;  /* 0x0000003df3007c0c */ /* 0x000fe4000f701270 */
[----:B------:R-:W-:Y:S02]  /*23090*/  @P2 LOP3.LUT R2, R2, 0x1, RZ, 0xfc, !PT ;  /* 0x0000000102022812 */ /* 0x000fe400078efcff */
[----:B------:R-:W-:Y:S02]  /*230a0*/  LOP3.LUT R8, R8, 0xdfffffff, RZ, 0xc0, !PT ;  /* 0xdfffffff08087812 */ /* 0x000fe400078ec0ff */
[----:B------:R-:W-:Y:S01]  /*230b0*/  ISETP.LT.AND P1, PT, R242, UR33, !P6 ;  /* 0x00000021f2007c0c */ /* 0x000fe2000f721270 */
[----:B------:R-:W-:Y:S01]  /*230c0*/  VIADD R243, R4, 0x92 ;  /* 0x0000009204f37836 */ /* 0x000fe20000000000 */
[----:B------:R-:W-:Y:S01]  /*230d0*/  ISETP.LT.AND P2, PT, R9, UR32, !P6 ;  /* 0x0000002009007c0c */ /* 0x000fe2000f741270 */
[----:B------:R-:W-:-:S04]  /*230e0*/  ULDC UR61, c[0x0][0x22c] ;  /* 0x00008b00003d7ab9 */ /* 0x000fc80000000800 */
[----:B------:R-:W-:Y:S01]  /*230f0*/  @P0 LOP3.LUT R8, R8, 0x20000000, RZ, 0xfc, !PT ;  /* 0x2000000008080812 */ /* 0x000fe200078efcff */
[C---:B------:R-:W-:Y:S01]  /*23100*/  VIADD R9, R4.reuse, 0x93 ;  /* 0x0000009304097836 */ /* 0x040fe20000000000 */
[----:B------:R-:W-:Y:S01]  /*23110*/  ULDC UR32, c[0x0][0x22c] ;  /* 0x00008b0000207ab9 */ /* 0x000fe20000000800 */
[----:B------:R-:W-:Y:S01]  /*23120*/  VIADD R242, R4, 0x90 ;  /* 0x0000009004f27836 */ /* 0x000fe20000000000 */
[----:B------:R-:W-:Y:S01]  /*23130*/  LOP3.LUT R8, R8, 0xefffffff, RZ, 0xc0, !PT ;  /* 0xefffffff08087812 */ /* 0x000fe200078ec0ff */
[----:B------:R-:W-:-:S03]  /*23140*/  ULDC UR33, c[0x0][0x22c] ;  /* 0x00008b0000217ab9 */ /* 0x000fc60000000800 */
        /* <DEDUP_REMOVED lines=679> */
[C---:B------:R-:W-:Y:S01]  /*25bc0*/  VIADD R242, R4.reuse, 0x9 ;  /* 0x0000000904f27836 */ /* 0x040fe20000000000 */
[----:B------:R0:W-:Y:S01]  /*25bd0*/  STL [R1+0x180], R0 ;  /* 0x0001800001007387 */ /* 0x0001e20000100800 */
[----:B------:R-:W-:Y:S01]  /*25be0*/  VIADD R9, R4, 0x8 ;  /* 0x0000000804097836 */ /* 0x000fe20000000000 */
[----:B------:R-:W-:Y:S01]  /*25bf0*/  @P1 LOP3.LUT R3, R3, 0x80000, RZ, 0xfc, !PT ;  /* 0x0008000003031812 */ /* 0x000fe200078efcff */
[----:B------:R-:W-:-:S03]  /*25c00*/  ULDC UR5, c[0x0][0x22c] ;  /* 0x00008b0000057ab9 */ /* 0x000fc60000000800 */
[----:B------:R-:W-:Y:S02]  /*25c10*/  LOP3.LUT R3, R3, 0xfffbffff, RZ, 0xc0, !PT ;  /* 0xfffbffff03037812 */ /* 0x000fe400078ec0ff */
[----:B------:R-:W-:Y:S01]  /*25c20*/  ISETP.LT.AND P2, PT, R242, UR32, !P6 ;  /* 0x00000020f2007c0c */ /* 0x000fe2000f741270 */
[----:B------:R-:W-:Y:S01]  /*25c30*/  ULDC UR32, c[0x0][0x22c] ;  /* 0x00008b0000207ab9 */ /* 0x000fe20000000800 */
[----:B------:R-:W-:Y:S02]  /*25c40*/  @P0 LOP3.LUT R3, R3, 0x40000, RZ, 0xfc, !PT ;  /* 0x0004000003030812 */ /* 0x000fe400078efcff */
[----:B------:R-:W-:Y:S01]  /*25c50*/  ISETP.LT.AND P0, PT, R243, UR61, !P6 ;  /* 0x0000003df3007c0c */ /* 0x000fe2000f701270 */
[----:B------:R-:W-:Y:S01]  /*25c60*/  ULDC UR61, c[0x0][0x22c] ;  /* 0x00008b00003d7ab9 */ /* 0x000fe20000000800 */
[----:B------:R-:W2:Y:S01]  /*25c70*/  LDL.LU R243, [R1+0xfa4] ;  /* 0x000fa40001f37983 */ /* 0x000ea20000300800 */
[----:B------:R-:W-:Y:S01]  /*25c80*/  ISETP.LT.AND P1, PT, R9, UR33, !P6 ;  /* 0x0000002109007c0c */ /* 0x000fe2000f721270 */
[----:B------:R-:W-:-:S02]  /*25c90*/  ULDC UR33, c[0x0][0x22c] ;  /* 0x00008b0000217ab9 */ /* 0x000fc40000000800 */
[----:B------:R-:W3:Y:S04]  /*25ca0*/  LDL.LU R242, [R1+0xfa0] ;  /* 0x000fa00001f27983 */ /* 0x000ee80000300800 */
[----:B------:R-:W4:Y:S01]  /*25cb0*/  LDL.LU R9, [R1+0xf9c] ;  /* 0x000f9c0001097983 */ /* 0x000f220000300800 */
[----:B------:R-:W-:-:S04]  /*25cc0*/  LOP3.LUT R3, R3, 0xfffdffff, RZ, 0xc0, !PT ;  /* 0xfffdffff03037812 */ /* 0x000fc800078ec0ff */
[----:B------:R-:W-:-:S04]  /*25cd0*/  @P0 LOP3.LUT R3, R3, 0x20000, RZ, 0xfc, !PT ;  /* 0x0002000003030812 */ /* 0x000fc800078efcff */
[----:B------:R-:W-:-:S04]  /*25ce0*/  LOP3.LUT R3, R3, 0xfffeffff, RZ, 0xc0, !PT ;  /* 0xfffeffff03037812 */ /* 0x000fc800078ec0ff */
[----:B------:R-:W-:-:S04]  /*25cf0*/  @P2 LOP3.LUT R3, R3, 0x10000, RZ, 0xfc, !PT ;  /* 0x0001000003032812 */ /* 0x000fc800078efcff */
[----:B------:R-:W-:-:S04]  /*25d00*/  LOP3.LUT R3, R3, 0xffff7fff, RZ, 0xc0, !PT ;  /* 0xffff7fff03037812 */ /* 0x000fc800078ec0ff */
[----:B------:R-:W-:-:S04]  /*25d10*/  @P1 LOP3.LUT R3, R3, 0x8000, RZ, 0xfc, !PT ;  /* 0x0000800003031812 */ /* 0x000fc800078efcff */
[----:B------:R-:W-:Y:S02]  /*25d20*/  LOP3.LUT R3, R3, 0xffffbfff, RZ, 0xc0, !PT ;  /* 0xffffbfff03037812 */ /* 0x000fe400078ec0ff */
[----:B------:R-:W-:Y:S01]  /*25d30*/  ISETP.LT.AND P1, PT, R244, UR33, !P6 ;  /* 0x00000021f4007c0c */ /* 0x000fe2000f721270 */
[----:B------:R-:W-:Y:S01]  /*25d40*/  ULDC UR33, c[0x0][0x22c] ;  /* 0x00008b0000217ab9 */ /* 0x000fe20000000800 */
[C---:B------:R-:W-:Y:S01]  /*25d50*/  VIADD R247, R4.reuse, 0x1 ;  /* 0x0000000104f77836 */ /* 0x040fe20000000000 */
[C---:B------:R-:W-:Y:S01]  /*25d60*/  ISETP.LT.AND P4, PT, R4.reuse, UR33, !P6 ;  /* 0x0000002104007c0c */ /* 0x040fe2000f781270 */
[C---:B------:R-:W-:Y:S01]  /*25d70*/  VIADD R22, R4.reuse, 0xbe ;  /* 0x000000be04167836 */ /* 0x040fe20000000000 */
[----:B------:R-:W-:Y:S01]  /*25d80*/  ULDC UR33, c[0x0][0x22c] ;  /* 0x00008b0000217ab9 */ /* 0x000fe20000000800 */
[C---:B------:R-:W-:Y:S02]  /*25d90*/  VIADD R23, R4.reuse, 0xde ;  /* 0x000000de04177836 */ /* 0x040fe40000000000 */
[----:B------:R-:W-:-:S02]  /*25da0*/  VIADD R177, R4, 0xf3 ;  /* 0x000000f304b17836 */ /* 0x000fc40000000000 */
[C---:B------:R-:W-:Y:S02]  /*25db0*/  VIADD R179, R4.reuse, 0xf4 ;  /* 0x000000f404b37836 */ /* 0x040fe40000000000 */
[C---:B------:R-:W-:Y:S02]  /*25dc0*/  VIADD R178, R4.reuse, 0xf5 ;  /* 0x000000f504b27836 */ /* 0x040fe40000000000 */
[C---:B------:R-:W-:Y:S02]  /*25dd0*/  VIADD R176, R4.reuse, 0xf6 ;  /* 0x000000f604b07836 */ /* 0x040fe40000000000 */
[C---:B------:R-:W-:Y:S02]  /*25de0*/  VIADD R173, R4.reuse, 0xf7 ;  /* 0x000000f704ad7836 */ /* 0x040fe40000000000 */
        /* <DEDUP_REMOVED lines=28> */
[C---:B------:R-:W-:Y:S01]  /*25fb0*/  VIADD R148, R4.reuse, 0x114 ;  /* 0x0000011404947836 */ /* 0x040fe20000000000 */
[----:B----4-:R-:W-:Y:S01]  /*25fc0*/  ISETP.LT.AND P0, PT, R9, UR5, !P6 ;  /* 0x0000000509007c0c */ /* 0x010fe2000f701270 */
[----:B------:R-:W-:Y:S01]  /*25fd0*/  ULDC UR5, c[0x0][0x22c] ;  /* 0x00008b0000057ab9 */ /* 0x000fe20000000800 */
[----:B------:R-:W4:Y:S01]  /*25fe0*/  LDL.LU R9, [R1+0xf98] ;  /* 0x000f980001097983 */ /* 0x000f220000300800 */
[----:B--2---:R-:W-:Y:S01]  /*25ff0*/  ISETP.LT.AND P2, PT, R243, UR32, !P6 ;  /* 0x00000020f3007c0c */ /* 0x004fe2000f741270 */
[----:B------:R-:W-:Y:S01]  /*26000*/  VIADD R147, R4, 0x115 ;  /* 0x0000011504937836 */ /* 0x000fe20000000000 */
[----:B------:R-:W-:-:S08]  /*26010*/  ULDC UR32, c[0x0][0x22c] ;  /* 0x00008b0000207ab9 */ /* 0x000fd00000000800 */
[----:B------:R-:W-:Y:S02]  /*26020*/  @P0 LOP3.LUT R3, R3, 0x4000, RZ, 0xfc, !PT ;  /* 0x0000400003030812 */ /* 0x000fe400078efcff */
[----:B---3--:R-:W-:Y:S01]  /*26030*/  ISETP.LT.AND P0, PT, R242, UR61, !P6 ;  /* 0x0000003df2007c0c */ /* 0x008fe2000f701270 */
[----:B------:R-:W-:Y:S01]  /*26040*/  ULDC UR61, c[0x0][0x22c] ;  /* 0x00008b00003d7ab9 */ /* 0x000fe20000000800 */
[----:B------:R-:W-:Y:S01]  /*26050*/  LOP3.LUT R3, R3, 0xffffdfff, RZ, 0xc0, !PT ;  /* 0xffffdfff03037812 */ /* 0x000fe200078ec0ff */
[C---:B------:R-:W-:Y:S01]  /*26060*/  VIADD R145, R4.reuse, 0x116 ;  /* 0x0000011604917836 */ /* 0x040fe20000000000 */
[----:B------:R-:W2:Y:S01]  /*26070*/  LDL.LU R242, [R1+0xf94] ;  /* 0x000f940001f27983 */ /* 0x000ea20000300800 */
[C---:B------:R-:W-:Y:S02]  /*26080*/  VIADD R142, R4.reuse, 0x117 ;  /* 0x00000117048e7836 */ /* 0x040fe40000000000 */
[C---:B------:R-:W-:Y:S01]  /*26090*/  VIADD R144, R4.reuse, 0x118 ;  /* 0x0000011804907836 */ /* 0x040fe20000000000 */
[----:B------:R-:W3:Y:S01]  /*260a0*/  LDL.LU R243, [R1+0xf90] ;  /* 0x000f900001f37983 */ /* 0x000ee20000300800 */
[----:B------:R-:W-:-:S02]  /*260b0*/  VIADD R143, R4, 0x119 ;  /* 0x00000119048f7836 */ /* 0x000fc40000000000 */
[----:B------:R-:W-:Y:S01]  /*260c0*/  VIADD R141, R4, 0x11a ;  /* 0x0000011a048d7836 */ /* 0x000fe20000000000 */
[----:B------:R-:W3:Y:S01]  /*260d0*/  LDL.LU R244, [R1+0xf8c] ;  /* 0x000f8c0001f47983 */ /* 0x000ee20000300800 */
[----:B------:R-:W-:-:S04]  /*260e0*/  @P0 LOP3.LUT R3, R3, 0x2000, RZ, 0xfc, !PT ;  /* 0x0000200003030812 */ /* 0x000fc800078efcff */
[----:B------:R-:W-:-:S04]  /*260f0*/  LOP3.LUT R3, R3, 0xffffefff, RZ, 0xc0, !PT ;  /* 0xffffefff03037812 */ /* 0x000fc800078ec0ff */
[----:B------:R-:W-:Y:S02]  /*26100*/  @P2 LOP3.LUT R3, R3, 0x1000, RZ, 0xfc, !PT ;  /* 0x0000100003032812 */ /* 0x000fe400078efcff */
[----:B------:R-:W-:Y:S01]  /*26110*/  ISETP.LT.AND P0, PT, R245, UR5, !P6 ;  /* 0x00000005f5007c0c */ /* 0x000fe2000f701270 */
[C---:B------:R-:W-:Y:S01]  /*26120*/  VIADD R138, R4.reuse, 0x11b ;  /* 0x0000011b048a7836 */ /* 0x040fe20000000000 */
[----:B------:R-:W-:Y:S01]  /*26130*/  LOP3.LUT R3, R3, 0xfffff7ff, RZ, 0xc0, !PT ;  /* 0xfffff7ff03037812 */ /* 0x000fe200078ec0ff */
[C---:B------:R-:W-:Y:S01]  /*26140*/  VIADD R140, R4.reuse, 0x11c ;  /* 0x0000011c048c7836 */ /* 0x040fe20000000000 */
[----:B------:R-:W-:Y:S01]  /*26150*/  ULDC UR5, c[0x0][0x22c] ;  /* 0x00008b0000057ab9 */ /* 0x000fe20000000800 */
[C---:B------:R-:W-:Y:S01]  /*26160*/  VIADD R139, R4.reuse, 0x11d ;  /* 0x0000011d048b7836 */ /* 0x040fe20000000000 */
[----:B------:R-:W-:Y:S01]  /*26170*/  @P1 LOP3.LUT R3, R3, 0x800, RZ, 0xfc, !PT ;  /* 0x0000080003031812 */ /* 0x000fe200078efcff */
[----:B------:R-:W-:Y:S01]  /*26180*/  VIADD R18, R4, 0x11e ;  /* 0x0000011e04127836 */ /* 0x000fe20000000000 */
[----:B------:R-:W3:Y:S02]  /*26190*/  LDL.LU R245, [R1+0xf88] ;  /* 0x000f880001f57983 */ /* 0x000ee40000300800 */
[----:B------:R-:W-:-:S04]  /*261a0*/  LOP3.LUT R3, R3, 0xfffffbff, RZ, 0xc0, !PT ;  /* 0xfffffbff03037812 */ /* 0x000fc800078ec0ff */
[----:B------:R-:W-:Y:S02]  /*261b0*/  @P0 LOP3.LUT R3, R3, 0x400, RZ, 0xfc, !PT ;  /* 0x0000040003030812 */ /* 0x000fe400078efcff */
[----:B------:R-:W-:Y:S01]  /*261c0*/  ISETP.LT.AND P0, PT, R246, UR61, !P6 ;  /* 0x0000003df6007c0c */ /* 0x000fe2000f701270 */
        /* <DEDUP_REMOVED lines=116> */
[C---:B0-----:R-:W-:Y:S02]  /*26910*/  VIADD R0, R4.reuse, 0x1f7 ;  /* 0x000001f704007836 */ /* 0x041fe40000000000 */
[C---:B------:R-:W-:Y:S02]  /*26920*/  VIADD R10, R4.reuse, 0x1f8 ;  /* 0x000001f8040a7836 */ /* 0x040fe40000000000 */
[----:B------:R-:W-:-:S02]  /*26930*/  VIADD R14, R4, 0x1f9 ;  /* 0x000001f9040e7836 */ /* 0x000fc40000000000 */
[C---:B------:R-:W-:Y:S02]  /*26940*/  VIADD R15, R4.reuse, 0x1fa ;  /* 0x000001fa040f7836 */ /* 0x040fe40000000000 */
[C---:B------:R-:W-:Y:S02]  /*26950*/  VIADD R12, R4.reuse, 0x1fb ;  /* 0x000001fb040c7836 */ /* 0x040fe40000000000 */
[C---:B------:R-:W-:Y:S02]  /*26960*/  VIADD R13, R4.reuse, 0x1fc ;  /* 0x000001fc040d7836 */ /* 0x040fe40000000000 */
[C---:B------:R-:W-:Y:S02]  /*26970*/  VIADD R11, R4.reuse, 0x1fd ;  /* 0x000001fd040b7836 */ /* 0x040fe40000000000 */
[C---:B------:R-:W-:Y:S01]  /*26980*/  VIADD R196, R4.reuse, 0x1fe ;  /* 0x000001fe04c47836 */ /* 0x040fe20000000000 */
[----:B------:R-:W-:Y:S01]  /*26990*/  LOP3.LUT R4, R4, 0xfffffffd, RZ, 0xc0, !PT ;  /* 0xfffffffd04047812 */ /* 0x000fe200078ec0ff */
[----:B------:R-:W-:Y:S01]  /*269a0*/  ULDC UR61, c[0x0][0x22c] ;  /* 0x00008b00003d7ab9 */ /* 0x000fe20000000800 */
[----:B------:R-:W-:Y:S01]  /*269b0*/  LOP3.LUT R3, R3, 0xfffffdff, RZ, 0xc0, !PT ;  /* 0xfffffdff03037812 */ /* 0x000fe200078ec0ff */
[----:B------:R-:W3:Y:S01]  /*269c0*/  LDL.LU R246, [R1+0xf84] ;  /* 0x000f840001f67983 */ /* 0x000ee20000300800 */
[----:B------:R-:W-:-:S02]  /*269d0*/  @P0 LOP3.LUT R4, R4, 0x2, RZ, 0xfc, !PT ;  /* 0x0000000204040812 */ /* 0x000fc400078efcff */
[----:B------:R-:W-:Y:S01]  /*269e0*/  ISETP.LT.AND P0, PT, R251, UR5, !P6 ;  /* 0x00000005fb007c0c */ /* 0x000fe2000f701270 */
[----:B------:R-:W-:Y:S01]  /*269f0*/  ULDC UR5, c[0x0][0x22c] ;  /* 0x00008b0000057ab9 */ /* 0x000fe20000000800 */
[----:B------:R-:W-:Y:S01]  /*26a00*/  ISETP.LT.AND P1, PT, R247, UR32, !P6 ;  /* 0x00000020f7007c0c */ /* 0x000fe2000f721270 */
[----:B------:R-:W-:Y:S01]  /*26a10*/  ULDC UR32, c[0x0][0x22c] ;  /* 0x00008b0000207ab9 */ /* 0x000fe20000000800 */
[----:B------:R-:W-:Y:S01]  /*26a20*/  LOP3.LUT R4, R4, 0xfffffffe, RZ, 0xc0, !PT ;  /* 0xfffffffe04047812 */ /* 0x000fe200078ec0ff */
[----:B------:R-:W3:Y:S08]  /*26a30*/  LDL.LU R247, [R1+0xf80] ;  /* 0x000f800001f77983 */ /* 0x000ef00000300800 */
[----:B------:R-:W-:Y:S01]  /*26a40*/  @P0 LOP3.LUT R3, R3, 0x200, RZ, 0xfc, !PT ;  /* 0x0000020003030812 */ /* 0x000fe200078efcff */
[----:B------:R-:W3:Y:S01]  /*26a50*/  LDL.LU R251, [R1+0x9a0] ;  /* 0x0009a00001fb7983 */ /* 0x000ee20000300800 */
[----:B------:R-:W-:Y:S01]  /*26a60*/  ISETP.LT.AND P0, PT, R240, UR61, !P6 ;  /* 0x0000003df0007c0c */ /* 0x000fe2000f701270 */
[----:B------:R-:W-:Y:S01]  /*26a70*/  ULDC UR61, c[0x0][0x22c] ;  /* 0x00008b00003d7ab9 */ /* 0x000fe20000000800 */
[----:B------:R-:W-:Y:S01]  /*26a80*/  ISETP.LT.AND P2, PT, R250, UR32, !P6 ;  /* 0x00000020fa007c0c */ /* 0x000fe2000f741270 */
[----:B------:R-:W-:Y:S01]  /*26a90*/  ULDC UR32, c[0x0][0x22c] ;  /* 0x00008b0000207ab9 */ /* 0x000fe20000000800 */
[----:B------:R-:W-:Y:S01]  /*26aa0*/  LOP3.LUT R3, R3, 0xfffffeff, RZ, 0xc0, !PT ;  /* 0xfffffeff03037812 */ /* 0x000fe200078ec0ff */
[----:B------:R-:W3:Y:S01]  /*26ab0*/  LDL.LU R240, [R1+0x4d0] ;  /* 0x0004d00001f07983 */ /* 0x000ee20000300800 */
[----:B------:R-:W-:-:S02]  /*26ac0*/  @P1 LOP3.LUT R4, R4, 0x1, RZ, 0xfc, !PT ;  /* 0x0000000104041812 */ /* 0x000fc400078efcff */
[----:B------:R-:W-:Y:S01]  /*26ad0*/  ISETP.LT.AND P1, PT, R241, UR33, !P6 ;  /* 0x00000021f1007c0c */ /* 0x000fe2000f721270 */
[----:B------:R-:W-:-:S04]  /*26ae0*/  ULDC UR33, c[0x0][0x22c] ;  /* 0x00008b0000217ab9 */ /* 0x000fc80000000800 */
[----:B------:R-:W-:-:S04]  /*26af0*/  @P0 LOP3.LUT R3, R3, 0x100, RZ, 0xfc, !PT ;  /* 0x0000010003030812 */ /* 0x000fc800078efcff */
[----:B------:R-:W-:-:S04]  /*26b00*/  LOP3.LUT R3, R3, 0xffffff7f, RZ, 0xc0, !PT ;  /* 0xffffff7f03037812 */ /* 0x000fc800078ec0ff */
[----:B------:R-:W-:Y:S02]  /*26b10*/  @P2 LOP3.LUT R3, R3, 0x80, RZ, 0xfc, !PT ;  /* 0x0000008003032812 */ /* 0x000fe400078efcff */
[----:B------:R-:W-:Y:S01]  /*26b20*/  ISETP.LT.AND P0, PT, R239, UR5, !P6 ;  /* 0x00000005ef007c0c */ /* 0x000fe2000f701270 */
[----:B------:R-:W-:Y:S01]  /*26b30*/  ULDC UR5, c[0x0][0x22c] ;  /* 0x00008b0000057ab9 */ /* 0x000fe20000000800 */
[----:B------:R-:W-:-:S04]  /*26b40*/  LOP3.LUT R3, R3, 0xffffffbf, RZ, 0xc0, !PT ;  /* 0xffffffbf03037812 */ /* 0x000fc800078ec0ff */
[----:B------:R-:W-:-:S04]  /*26b50*/  @P1 LOP3.LUT R3, R3, 0x40, RZ, 0xfc, !PT ;  /* 0x0000004003031812 */ /* 0x000fc800078efcff */
[----:B------:R-:W-:-:S04]  /*26b60*/  LOP3.LUT R3, R3, 0xffffffdf, RZ, 0xc0, !PT ;  /* 0xffffffdf03037812 */ /* 0x000fc800078ec0ff */
[----:B------:R-:W-:Y:S02]  /*26b70*/  @P0 LOP3.LUT R3, R3, 0x20, RZ, 0xfc, !PT ;  /* 0x0000002003030812 */ /* 0x000fe400078efcff */
[----:B------:R-:W-:Y:S01]  /*26b80*/  ISETP.LT.AND P0, PT, R236, UR61, !P6 ;  /* 0x0000003dec007c0c */ /* 0x000fe2000f701270 */
[----:B------:R-:W-:Y:S01]  /*26b90*/  ULDC UR61, c[0x0][0x22c] ;  /* 0x00008b00003d7ab9 */ /* 0x000fe20000000800 */
[----:B------:R-:W-:Y:S01]  /*26ba0*/  ISETP.LT.AND P2, PT, R238, UR32, !P6 ;  /* 0x00000020ee007c0c */ /* 0x000fe2000f741270 */
[----:B------:R-:W-:Y:S01]  /*26bb0*/  ULDC UR32, c[0x0][0x22c] ;  /* 0x00008b0000207ab9 */ /* 0x000fe20000000800 */
[----:B------:R-:W-:Y:S01]  /*26bc0*/  LOP3.LUT R3, R3, 0xffffffef, RZ, 0xc0, !PT ;  /* 0xffffffef03037812 */ /* 0x000fe200078ec0ff */
[----:B------:R-:W3:Y:S01]  /*26bd0*/  LDL.LU R236, [R1+0x9a4] ;  /* 0x0009a40001ec7983 */ /* 0x000ee20000300800 */
[----:B------:R-:W-:Y:S01]  /*26be0*/  ISETP.LT.AND P1, PT, R237, UR33, !P6 ;  /* 0x00000021ed007c0c */ /* 0x000fe2000f721270 */
[----:B------:R-:W-:-:S06]  /*26bf0*/  ULDC UR33, c[0x0][0x22c] ;  /* 0x00008b0000217ab9 */ /* 0x000fcc0000000800 */
[----:B------:R-:W-:-:S04]  /*26c00*/  @P0 LOP3.LUT R3, R3, 0x10, RZ, 0xfc, !PT ;  /* 0x0000001003030812 */ /* 0x000fc800078efcff */
[----:B------:R-:W-:-:S04]  /*26c10*/  LOP3.LUT R3, R3, 0xfffffff7, RZ, 0xc0, !PT ;  /* 0xfffffff703037812 */ /* 0x000fc800078ec0ff */
[----:B------:R-:W-:Y:S02]  /*26c20*/  @P2 LOP3.LUT R3, R3, 0x8, RZ, 0xfc, !PT ;  /* 0x0000000803032812 */ /* 0x000fe400078efcff */
[----:B------:R-:W-:Y:S01]  /*26c30*/  ISETP.LT.AND P0, PT, R235, UR5, !P6 ;  /* 0x00000005eb007c0c */ /* 0x000fe2000f701270 */
[----:B------:R-:W-:Y:S01]  /*26c40*/  ULDC UR5, c[0x0][0x22c] ;  /* 0x00008b0000057ab9 */ /* 0x000fe20000000800 */
[----:B------:R-:W-:-:S04]  /*26c50*/  LOP3.LUT R3, R3, 0xfffffffb, RZ, 0xc0, !PT ;  /* 0xfffffffb03037812 */ /* 0x000fc800078ec0ff */
[----:B------:R-:W-:-:S04]  /*26c60*/  @P1 LOP3.LUT R3, R3, 0x4, RZ, 0xfc, !PT ;  /* 0x0000000403031812 */ /* 0x000fc800078efcff */
[----:B------:R-:W-:Y:S02]  /*26c70*/  LOP3.LUT R3, R3, 0xfffffffd, RZ, 0xc0, !PT ;  /* 0xfffffffd03037812 */ /* 0x000fe400078ec0ff */
[----:B------:R-:W-:Y:S01]  /*26c80*/  ISETP.LT.AND P2, PT, R234, UR32, !P6 ;  /* 0x00000020ea007c0c */ /* 0x000fe2000f741270 */
[----:B------:R-:W-:Y:S01]  /*26c90*/  ULDC UR32, c[0x0][0x22c] ;  /* 0x00008b0000207ab9 */ /* 0x000fe20000000800 */
[----:B------:R-:W-:Y:S02]  /*26ca0*/  @P0 LOP3.LUT R3, R3, 0x2, RZ, 0xfc, !PT ;  /* 0x0000000203030812 */ /* 0x000fe400078efcff */
[----:B------:R-:W-:Y:S01]  /*26cb0*/  ISETP.LT.AND P0, PT, R232, UR61, !P6 ;  /* 0x0000003de8007c0c */ /* 0x000fe2000f701270 */
[----:B------:R-:W-:Y:S01]  /*26cc0*/  ULDC UR61, c[0x0][0x22c] ;  /* 0x00008b00003d7ab9 */ /* 0x000fe20000000800 */
[----:B------:R-:W-:Y:S01]  /*26cd0*/  ISETP.LT.AND P1, PT, R233, UR33, !P6 ;  /* 0x00000021e9007c0c */ /* 0x000fe2000f721270 */
[----:B------:R-:W-:Y:S01]  /*26ce0*/  ULDC UR33, c[0x0][0x22c] ;  /* 0x00008b0000217ab9 */ /* 0x000fe20000000800 */
[----:B----4-:R-:W-:-:S02]  /*26cf0*/  LOP3.LUT R9, R9, 0x7fffffff, RZ, 0xc0, !PT ;  /* 0x7fffffff09097812 */ /* 0x010fc400078ec0ff */
[----:B------:R-:W-:-:S03]  /*26d00*/  LOP3.LUT R3, R3, 0xfffffffe, RZ, 0xc0, !PT ;  /* 0xfffffffe03037812 */ /* 0x000fc600078ec0ff */
[----:B------:R-:W-:-:S04]  /*26d10*/  @P2 LOP3.LUT R9, R9, 0x80000000, RZ, 0xfc, !PT ;  /* 0x8000000009092812 */ /* 0x000fc800078efcff */
        /* <DEDUP_REMOVED lines=11> */
[----:B------:R-:W-:Y:S02]  /*26dd0*/  LOP3.LUT R9, R9, 0xefffffff, RZ, 0xc0, !PT ;  /* 0xefffffff09097812 */ /* 0x000fe400078ec0ff */
        /* <DEDUP_REMOVED lines=113> */
[----:B--2---:R-:W-:-:S02]  /*274f0*/  LOP3.LUT R242, R242, 0x7fffffff, RZ, 0xc0, !PT ;  /* 0x7ffffffff2f27812 */ /* 0x004fc400078ec0ff */
        /* <DEDUP_REMOVED lines=127> */
[----:B---3--:R-:W-:-:S02]  /*27cf0*/  LOP3.LUT R243, R243, 0x7fffffff, RZ, 0xc0, !PT ;  /* 0x7ffffffff3f37812 */ /* 0x008fc400078ec0ff */
        /* <DEDUP_REMOVED lines=14> */
[----:B------:R-:W-:Y:S01]  /*27de0*/  BAR.SYNC.DEFER_BLOCKING 0x0 ;  /* 0x0000000000007b1d */ /* 0x000fe20000010000 */
[----:B------:R-:W-:-:S05]  /*27df0*/  ISETP.LT.AND P1, PT, R167, UR33, !P6 ;  /* 0x00000021a7007c0c */ /* 0x000fca000f721270 */
[----:B------:R-:W-:Y:S02]  /*27e00*/  ULDC UR33, c[0x0][0x22c] ;  /* 0x00008b0000217ab9 */ /* 0x000fe40000000800 */
        /* <DEDUP_REMOVED lines=111> */
[----:B------:R-:W-:-:S02]  /*28500*/  LOP3.LUT R244, R244, 0x7fffffff, RZ, 0xc0, !PT ;  /* 0x7ffffffff4f47812 */ /* 0x000fc400078ec0ff */
        /* <DEDUP_REMOVED lines=441> */
[----:B------:R-:W-:Y:S02]  /*2a0a0*/  ISETP.LT.AND P0, PT, R31, UR61, !P6 ;  /* 0x0000003d1f007c0c */ /* 0x000fe4000f701270 */
[----:B------:R-:W-:Y:S02]  /*2a0b0*/  R2UR UR61, R29 ;  /* 0x000000001d3d72ca */ /* 0x000fe400000e0000 */
[----:B------:R-:W2:Y:S01]  /*2a0c0*/  LDL.LU R29, [R1+0xf7c] ;  /* 0x000f7c00011d7983 */ /* 0x000ea20000300800 */
[----:B------:R-:W-:Y:S02]  /*2a0d0*/  ISETP.LT.AND P1, PT, R32, UR32, !P6 ;  /* 0x0000002020007c0c */ /* 0x000fe4000f721270 */
[----:B------:R-:W-:Y:S02]  /*2a0e0*/  R2UR UR32, R28 ;  /* 0x000000001c2072ca */ /* 0x000fe400000e0000 */
[----:B------:R-:W3:Y:S01]  /*2a0f0*/  LDL.LU R28, [R1+0xf78] ;  /* 0x000f7800011c7983 */ /* 0x000ee20000300800 */
[----:B------:R-:W-:-:S04]  /*2a100*/  LOP3.LUT R247, R247, 0xfffeffff, RZ, 0xc0, !PT ;  /* 0xfffefffff7f77812 */ /* 0x000fc800078ec0ff */
[----:B------:R-:W-:Y:S02]  /*2a110*/  @P0 LOP3.LUT R247, R247, 0x10000, RZ, 0xfc, !PT ;  /* 0x00010000f7f70812 */ /* 0x000fe400078efcff */
[----:B------:R-:W-:Y:S02]  /*2a120*/  ISETP.LT.AND P0, PT, R30, UR33, !P6 ;  /* 0x000000211e007c0c */ /* 0x000fe4000f701270 */
[----:B------:R-:W-:Y:S02]  /*2a130*/  LOP3.LUT R247, R247, 0xffff7fff, RZ, 0xc0, !PT ;  /* 0xffff7ffff7f77812 */ /* 0x000fe400078ec0ff */
[----:B------:R-:W-:Y:S02]  /*2a140*/  R2UR UR33, R27 ;  /* 0x000000001b2172ca */ /* 0x000fe400000e0000 */
[----:B------:R-:W-:Y:S01]  /*2a150*/  @P1 LOP3.LUT R247, R247, 0x8000, RZ, 0xfc, !PT ;  /* 0x00008000f7f71812 */ /* 0x000fe200078efcff */
[----:B------:R-:W4:Y:S04]  /*2a160*/  LDL.LU R27, [R1+0xf74] ;  /* 0x000f7400011b7983 */ /* 0x000f280000300800 */
[----:B------:R-:W4:Y:S04]  /*2a170*/  LDL.LU R237, [R1] ;  /* 0x0000000001ed7983 */ /* 0x000f280000300800 */
[----:B------:R-:W4:Y:S01]  /*2a180*/  LDL.LU R239, [R1+0x4] ;  /* 0x0000040001ef7983 */ /* 0x000f220000300800 */
[----:B--2---:R-:W-:-:S02]  /*2a190*/  ISETP.LT.AND P1, PT, R29, UR5, !P6 ;  /* 0x000000051d007c0c */ /* 0x004fc4000f721270 */
[----:B------:R-:W-:Y:S02]  /*2a1a0*/  R2UR UR5, R26 ;  /* 0x000000001a0572ca */ /* 0x000fe400000e0000 */
[----:B------:R-:W2:Y:S04]  /*2a1b0*/  LDL.LU R26, [R1+0xf70] ;  /* 0x000f7000011a7983 */ /* 0x000ea80000300800 */
[----:B------:R-:W2:Y:S01]  /*2a1c0*/  LDL.LU R241, [R1+0x8] ;  /* 0x0000080001f17983 */ /* 0x000ea20000300800 */
[----:B------:R-:W-:-:S04]  /*2a1d0*/  LOP3.LUT R247, R247, 0xffffbfff, RZ, 0xc0, !PT ;  /* 0xffffbffff7f77812 */ /* 0x000fc800078ec0ff */
[----:B------:R-:W-:Y:S02]  /*2a1e0*/  @P0 LOP3.LUT R247, R247, 0x4000, RZ, 0xfc, !PT ;  /* 0x00004000f7f70812 */ /* 0x000fe400078efcff */
[----:B---3--:R-:W-:Y:S02]  /*2a1f0*/  ISETP.LT.AND P0, PT, R28, UR5, !P6 ;  /* 0x000000051c007c0c */ /* 0x008fe4000f701270 */
[----:B------:R-:W-:Y:S02]  /*2a200*/  R2UR UR5, R240 ;  /* 0x00000000f00572ca */ /* 0x000fe400000e0000 */
[----:B------:R-:W3:Y:S01]  /*2a210*/  LDL.LU R240, [R1+0xc] ;  /* 0x00000c0001f07983 */ /* 0x000ee20000300800 */
[----:B------:R-:W-:-:S03]  /*2a220*/  LOP3.LUT R247, R247, 0xffffdfff, RZ, 0xc0, !PT ;  /* 0xffffdffff7f77812 */ /* 0x000fc600078ec0ff */
[----:B------:R-:W3:Y:S01]  /*2a230*/  LDL.LU R238, [R1+0x10] ;  /* 0x0000100001ee7983 */ /* 0x000ee20000300800 */
[----:B------:R-:W-:-:S04]  /*2a240*/  @P1 LOP3.LUT R247, R247, 0x2000, RZ, 0xfc, !PT ;  /* 0x00002000f7f71812 */ /* 0x000fc800078efcff */
[----:B------:R-:W-:-:S04]  /*2a250*/  LOP3.LUT R247, R247, 0xffffefff, RZ, 0xc0, !PT ;  /* 0xffffeffff7f77812 */ /* 0x000fc800078ec0ff */
[----:B------:R-:W-:Y:S02]  /*2a260*/  @P0 LOP3.LUT R247, R247, 0x1000, RZ, 0xfc, !PT ;  /* 0x00001000f7f70812 */ /* 0x000fe400078efcff */
[----:B----4-:R-:W-:Y:S02]  /*2a270*/  ISETP.LT.AND P1, PT, R27, UR33, !P6 ;  /* 0x000000211b007c0c */ /* 0x010fe4000f721270 */
[----:B------:R-:W-:-:S11]  /*2a280*/  LOP3.LUT R247, R247, 0xfffff7ff, RZ, 0xc0, !PT ;  /* 0xfffff7fff7f77812 */ /* 0x000fd600078ec0ff */
[----:B------:R-:W-:Y:S02]  /*2a290*/  @P1 LOP3.LUT R247, R247, 0x800, RZ, 0xfc, !PT ;  /* 0x00000800f7f71812 */ /* 0x000fe400078efcff */
[----:B------:R-:W-:Y:S01]  /*2a2a0*/  ISETP.LT.AND P1, PT, R25, UR61, !P6 ;  /* 0x0000003d19007c0c */ /* 0x000fe2000f721270 */
[----:B------:R-:W-:Y:S01]  /*2a2b0*/  ULDC UR61, c[0x0][0x22c] ;  /* 0x00008b00003d7ab9 */ /* 0x000fe20000000800 */
[----:B------:R-:W-:Y:S02]  /*2a2c0*/  LOP3.LUT R247, R247, 0xfffffbff, RZ, 0xc0, !PT ;  /* 0xfffffbfff7f77812 */ /* 0x000fe400078ec0ff */
[----:B------:R-:W-:Y:S02]  /*2a2d0*/  R2UR UR33, R236 ;  /* 0x00000000ec2172ca */ /* 0x000fe400000e0000 */
[----:B--2---:R-:W-:Y:S02]  /*2a2e0*/  ISETP.LT.AND P0, PT, R26, UR32, !P6 ;  /* 0x000000201a007c0c */ /* 0x004fe4000f701270 */
[----:B------:R-:W-:-:S02]  /*2a2f0*/  R2UR UR32, R251 ;  /* 0x00000000fb2072ca */ /* 0x000fc400000e0000 */
[----:B------:R-:W2:Y:S04]  /*2a300*/  LDL.LU R251, [R1+0x14] ;  /* 0x0000140001fb7983 */ /* 0x000ea80000300800 */
[----:B------:R-:W4:Y:S05]  /*2a310*/  LDL.LU R236, [R1+0x18] ;  /* 0x0000180001ec7983 */ /* 0x000f2a0000300800 */
[----:B------:R-:W-:Y:S02]  /*2a320*/  @P0 LOP3.LUT R247, R247, 0x400, RZ, 0xfc, !PT ;  /* 0x00000400f7f70812 */ /* 0x000fe400078efcff */
[----:B------:R-:W-:Y:S01]  /*2a330*/  ISETP.LT.AND P0, PT, R252, UR60, !P6 ;  /* 0x0000003cfc007c0c */ /* 0x000fe2000f701270 */
[----:B------:R-:W-:Y:S01]  /*2a340*/  ULDC UR60, c[0x0][0x22c] ;  /* 0x00008b00003c7ab9 */ /* 0x000fe20000000800 */
[----:B------:R-:W-:-:S04]  /*2a350*/  LOP3.LUT R247, R247, 0xfffffdff, RZ, 0xc0, !PT ;  /* 0xfffffdfff7f77812 */ /* 0x000fc800078ec0ff */
[----:B------:R-:W-:Y:S02]  /*2a360*/  @P1 LOP3.LUT R247, R247, 0x200, RZ, 0xfc, !PT ;  /* 0x00000200f7f71812 */ /* 0x000fe400078efcff */
[----:B------:R-:W-:Y:S01]  /*2a370*/  ISETP.LT.AND P1, PT, R237, UR59, !P6 ;  /* 0x0000003bed007c0c */ /* 0x000fe2000f721270 */
[----:B------:R-:W-:Y:S01]  /*2a380*/  ULDC UR59, c[0x0][0x22c] ;  /* 0x00008b00003b7ab9 */ /* 0x000fe20000000800 */
[----:B------:R-:W-:-:S04]  /*2a390*/  LOP3.LUT R247, R247, 0xfffffeff, RZ, 0xc0, !PT ;  /* 0xfffffefff7f77812 */ /* 0x000fc800078ec0ff */
[----:B------:R-:W-:Y:S02]  /*2a3a0*/  @P0 LOP3.LUT R247, R247, 0x100, RZ, 0xfc, !PT ;  /* 0x00000100f7f70812 */ /* 0x000fe400078efcff */
[----:B------:R-:W-:Y:S01]  /*2a3b0*/  ISETP.LT.AND P0, PT, R239, UR58, !P6 ;  /* 0x0000003aef007c0c */ /* 0x000fe2000f701270 */
[----:B------:R-:W-:Y:S01]  /*2a3c0*/  ULDC UR58, c[0x0][0x22c] ;  /* 0x00008b00003a7ab9 */ /* 0x000fe20000000800 */
[----:B------:R-:W4:Y:S01]  /*2a3d0*/  LDL.LU R239, [R1+0x20] ;  /* 0x0000200001ef7983 */ /* 0x000f220000300800 */
[----:B------:R-:W-:-:S04]  /*2a3e0*/  LOP3.LUT R247, R247, 0xffffff7f, RZ, 0xc0, !PT ;  /* 0xffffff7ff7f77812 */ /* 0x000fc800078ec0ff */
[----:B------:R-:W-:Y:S02]  /*2a3f0*/  @P1 LOP3.LUT R247, R247, 0x80, RZ, 0xfc, !PT ;  /* 0x00000080f7f71812 */ /* 0x000fe400078efcff */
[----:B------:R-:W-:Y:S01]  /*2a400*/  ISETP.LT.AND P1, PT, R241, UR57, !P6 ;  /* 0x00000039f1007c0c */ /* 0x000fe2000f721270 */
[----:B------:R-:W-:Y:S01]  /*2a410*/  ULDC UR57, c[0x0][0x22c] ;  /* 0x00008b0000397ab9 */ /* 0x000fe20000000800 */
[----:B------:R-:W4:Y:S01]  /*2a420*/  LDL.LU R241, [R1+0x24] ;  /* 0x0000240001f17983 */ /* 0x000f220000300800 */
[----:B------:R-:W-:-:S04]  /*2a430*/  LOP3.LUT R247, R247, 0xffffffbf, RZ, 0xc0, !PT ;  /* 0xffffffbff7f77812 */ /* 0x000fc800078ec0ff */
[----:B------:R-:W-:Y:S02]  /*2a440*/  @P0 LOP3.LUT R247, R247, 0x40, RZ, 0xfc, !PT ;  /* 0x00000040f7f70812 */ /* 0x000fe400078efcff */
[----:B---3--:R-:W-:Y:S01]  /*2a450*/  ISETP.LT.AND P0, PT, R240, UR56, !P6 ;  /* 0x00000038f0007c0c */ /* 0x008fe2000f701270 */
[----:B------:R-:W-:Y:S01]  /*2a460*/  ULDC UR56, c[0x0][0x22c] ;  /* 0x00008b0000387ab9 */ /* 0x000fe20000000800 */
[----:B------:R-:W-:Y:S01]  /*2a470*/  LOP3.LUT R247, R247, 0xffffffdf, RZ, 0xc0, !PT ;  /* 0xffffffdff7f77812 */ /* 0x000fe200078ec0ff */
[----:B------:R-:W3:Y:S03]  /*2a480*/  LDL.LU R240, [R1+0x28] ;  /* 0x0000280001f07983 */ /* 0x000ee60000300800 */
[----:B------:R-:W-:Y:S01]  /*2a490*/  @P1 LOP3.LUT R247, R247, 0x20, RZ, 0xfc, !PT ;  /* 0x00000020f7f71812 */ /* 0x000fe200078efcff */
[----:B------:R-:W3:Y:S01]  /*2a4a0*/  LDL.LU R237, [R1+0x2c] ;  /* 0x00002c0001ed7983 */ /* 0x000ee20000300800 */
[----:B------:R-:W-:Y:S01]  /*2a4b0*/  ISETP.LT.AND P1, PT, R238, UR55, !P6 ;  /* 0x00000037ee007c0c */ /* 0x000fe2000f721270 */
[----:B------:R-:W-:Y:S01]  /*2a4c0*/  ULDC UR55, c[0x0][0x22c] ;  /* 0x00008b0000377ab9 */ /* 0x000fe20000000800 */
[----:B------:R-:W-:-:S04]  /*2a4d0*/  LOP3.LUT R247, R247, 0xffffffef, RZ, 0xc0, !PT ;  /* 0xffffffeff7f77812 */ /* 0x000fc800078ec0ff */
[----:B------:R-:W-:-:S04]  /*2a4e0*/  @P0 LOP3.LUT R247, R247, 0x10, RZ, 0xfc, !PT ;  /* 0x00000010f7f70812 */ /* 0x000fc800078efcff */
[----:B------:R-:W-:-:S04]  /*2a4f0*/  LOP3.LUT R247, R247, 0xfffffff7, RZ, 0xc0, !PT ;  /* 0xfffffff7f7f77812 */ /* 0x000fc800078ec0ff */
[----:B------:R-:W-:-:S04]  /*2a500*/  @P1 LOP3.LUT R247, R247, 0x8, RZ, 0xfc, !PT ;  /* 0x00000008f7f71812 */ /* 0x000fc800078efcff */
[----:B------:R-:W-:Y:S02]  /*2a510*/  LOP3.LUT R247, R247, 0xfffffffb, RZ, 0xc0, !PT ;  /* 0xfffffffbf7f77812 */ /* 0x000fe400078ec0ff */
[----:B--2---:R-:W-:Y:S01]  /*2a520*/  ISETP.LT.AND P0, PT, R251, UR54, !P6 ;  /* 0x00000036fb007c0c */ /* 0x004fe2000f701270 */
[----:B------:R-:W-:Y:S01]  /*2a530*/  ULDC UR54, c[0x0][0x22c] ;  /* 0x00008b0000367ab9 */ /* 0x000fe20000000800 */
[----:B------:R-:W2:Y:S04]  /*2a540*/  LDL.LU R251, [R1+0x30] ;  /* 0x0000300001fb7983 */ /* 0x000ea80000300800 */
[----:B------:R-:W2:Y:S07]  /*2a550*/  LDL.LU R238, [R1+0x34] ;  /* 0x0000340001ee7983 */ /* 0x000eae0000300800 */
[----:B------:R-:W-:-:S02]  /*2a560*/  @P0 LOP3.LUT R247, R247, 0x4, RZ, 0xfc, !PT ;  /* 0x00000004f7f70812 */ /* 0x000fc400078efcff */
[----:B------:R-:W-:Y:S01]  /*2a570*/  ISETP.LT.AND P0, PT, R248, UR52, !P6 ;  /* 0x00000034f8007c0c */ /* 0x000fe2000f701270 */
[----:B------:R-:W-:Y:S01]  /*2a580*/  ULDC UR52, c[0x0][0x22c] ;  /* 0x00008b0000347ab9 */ /* 0x000fe20000000800 */
[----:B------:R-:W3:Y:S01]  /*2a590*/  LDL.LU R248, [R1+0xf6c] ;  /* 0x000f6c0001f87983 */ /* 0x000ee20000300800 */
[----:B----4-:R-:W-:Y:S01]  /*2a5a0*/  ISETP.LT.AND P1, PT, R236, UR53, !P6 ;  /* 0x00000035ec007c0c */ /* 0x010fe2000f721270 */
[----:B------:R-:W-:Y:S02]  /*2a5b0*/  ULDC UR53, c[0x0][0x22c] ;  /* 0x00008b0000357ab9 */ /* 0x000fe40000000800 */
[----:B------:R-:W4:Y:S01]  /*2a5c0*/  LDL.LU R236, [R1+0x38] ;  /* 0x0000380001ec7983 */ /* 0x000f220000300800 */
[----:B------:R-:W-:-:S09]  /*2a5d0*/  LOP3.LUT R247, R247, 0xfffffffd, RZ, 0xc0, !PT ;  /* 0xfffffffdf7f77812 */ /* 0x000fd200078ec0ff */
        /* <DEDUP_REMOVED lines=9> */
[----:B---3--:R-:W-:-:S04]  /*2a670*/  LOP3.LUT R248, R248, 0x7fffffff, RZ, 0xc0, !PT ;  /* 0x7ffffffff8f87812 */ /* 0x008fc800078ec0ff */
[----:B------:R-:W-:Y:S02]  /*2a680*/  @P1 LOP3.LUT R248, R248, 0x80000000, RZ, 0xfc, !PT ;  /* 0x80000000f8f81812 */ /* 0x000fe400078efcff */
[----:B------:R-:W-:Y:S01]  /*2a690*/  ISETP.LT.AND P1, PT, R240, UR49, !P6 ;  /* 0x00000031f0007c0c */ /* 0x000fe2000f721270 */
[----:B------:R-:W-:Y:S01]  /*2a6a0*/  ULDC UR49, c[0x0][0x22c] ;  /* 0x00008b0000317ab9 */ /* 0x000fe20000000800 */
[----:B------:R-:W3:Y:S01]  /*2a6b0*/  LDL.LU R240, [R1+0x44] ;  /* 0x0000440001f07983 */ /* 0x000ee20000300800 */
[----:B------:R-:W-:-:S04]  /*2a6c0*/  LOP3.LUT R248, R248, 0xbfffffff, RZ, 0xc0, !PT ;  /* 0xbffffffff8f87812 */ /* 0x000fc800078ec0ff */
[----:B------:R-:W-:-:S04]  /*2a6d0*/  @P0 LOP3.LUT R248, R248, 0x40000000, RZ, 0xfc, !PT ;  /* 0x40000000f8f80812 */ /* 0x000fc800078efcff */
[----:B------:R-:W-:Y:S02]  /*2a6e0*/  LOP3.LUT R248, R248, 0xdfffffff, RZ, 0xc0, !PT ;  /* 0xdffffffff8f87812 */ /* 0x000fe400078ec0ff */
[----:B------:R-:W-:Y:S01]  /*2a6f0*/  ISETP.LT.AND P0, PT, R237, UR48, !P6 ;  /* 0x00000030ed007c0c */ /* 0x000fe2000f701270 */
[----:B------:R-:W-:Y:S01]  /*2a700*/  ULDC UR48, c[0x0][0x22c] ;  /* 0x00008b0000307ab9 */ /* 0x000fe20000000800 */
[----:B------:R-:W-:Y:S01]  /*2a710*/  @P1 LOP3.LUT R248, R248, 0x20000000, RZ, 0xfc, !PT ;  /* 0x20000000f8f81812 */ /* 0x000fe200078efcff */
[----:B------:R-:W3:Y:S01]  /*2a720*/  LDL.LU R237, [R1+0x48] ;  /* 0x0000480001ed7983 */ /* 0x000ee20000300800 */
[----:B--2---:R-:W-:Y:S01]  /*2a730*/  ISETP.LT.AND P1, PT, R251, UR47, !P6 ;  /* 0x0000002ffb007c0c */ /* 0x004fe2000f721270 */
[----:B------:R-:W-:Y:S02]  /*2a740*/  ULDC UR47, c[0x0][0x22c] ;  /* 0x00008b00002f7ab9 */ /* 0x000fe40000000800 */
[----:B------:R-:W2:Y:S01]  /*2a750*/  LDL.LU R251, [R1+0x4c] ;  /* 0x00004c0001fb7983 */ /* 0x000ea20000300800 */
[----:B------:R-:W-:-:S05]  /*2a760*/  LOP3.LUT R248, R248, 0xefffffff, RZ, 0xc0, !PT ;  /* 0xeffffffff8f87812 */ /* 0x000fca00078ec0ff */
[----:B------:R-:W-:Y:S02]  /*2a770*/  @P0 LOP3.LUT R248, R248, 0x10000000, RZ, 0xfc, !PT ;  /* 0x10000000f8f80812 */ /* 0x000fe400078efcff */
[----:B------:R-:W-:Y:S01]  /*2a780*/  ISETP.LT.AND P0, PT, R238, UR46, !P6 ;  /* 0x0000002eee007c0c */ /* 0x000fe2000f701270 */
[----:B------:R-:W-:Y:S01]  /*2a790*/  ULDC UR46, c[0x0][0x22c] ;  /* 0x00008b00002e7ab9 */ /* 0x000fe20000000800 */
[----:B------:R-:W2:Y:S01]  /*2a7a0*/  LDL.LU R238, [R1+0x50] ;  /* 0x0000500001ee7983 */ /* 0x000ea20000300800 */
[----:B------:R-:W-:-:S04]  /*2a7b0*/  LOP3.LUT R248, R248, 0xf7ffffff, RZ, 0xc0, !PT ;  /* 0xf7fffffff8f87812 */ /* 0x000fc800078ec0ff */
[----:B------:R-:W-:Y:S02]  /*2a7c0*/  @P1 LOP3.LUT R248, R248, 0x8000000, RZ, 0xfc, !PT ;  /* 0x08000000f8f81812 */ /* 0x000fe400078efcff */
[----:B----4-:R-:W-:Y:S01]  /*2a7d0*/  ISETP.LT.AND P1, PT, R236, UR45, !P6 ;  /* 0x0000002dec007c0c */ /* 0x010fe2000f721270 */
        /* <DEDUP_REMOVED lines=13> */
[----:B------:R-:W-:-:S04]  /*2a8b0*/  @P0 LOP3.LUT R248, R248, 0x1000000, RZ, 0xfc, !PT ;  /* 0x01000000f8f80812 */ /* 0x000fc800078efcff */
[----:B------:R-:W-:-:S04]  /*2a8c0*/  LOP3.LUT R248, R248, 0xff7fffff, RZ, 0xc0, !PT ;  /* 0xff7ffffff8f87812 */ /* 0x000fc800078ec0ff */
[----:B------:R-:W-:-:S04]  /*2a8d0*/  @P1 LOP3.LUT R248, R248, 0x800000, RZ, 0xfc, !PT ;  /* 0x00800000f8f81812 */ /* 0x000fc800078efcff */
[----:B------:R-:W-:Y:S02]  /*2a8e0*/  LOP3.LUT R248, R248, 0xffbfffff, RZ, 0xc0, !PT ;  /* 0xffbffffff8f87812 */ /* 0x000fe400078ec0ff */
[----:B---3--:R-:W-:Y:S01]  /*2a8f0*/  ISETP.LT.AND P0, PT, R240, UR42, !P6 ;  /* 0x0000002af0007c0c */ /* 0x008fe2000f701270 */
[----:B------:R-:W-:Y:S01]  /*2a900*/  ULDC UR42, c[0x0][0x22c] ;  /* 0x00008b00002a7ab9 */ /* 0x000fe20000000800 */
[----:B------:R-:W3:Y:S11]  /*2a910*/  LDL.LU R240, [R1+0x60] ;  /* 0x0000600001f07983 */ /* 0x000ef60000300800 */
[----:B------:R-:W-:-:S02]  /*2a920*/  @P0 LOP3.LUT R248, R248, 0x400000, RZ, 0xfc, !PT ;  /* 0x00400000f8f80812 */ /* 0x000fc400078efcff */
[----:B------:R-:W-:Y:S01]  /*2a930*/  ISETP.LT.AND P1, PT, R237, UR41, !P6 ;  /* 0x00000029ed007c0c */ /* 0x000fe2000f721270 */
[----:B------:R-:W-:Y:S01]  /*2a940*/  ULDC UR41, c[0x0][0x22c] ;  /* 0x00008b0000297ab9 */ /* 0x000fe20000000800 */
[----:B------:R-:W3:Y:S01]  /*2a950*/  LDL.LU R237, [R1+0x64] ;  /* 0x0000640001ed7983 */ /* 0x000ee20000300800 */
[----:B--2---:R-:W-:Y:S01]  /*2a960*/  ISETP.LT.AND P0, PT, R251, UR40, !P6 ;  /* 0x00000028fb007c0c */ /* 0x004fe2000f701270 */
[----:B------:R-:W-:Y:S02]  /*2a970*/  ULDC UR40, c[0x0][0x22c] ;  /* 0x00008b0000287ab9 */ /* 0x000fe40000000800 */
[----:B------:R-:W2:Y:S01]  /*2a980*/  LDL.LU R251, [R1+0x68] ;  /* 0x0000680001fb7983 */ /* 0x000ea20000300800 */
[----:B------:R-:W-:-:S06]  /*2a990*/  LOP3.LUT R248, R248, 0xffdfffff, RZ, 0xc0, !PT ;  /* 0xffdffffff8f87812 */ /* 0x000fcc00078ec0ff */
        /* <DEDUP_REMOVED lines=63> */
[----:B--2---:R-:W-:Y:S01]  /*2ad90*/  ISETP.LT.AND P0, PT, R251, UR24, !P6 ;  /* 0x00000018fb007c0c */ /* 0x004fe2000f701270 */
[----:B------:R-:W-:Y:S01]  /*2ada0*/  ULDC UR24, c[0x0][0x22c] ;  /* 0x00008b0000187ab9 */ /* 0x000fe20000000800 */
[----:B------:R-:W2:Y:S01]  /*2adb0*/  LDL.LU R251, [R1+0xa0] ;  /* 0x0000a00001fb7983 */ /* 0x000ea20000300800 */
[----:B------:R-:W-:Y:S01]  /*2adc0*/  ISETP.LT.AND P1, PT, R237, UR25, !P6 ;  /* 0x00000019ed007c0c */ /* 0x000fe2000f721270 */
[----:B------:R-:W-:Y:S01]  /*2add0*/  ULDC UR25, c[0x0][0x22c] ;  /* 0x00008b0000197ab9 */ /* 0x000fe20000000800 */
[----:B------:R-:W-:-:S11]  /*2ade0*/  LOP3.LUT R248, R248, 0xffffff7f, RZ, 0xc0, !PT ;  /* 0xffffff7ff8f87812 */ /* 0x000fd600078ec0ff */
[----:B------:R-:W-:Y:S02]  /*2adf0*/  @P1 LOP3.LUT R248, R248, 0x80, RZ, 0xfc, !PT ;  /* 0x00000080f8f81812 */ /* 0x000fe400078efcff */
[----:B------:R-:W-:Y:S01]  /*2ae00*/  ISETP.LT.AND P1, PT, R238, UR23, !P6 ;  /* 0x00000017ee007c0c */ /* 0x000fe2000f721270 */
[----:B------:R-:W-:Y:S01]  /*2ae10*/  ULDC UR23, c[0x0][0x22c] ;  /* 0x00008b0000177ab9 */ /* 0x000fe20000000800 */
[----:B------:R-:W-:Y:S01]  /*2ae20*/  LOP3.LUT R248, R248, 0xffffffbf, RZ, 0xc0, !PT ;  /* 0xffffffbff8f87812 */ /* 0x000fe200078ec0ff */
[----:B------:R-:W2:Y:S03]  /*2ae30*/  LDL.LU R238, [R1+0xa4] ;  /* 0x0000a40001ee7983 */ /* 0x000ea60000300800 */
[----:B------:R-:W-:Y:S01]  /*2ae40*/  @P0 LOP3.LUT R248, R248, 0x40, RZ, 0xfc, !PT ;  /* 0x00000040f8f80812 */ /* 0x000fe200078efcff */
[----:B------:R-:W2:Y:S01]  /*2ae50*/  LDL.LU R237, [R1+0xa8] ;  /* 0x0000a80001ed7983 */ /* 0x000ea20000300800 */
[----:B----4-:R-:W-:Y:S01]  /*2ae60*/  ISETP.LT.AND P0, PT, R236, UR22, !P6 ;  /* 0x00000016ec007c0c */ /* 0x010fe2000f701270 */
[----:B------:R-:W-:Y:S01]  /*2ae70*/  ULDC UR22, c[0x0][0x22c] ;  /* 0x00008b0000167ab9 */ /* 0x000fe20000000800 */
[----:B------:R-:W-:Y:S01]  /*2ae80*/  LOP3.LUT R248, R248, 0xffffffdf, RZ, 0xc0, !PT ;  /* 0xffffffdff8f87812 */ /* 0x000fe200078ec0ff */
[----:B------:R-:W4:Y:S03]  /*2ae90*/  LDL.LU R236, [R1+0xac] ;  /* 0x0000ac0001ec7983 */ /* 0x000f260000300800 */
[----:B------:R-:W-:-:S02]  /*2aea0*/  @P1 LOP3.LUT R248, R248, 0x20, RZ, 0xfc, !PT ;  /* 0x00000020f8f81812 */ /* 0x000fc400078efcff */
[----:B------:R-:W-:Y:S01]  /*2aeb0*/  ISETP.LT.AND P1, PT, R239, UR21, !P6 ;  /* 0x00000015ef007c0c */ /* 0x000fe2000f721270 */
[----:B------:R-:W-:Y:S01]  /*2aec0*/  ULDC UR21, c[0x0][0x22c] ;  /* 0x00008b0000157ab9 */ /* 0x000fe20000000800 */
[----:B------:R-:W-:Y:S01]  /*2aed0*/  LOP3.LUT R248, R248, 0xffffffef, RZ, 0xc0, !PT ;  /* 0xffffffeff8f87812 */ /* 0x000fe200078ec0ff */
[----:B------:R-:W4:Y:S03]  /*2aee0*/  LDL.LU R239, [R1+0xb0] ;  /* 0x0000b00001ef7983 */ /* 0x000f260000300800 */
[----:B------:R-:W-:Y:S02]  /*2aef0*/  @P0 LOP3.LUT R248, R248, 0x10, RZ, 0xfc, !PT ;  /* 0x00000010f8f80812 */ /* 0x000fe400078efcff */
[----:B------:R-:W-:Y:S01]  /*2af00*/  ISETP.LT.AND P0, PT, R241, UR20, !P6 ;  /* 0x00000014f1007c0c */ /* 0x000fe2000f701270 */
[----:B------:R-:W-:Y:S01]  /*2af10*/  ULDC UR20, c[0x0][0x22c] ;  /* 0x00008b0000147ab9 */ /* 0x000fe20000000800 */
[----:B------:R-:W-:Y:S01]  /*2af20*/  LOP3.LUT R248, R248, 0xfffffff7, RZ, 0xc0, !PT ;  /* 0xfffffff7f8f87812 */ /* 0x000fe200078ec0ff */
[----:B------:R-:W4:Y:S03]  /*2af30*/  LDL.LU R241, [R1+0xb4] ;  /* 0x0000b40001f17983 */ /* 0x000f260000300800 */
[----:B------:R-:W-:-:S04]  /*2af40*/  @P1 LOP3.LUT R248, R248, 0x8, RZ, 0xfc, !PT ;  /* 0x00000008f8f81812 */ /* 0x000fc800078efcff */
[----:B------:R-:W-:-:S04]  /*2af50*/  LOP3.LUT R248, R248, 0xfffffffb, RZ, 0xc0, !PT ;  /* 0xfffffffbf8f87812 */ /* 0x000fc800078ec0ff */
[----:B------:R-:W-:Y:S02]  /*2af60*/  @P0 LOP3.LUT R248, R248, 0x4, RZ, 0xfc, !PT ;  /* 0x00000004f8f80812 */ /* 0x000fe400078efcff */
[----:B------:R-:W-:Y:S01]  /*2af70*/  ISETP.LT.AND P0, PT, R249, UR18, !P6 ;  /* 0x00000012f9007c0c */ /* 0x000fe2000f701270 */
[----:B------:R-:W-:Y:S01]  /*2af80*/  ULDC UR18, c[0x0][0x22c] ;  /* 0x00008b0000127ab9 */ /* 0x000fe20000000800 */
[----:B------:R-:W4:Y:S01]  /*2af90*/  LDL.LU R249, [R1+0xf68] ;  /* 0x000f680001f97983 */ /* 0x000f220000300800 */
        /* <DEDUP_REMOVED lines=8> */
[----:B------:R-:W-:-:S04]  /*2b020*/  LOP3.LUT R248, R248, 0xfffffffe, RZ, 0xc0, !PT ;  /* 0xfffffffef8f87812 */ /* 0x000fc800078ec0ff */
[----:B------:R-:W-:Y:S02]  /*2b030*/  @P0 LOP3.LUT R248, R248, 0x1, RZ, 0xfc, !PT ;  /* 0x00000001f8f80812 */ /* 0x000fe400078efcff */
[----:B------:R-:W-:Y:S01]  /*2b040*/  ISETP.LT.AND P0, PT, R238, UR16, !P6 ;  /* 0x00000010ee007c0c */ /* 0x000fe2000f701270 */
[----:B------:R-:W-:Y:S01]  /*2b050*/  ULDC UR16, c[0x0][0x22c] ;  /* 0x00008b0000107ab9 */ /* 0x000fe20000000800 */
[----:B------:R-:W2:Y:S01]  /*2b060*/  LDL.LU R238, [R1+0xc0] ;  /* 0x0000c00001ee7983 */ /* 0x000ea20000300800 */
[----:B----4-:R-:W-:-:S04]  /*2b070*/  LOP3.LUT R249, R249, 0x7fffffff, RZ, 0xc0, !PT ;  /* 0x7ffffffff9f97812 */ /* 0x010fc800078ec0ff */
        /* <DEDUP_REMOVED lines=15> */
[----:B------:R-:W-:Y:S02]  /*2b170*/  LOP3.LUT R249, R249, 0xf7ffffff, RZ, 0xc0, !PT ;  /* 0xf7fffffff9f97812 */ /* 0x000fe400078ec0ff */
[----:B------:R-:W-:Y:S01]  /*2b180*/  ISETP.LT.AND P0, PT, R241, UR12, !P6 ;  /* 0x0000000cf1007c0c */ /* 0x000fe2000f701270 */
[----:B------:R-:W-:Y:S01]  /*2b190*/  ULDC UR12, c[0x0][0x22c] ;  /* 0x00008b00000c7ab9 */ /* 0x000fe20000000800 */
[----:B------:R-:W-:Y:S01]  /*2b1a0*/  @P1 LOP3.LUT R249, R249, 0x8000000, RZ, 0xfc, !PT ;  /* 0x08000000f9f91812 */ /* 0x000fe200078efcff */
[----:B------:R-:W4:Y:S03]  /*2b1b0*/  LDL.LU R241, [R1+0xcc] ;  /* 0x0000cc0001f17983 */ /* 0x000f260000300800 */
[----:B------:R-:W-:-:S07]  /*2b1c0*/  LOP3.LUT R249, R249, 0xfbffffff, RZ, 0xc0, !PT ;  /* 0xfbfffffff9f97812 */ /* 0x000fce00078ec0ff */
[----:B------:R-:W-:Y:S02]  /*2b1d0*/  @P0 LOP3.LUT R249, R249, 0x4000000, RZ, 0xfc, !PT ;  /* 0x04000000f9f90812 */ /* 0x000fe400078efcff */
[----:B---3--:R-:W-:Y:S01]  /*2b1e0*/  ISETP.LT.AND P1, PT, R240, UR11, !P6 ;  /* 0x0000000bf0007c0c */ /* 0x008fe2000f721270 */
[----:B------:R-:W-:Y:S01]  /*2b1f0*/  ULDC UR11, c[0x0][0x22c] ;  /* 0x00008b00000b7ab9 */ /* 0x000fe20000000800 */
[----:B------:R-:W3:Y:S01]  /*2b200*/  LDL.LU R240, [R1+0xd0] ;  /* 0x0000d00001f07983 */ /* 0x000ee20000300800 */
[----:B--2---:R-:W-:Y:S01]  /*2b210*/  ISETP.LT.AND P0, PT, R251, UR10, !P6 ;  /* 0x0000000afb007c0c */ /* 0x004fe2000f701270 */
[----:B------:R-:W-:Y:S02]  /*2b220*/  ULDC UR10, c[0x0][0x22c] ;  /* 0x00008b00000a7ab9 */ /* 0x000fe40000000800 */
[----:B------:R-:W2:Y:S04]  /*2b230*/  LDL.LU R251, [R1+0xd4] ;  /* 0x0000d40001fb7983 */ /* 0x000ea80000300800 */
[----:B------:R-:W2:Y:S01]  /*2b240*/  LDL.LU R232, [R1+0xd8] ;  /* 0x0000d80001e87983 */ /* 0x000ea20000300800 */
[----:B------:R-:W-:-:S03]  /*2b250*/  LOP3.LUT R249, R249, 0xfdffffff, RZ, 0xc0, !PT ;  /* 0xfdfffffff9f97812 */ /* 0x000fc600078ec0ff */
[----:B------:R-:W2:Y:S01]  /*2b260*/  LDL.LU R235, [R1+0xdc] ;  /* 0x0000dc0001eb7983 */ /* 0x000ea20000300800 */
[----:B------:R-:W-:-:S03]  /*2b270*/  @P1 LOP3.LUT R249, R249, 0x2000000, RZ, 0xfc, !PT ;  /* 0x02000000f9f91812 */ /* 0x000fc600078efcff */
[----:B------:R-:W2:Y:S01]  /*2b280*/  LDL.LU R237, [R1+0xe0] ;  /* 0x0000e00001ed7983 */ /* 0x000ea20000300800 */
[----:B------:R-:W-:Y:S02]  /*2b290*/  LOP3.LUT R249, R249, 0xfeffffff, RZ, 0xc0, !PT ;  /* 0xfefffffff9f97812 */ /* 0x000fe400078ec0ff */
[----:B------:R-:W-:Y:S01]  /*2b2a0*/  ISETP.LT.AND P1, PT, R238, UR9, !P6 ;  /* 0x00000009ee007c0c */ /* 0x000fe2000f721270 */
[----:B------:R-:W-:Y:S01]  /*2b2b0*/  ULDC UR9, c[0x0][0x22c] ;  /* 0x00008b0000097ab9 */ /* 0x000fe20000000800 */
[----:B------:R-:W-:Y:S01]  /*2b2c0*/  @P0 LOP3.LUT R249, R249, 0x1000000, RZ, 0xfc, !PT ;  /* 0x01000000f9f90812 */ /* 0x000fe200078efcff */
[----:B------:R-:W2:Y:S03]  /*2b2d0*/  LDL.LU R238, [R1+0xe4] ;  /* 0x0000e40001ee7983 */ /* 0x000ea60000300800 */
[----:B------:R-:W-:-:S07]  /*2b2e0*/  LOP3.LUT R249, R249, 0xff7fffff, RZ, 0xc0, !PT ;  /* 0xff7ffffff9f97812 */ /* 0x000fce00078ec0ff */
[----:B------:R-:W-:-:S04]  /*2b2f0*/  @P1 LOP3.LUT R249, R249, 0x800000, RZ, 0xfc, !PT ;  /* 0x00800000f9f91812 */ /* 0x000fc800078efcff */
[----:B------:R-:W-:Y:S02]  /*2b300*/  LOP3.LUT R249, R249, 0xffbfffff, RZ, 0xc0, !PT ;  /* 0xffbffffff9f97812 */ /* 0x000fe400078ec0ff */
[----:B----4-:R-:W-:Y:S01]  /*2b310*/  ISETP.LT.AND P0, PT, R236, UR8, !P6 ;  /* 0x00000008ec007c0c */ /* 0x010fe2000f701270 */
[----:B------:R-:W-:Y:S01]  /*2b320*/  ULDC UR8, c[0x0][0x22c] ;  /* 0x00008b0000087ab9 */ /* 0x000fe20000000800 */
[----:B------:R-:W4:Y:S01]  /*2b330*/  LDL.LU R236, [R1+0xe8] ;  /* 0x0000e80001ec7983 */ /* 0x000f220000300800 */
[----:B------:R-:W-:Y:S01]  /*2b340*/  ISETP.LT.AND P1, PT, R239, UR7, !P6 ;  /* 0x00000007ef007c0c */ /* 0x000fe2000f721270 */
[----:B------:R-:W-:Y:S02]  /*2b350*/  ULDC UR7, c[0x0][0x22c] ;  /* 0x00008b0000077ab9 */ /* 0x000fe40000000800 */
[----:B------:R-:W4:Y:S07]  /*2b360*/  LDL.LU R239, [R1+0xec] ;  /* 0x0000ec0001ef7983 */ /* 0x000f2e0000300800 */
[----:B------:R-:W-:-:S04]  /*2b370*/  @P0 LOP3.LUT R249, R249, 0x400000, RZ, 0xfc, !PT ;  /* 0x00400000f9f90812 */ /* 0x000fc800078efcff */
[----:B------:R-:W-:-:S04]  /*2b380*/  LOP3.LUT R249, R249, 0xffdfffff, RZ, 0xc0, !PT ;  /* 0xffdffffff9f97812 */ /* 0x000fc800078ec0ff */
[----:B------:R-:W-:Y:S02]  /*2b390*/  @P1 LOP3.LUT R249, R249, 0x200000, RZ, 0xfc, !PT ;  /* 0x00200000f9f91812 */ /* 0x000fe400078efcff */
[----:B------:R-:W-:Y:S01]  /*2b3a0*/  ISETP.LT.AND P0, PT, R241, UR6, !P6 ;  /* 0x00000006f1007c0c */ /* 0x000fe2000f701270 */
[----:B------:R-:W-:Y:S01]  /*2b3b0*/  ULDC UR6, c[0x0][0x22c] ;  /* 0x00008b0000067ab9 */ /* 0x000fe20000000800 */
[----:B------:R-:W4:Y:S01]  /*2b3c0*/  LDL.LU R241, [R1+0xf0] ;  /* 0x0000f00001f17983 */ /* 0x000f220000300800 */
[----:B------:R-:W-:-:S10]  /*2b3d0*/  LOP3.LUT R249, R249, 0xffefffff, RZ, 0xc0, !PT ;  /* 0xffeffffff9f97812 */ /* 0x000fd400078ec0ff */
[----:B------:R-:W-:Y:S02]  /*2b3e0*/  @P0 LOP3.LUT R249, R249, 0x100000, RZ, 0xfc, !PT ;  /* 0x00100000f9f90812 */ /* 0x000fe400078efcff */
[----:B---3--:R-:W-:Y:S01]  /*2b3f0*/  ISETP.LT.AND P1, PT, R240, UR4, !P6 ;  /* 0x00000004f0007c0c */ /* 0x008fe2000f721270 */
[----:B------:R-:W-:Y:S01]  /*2b400*/  ULDC UR4, c[0x0][0x238] ;  /* 0x00008e0000047ab9 */ /* 0x000fe20000000800 */
[----:B------:R-:W3:Y:S01]  /*2b410*/  LDL.LU R240, [R1+0xf4] ;  /* 0x0000f40001f07983 */ /* 0x000ee20000300800 */
[----:B--2---:R-:W-:Y:S01]  /*2b420*/  ISETP.LT.AND P0, PT, R251, UR6, !P6 ;  /* 0x00000006fb007c0c */ /* 0x004fe2000f701270 */
[----:B------:R-:W-:Y:S02]  /*2b430*/  ULDC UR6, c[0x0][0x248] ;  /* 0x0000920000067ab9 */ /* 0x000fe40000000800 */
[----:B------:R-:W2:Y:S01]  /*2b440*/  LDL.LU R251, [R1+0xf8] ;  /* 0x0000f80001fb7983 */ /* 0x000ea20000300800 */
[----:B------:R-:W-:-:S06]  /*2b450*/  LOP3.LUT R249, R249, 0xfff7ffff, RZ, 0xc0, !PT ;  /* 0xfff7fffff9f97812 */ /* 0x000fcc00078ec0ff */
[----:B------:R-:W-:Y:S02]  /*2b460*/  @P1 LOP3.LUT R249, R249, 0x80000, RZ, 0xfc, !PT ;  /* 0x00080000f9f91812 */ /* 0x000fe400078efcff */
[----:B------:R-:W-:Y:S02]  /*2b470*/  ISETP.LT.AND P2, PT, R232, UR7, !P6 ;  /* 0x00000007e8007c0c */ /* 0x000fe4000f741270 */
[----:B------:R-:W-:-:S04]  /*2b480*/  LOP3.LUT R249, R249, 0xfffbffff, RZ, 0xc0, !PT ;  /* 0xfffbfffff9f97812 */ /* 0x000fc800078ec0ff */
[----:B------:R-:W-:Y:S02]  /*2b490*/  @P0 LOP3.LUT R249, R249, 0x40000, RZ, 0xfc, !PT ;  /* 0x00040000f9f90812 */ /* 0x000fe400078efcff */
[----:B------:R-:W-:Y:S02]  /*2b4a0*/  ISETP.LT.AND P1, PT, R235, UR8, !P6 ;  /* 0x00000008eb007c0c */ /* 0x000fe4000f721270 */
[----:B------:R-:W2:Y:S01]  /*2b4b0*/  LDL.LU R235, [R1+0xfc] ;  /* 0x0000fc0001eb7983 */ /* 0x000ea20000300800 */
        /* <DEDUP_REMOVED lines=9> */
[----:B------:R-:W-:-:S04]  /*2b550*/  @P0 LOP3.LUT R249, R249, 0x8000, RZ, 0xfc, !PT ;  /* 0x00008000f9f90812 */ /* 0x000fc800078efcff */
[----:B------:R-:W-:-:S04]  /*2b560*/  LOP3.LUT R249, R249, 0xffffbfff, RZ, 0xc0, !PT ;  /* 0xffffbffff9f97812 */ /* 0x000fc800078ec0ff */
[----:B------:R-:W-:-:S04]  /*2b570*/  @P2 LOP3.LUT R249, R249, 0x4000, RZ, 0xfc, !PT ;  /* 0x00004000f9f92812 */ /* 0x000fc800078efcff */
[----:B------:R-:W-:Y:S02]  /*2b580*/  LOP3.LUT R249, R249, 0xffffdfff, RZ, 0xc0, !PT ;  /* 0xffffdffff9f97812 */ /* 0x000fe400078ec0ff */
[----:B----4-:R-:W-:Y:S02]  /*2b590*/  ISETP.LT.AND P1, PT, R236, UR11, !P6 ;  /* 0x0000000bec007c0c */ /* 0x010fe4000f721270 */
[----:B------:R-:W4:Y:S01]  /*2b5a0*/  LDL.LU R236, [R1+0x108] ;  /* 0x0001080001ec7983 */ /* 0x000f220000300800 */
[----:B------:R-:W-:-:S03]  /*2b5b0*/  ISETP.LT.AND P0, PT, R239, UR12, !P6 ;  /* 0x0000000cef007c0c */ /* 0x000fc6000f701270 */
[----:B------:R-:W4:Y:S07]  /*2b5c0*/  LDL.LU R239, [R1+0x10c] ;  /* 0x00010c0001ef7983 */ /* 0x000f2e0000300800 */
[----:B------:R-:W-:Y:S02]  /*2b5d0*/  @P1 LOP3.LUT R249, R249, 0x2000, RZ, 0xfc, !PT ;  /* 0x00002000f9f91812 */ /* 0x000fe400078efcff */
[----:B------:R-:W-:Y:S02]  /*2b5e0*/  ISETP.LT.AND P2, PT, R241, UR13, !P6 ;  /* 0x0000000df1007c0c */ /* 0x000fe4000f741270 */
[----:B------:R-:W4:Y:S01]  /*2b5f0*/  LDL.LU R241, [R1+0x110] ;  /* 0x0001100001f17983 */ /* 0x000f220000300800 */
[----:B------:R-:W-:-:S04]  /*2b600*/  LOP3.LUT R249, R249, 0xffffefff, RZ, 0xc0, !PT ;  /* 0xffffeffff9f97812 */ /* 0x000fc800078ec0ff */
[----:B------:R-:W-:Y:S02]  /*2b610*/  @P0 LOP3.LUT R249, R249, 0x1000, RZ, 0xfc, !PT ;  /* 0x00001000f9f90812 */ /* 0x000fe400078efcff */
[----:B---3--:R-:W-:Y:S02]  /*2b620*/  ISETP.LT.AND P1, PT, R240, UR14, !P6 ;  /* 0x0000000ef0007c0c */ /* 0x008fe4000f721270 */
[----:B------:R-:W3:Y:S01]  /*2b630*/  LDL.LU R240, [R1+0x114] ;  /* 0x0001140001f07983 */ /* 0x000ee20000300800 */
[----:B--2---:R-:W-:-:S03]  /*2b640*/  ISETP.LT.AND P0, PT, R251, UR15, !P6 ;  /* 0x0000000ffb007c0c */ /* 0x004fc6000f701270 */
[----:B------:R-:W2:Y:S01]  /*2b650*/  LDL.LU R251, [R1+0x118] ;  /* 0x0001180001fb7983 */ /* 0x000ea20000300800 */
[----:B------:R-:W-:-:S04]  /*2b660*/  LOP3.LUT R249, R249, 0xfffff7ff, RZ, 0xc0, !PT ;  /* 0xfffff7fff9f97812 */ /* 0x000fc800078ec0ff */
[----:B------:R-:W-:-:S04]  /*2b670*/  @P2 LOP3.LUT R249, R249, 0x800, RZ, 0xfc, !PT ;  /* 0x00000800f9f92812 */ /* 0x000fc800078efcff */
        /* <DEDUP_REMOVED lines=32> */
[----:B------:R-:W-:Y:S02]  /*2b880*/  LOP3.LUT R249, R249, 0xfffffffb, RZ, 0xc0, !PT ;  /* 0xfffffffbf9f97812 */ /* 0x000fe400078ec0ff */
[----:B------:R-:W-:Y:S02]  /*2b890*/  ISETP.LT.AND P0, PT, R235, UR24, !P6 ;  /* 0x00000018eb007c0c */ /* 0x000fe4000f701270 */
[----:B------:R-:W2:Y:S01]  /*2b8a0*/  LDL.LU R235, [R1+0x13c] ;  /* 0x00013c0001eb7983 */ /* 0x000ea20000300800 */
[----:B------:R-:W-:Y:S02]  /*2b8b0*/  @P2 LOP3.LUT R249, R249, 0x4, RZ, 0xfc, !PT ;  /* 0x00000004f9f92812 */ /* 0x000fe400078efcff */
[----:B------:R-:W-:Y:S02]  /*2b8c0*/  ISETP.LT.AND P2, PT, R237, UR25, !P6 ;  /* 0x00000019ed007c0c */ /* 0x000fe4000f741270 */
[----:B------:R-:W2:Y:S01]  /*2b8d0*/  LDL.LU R237, [R1+0x140] ;  /* 0x0001400001ed7983 */ /* 0x000ea20000300800 */
[----:B------:R-:W-:-:S02]  /*2b8e0*/  LOP3.LUT R249, R249, 0xfffffffd, RZ, 0xc0, !PT ;  /* 0xfffffffdf9f97812 */ /* 0x000fc400078ec0ff */
[----:B------:R-:W-:Y:S02]  /*2b8f0*/  LOP3.LUT R4, R4, 0x7fffffff, RZ, 0xc0, !PT ;  /* 0x7fffffff04047812 */ /* 0x000fe400078ec0ff */
[----:B------:R-:W-:Y:S02]  /*2b900*/  @P1 LOP3.LUT R249, R249, 0x2, RZ, 0xfc, !PT ;  /* 0x00000002f9f91812 */ /* 0x000fe400078efcff */
[----:B------:R-:W-:Y:S02]  /*2b910*/  ISETP.LT.AND P1, PT, R238, UR26, !P6 ;  /* 0x0000001aee007c0c */ /* 0x000fe4000f721270 */
[----:B------:R-:W2:Y:S01]  /*2b920*/  LDL.LU R238, [R1+0x144] ;  /* 0x0001440001ee7983 */ /* 0x000ea20000300800 */
[----:B------:R-:W-:Y:S02]  /*2b930*/  LOP3.LUT R249, R249, 0xfffffffe, RZ, 0xc0, !PT ;  /* 0xfffffffef9f97812 */ /* 0x000fe400078ec0ff */
[----:B------:R-:W-:Y:S02]  /*2b940*/  @P2 LOP3.LUT R4, R4, 0x80000000, RZ, 0xfc, !PT ;  /* 0x8000000004042812 */ /* 0x000fe400078efcff */
[----:B------:R-:W-:-:S02]  /*2b950*/  @P0 LOP3.LUT R249, R249, 0x1, RZ, 0xfc, !PT ;  /* 0x00000001f9f90812 */ /* 0x000fc400078efcff */
        /* <DEDUP_REMOVED lines=16> */
[----:B------:R-:W-:-:S03]  /*2ba60*/  LOP3.LUT R4, R4, 0xf7ffffff, RZ, 0xc0, !PT ;  /* 0xf7ffffff04047812 */ /* 0x000fc600078ec0ff */
[----:B------:R-:W2:Y:S01]  /*2ba70*/  LDL.LU R234, [R1+0x15c] ;  /* 0x00015c0001ea7983 */ /* 0x000ea20000300800 */
[----:B------:R-:W-:-:S03]  /*2ba80*/  @P1 LOP3.LUT R4, R4, 0x8000000, RZ, 0xfc, !PT ;  /* 0x0800000004041812 */ /* 0x000fc600078efcff */
[----:B------:R-:W2:Y:S01]  /*2ba90*/  LDL.LU R232, [R1+0x160] ;  /* 0x0001600001e87983 */ /* 0x000ea20000300800 */
[----:B------:R-:W-:-:S04]  /*2baa0*/  LOP3.LUT R4, R4, 0xfbffffff, RZ, 0xc0, !PT ;  /* 0xfbffffff04047812 */ /* 0x000fc800078ec0ff */
[----:B------:R-:W-:Y:S02]  /*2bab0*/  @P0 LOP3.LUT R4, R4, 0x4000000, RZ, 0xfc, !PT ;  /* 0x0400000004040812 */ /* 0x000fe400078efcff */
[----:B------:R-:W-:Y:S02]  /*2bac0*/  ISETP.LT.AND P1, PT, R235, UR34, !P6 ;  /* 0x00000022eb007c0c */ /* 0x000fe4000f721270 */
[----:B------:R-:W-:Y:S01]  /*2bad0*/  LOP3.LUT R4, R4, 0xfdffffff, RZ, 0xc0, !PT ;  /* 0xfdffffff04047812 */ /* 0x000fe200078ec0ff */
[----:B------:R-:W2:Y:S03]  /*2bae0*/  LDL.LU R235, [R1+0x164] ;  /* 0x0001640001eb7983 */ /* 0x000ea60000300800 */
[----:B------:R-:W-:Y:S02]  /*2baf0*/  @P2 LOP3.LUT R4, R4, 0x2000000, RZ, 0xfc, !PT ;  /* 0x0200000004042812 */ /* 0x000fe400078efcff */
[----:B------:R-:W-:-:S02]  /*2bb00*/  ISETP.LT.AND P0, PT, R237, UR35, !P6 ;  /* 0x00000023ed007c0c */ /* 0x000fc4000f701270 */
        /* <DEDUP_REMOVED lines=41> */
[----:B------:R-:W-:-:S04]  /*2bda0*/  @P2 LOP3.LUT R4, R4, 0x2000, RZ, 0xfc, !PT ;  /* 0x0000200004042812 */ /* 0x000fc800078efcff */
[----:B------:R-:W-:-:S04]  /*2bdb0*/  LOP3.LUT R4, R4, 0xffffefff, RZ, 0xc0, !PT ;  /* 0xffffefff04047812 */ /* 0x000fc800078ec0ff */
[----:B------:R-:W-:Y:S02]  /*2bdc0*/  @P1 LOP3.LUT R4, R4, 0x1000, RZ, 0xfc, !PT ;  /* 0x0000100004041812 */ /* 0x000fe400078efcff */
[----:B----4-:R-:W-:Y:S02]  /*2bdd0*/  ISETP.LT.AND P0, PT, R236, UR47, !P6 ;  /* 0x0000002fec007c0c */ /* 0x010fe4000f701270 */
[----:B------:R-:W-:-:S11]  /*2bde0*/  LOP3.LUT R4, R4, 0xfffff7ff, RZ, 0xc0, !PT ;  /* 0xfffff7ff04047812 */ /* 0x000fd600078ec0ff */
[----:B------:R-:W-:Y:S02]  /*2bdf0*/  @P0 LOP3.LUT R4, R4, 0x800, RZ, 0xfc, !PT ;  /* 0x0000080004040812 */ /* 0x000fe400078efcff */
[----:B------:R-:W-:Y:S02]  /*2be00*/  ISETP.LT.AND P2, PT, R239, UR48, !P6 ;  /* 0x00000030ef007c0c */ /* 0x000fe4000f741270 */
[----:B------:R-:W-:Y:S02]  /*2be10*/  LOP3.LUT R4, R4, 0xfffffbff, RZ, 0xc0, !PT ;  /* 0xfffffbff04047812 */ /* 0x000fe400078ec0ff */
[----:B------:R-:W-:-:S09]  /*2be20*/  ISETP.LT.AND P1, PT, R241, UR49, !P6 ;  /* 0x00000031f1007c0c */ /* 0x000fd2000f721270 */
[----:B------:R-:W-:-:S04]  /*2be30*/  @P2 LOP3.LUT R4, R4, 0x400, RZ, 0xfc, !PT ;  /* 0x0000040004042812 */ /* 0x000fc800078efcff */
[----:B------:R-:W-:-:S04]  /*2be40*/  LOP3.LUT R4, R4, 0xfffffdff, RZ, 0xc0, !PT ;  /* 0xfffffdff04047812 */ /* 0x000fc800078ec0ff */
[----:B------:R-:W-:-:S04]  /*2be50*/  @P1 LOP3.LUT R4, R4, 0x200, RZ, 0xfc, !PT ;  /* 0x0000020004041812 */ /* 0x000fc800078efcff */
[----:B------:R-:W-:Y:S02]  /*2be60*/  LOP3.LUT R4, R4, 0xfffffeff, RZ, 0xc0, !PT ;  /* 0xfffffeff04047812 */ /* 0x000fe400078ec0ff */
[----:B------:R-:W-:Y:S02]  /*2be70*/  ISETP.LT.AND P1, PT, R16, UR52, !P6 ;  /* 0x0000003410007c0c */ /* 0x000fe4000f721270 */
[----:B---3--:R-:W-:Y:S02]  /*2be80*/  ISETP.LT.AND P0, PT, R240, UR50, !P6 ;  /* 0x00000032f0007c0c */ /* 0x008fe4000f701270 */
[----:B------:R-:W3:Y:S04]  /*2be90*/  LDL R240, [R1+0xee4] ;  /* 0x000ee40001f07983 */ /* 0x000ee80000100800 */
[----:B------:R-:W4:Y:S04]  /*2bea0*/  LDL.LU R235, [R1+0x96c] ;  /* 0x00096c0001eb7983 */ /* 0x000f280000300800 */
[----:B------:R-:W4:Y:S03]  /*2beb0*/  LDL.LU R237, [R1+0x974] ;  /* 0x0009740001ed7983 */ /* 0x000f260000300800 */
[----:B------:R-:W-:Y:S01]  /*2bec0*/  @P0 LOP3.LUT R4, R4, 0x100, RZ, 0xfc, !PT ;  /* 0x0000010004040812 */ /* 0x000fe200078efcff */
[----:B------:R-:W3:Y:S01]  /*2bed0*/  LDL.LU R16, [R1+0xf64] ;  /* 0x000f640001107983 */ /* 0x000ee20000300800 */
[----:B--2---:R-:W-:-:S02]  /*2bee0*/  ISETP.LT.AND P2, PT, R251, UR51, !P6 ;  /* 0x00000033fb007c0c */ /* 0x004fc4000f741270 */
[----:B------:R-:W-:Y:S02]  /*2bef0*/  LOP3.LUT R4, R4, 0xffffff7f, RZ, 0xc0, !PT ;  /* 0xffffff7f04047812 */ /* 0x000fe400078ec0ff */
[----:B------:R-:W-:Y:S02]  /*2bf00*/  ISETP.LT.AND P0, PT, R17, UR53, !P6 ;  /* 0x0000003511007c0c */ /* 0x000fe4000f701270 */
[----:B------:R-:W2:Y:S07]  /*2bf10*/  LDL.LU R17, [R1+0xf60] ;  /* 0x000f600001117983 */ /* 0x000eae0000300800 */
[----:B------:R-:W-:-:S02]  /*2bf20*/  @P2 LOP3.LUT R4, R4, 0x80, RZ, 0xfc, !PT ;  /* 0x0000008004042812 */ /* 0x000fc400078efcff */
[----:B------:R-:W-:Y:S02]  /*2bf30*/  ISETP.LT.AND P2, PT, R0, UR54, !P6 ;  /* 0x0000003600007c0c */ /* 0x000fe4000f741270 */
[----:B------:R-:W2:Y:S04]  /*2bf40*/  LDL.LU R0, [R1+0xf5c] ;  /* 0x000f5c0001007983 */ /* 0x000ea80000300800 */
[----:B------:R-:W3:Y:S04]  /*2bf50*/  LDL.LU R238, [R1+0x968] ;  /* 0x0009680001ee7983 */ /* 0x000ee80000300800 */
[----:B------:R-:W3:Y:S04]  /*2bf60*/  LDL.LU R236, [R1+0x970] ;  /* 0x0009700001ec7983 */ /* 0x000ee80000300800 */
[----:B------:R-:W2:Y:S04]  /*2bf70*/  LDL.LU R239, [R1+0x778] ;  /* 0x0007780001ef7983 */ /* 0x000ea80000300800 */
[----:B------:R-:W2:Y:S01]  /*2bf80*/  LDL.LU R241, [R1+0x780] ;  /* 0x0007800001f17983 */ /* 0x000ea20000300800 */
[----:B------:R-:W-:-:S03]  /*2bf90*/  LOP3.LUT R4, R4, 0xffffffbf, RZ, 0xc0, !PT ;  /* 0xffffffbf04047812 */ /* 0x000fc600078ec0ff */
[----:B------:R-:W2:Y:S01]  /*2bfa0*/  LDL.LU R251, [R1+0x774] ;  /* 0x0007740001fb7983 */ /* 0x000ea20000300800 */
[----:B------:R-:W-:-:S04]  /*2bfb0*/  @P1 LOP3.LUT R4, R4, 0x40, RZ, 0xfc, !PT ;  /* 0x0000004004041812 */ /* 0x000fc800078efcff */
[----:B------:R-:W-:-:S04]  /*2bfc0*/  LOP3.LUT R4, R4, 0xffffffdf, RZ, 0xc0, !PT ;  /* 0xffffffdf04047812 */ /* 0x000fc800078ec0ff */
[----:B------:R-:W-:Y:S02]  /*2bfd0*/  @P0 LOP3.LUT R4, R4, 0x20, RZ, 0xfc, !PT ;  /* 0x0000002004040812 */ /* 0x000fe400078efcff */
[----:B------:R-:W-:Y:S02]  /*2bfe0*/  ISETP.LT.AND P1, PT, R10, UR55, !P6 ;  /* 0x000000370a007c0c */ /* 0x000fe4000f721270 */
[----:B------:R-:W-:Y:S01]  /*2bff0*/  LOP3.LUT R4, R4, 0xffffffef, RZ, 0xc0, !PT ;  /* 0xffffffef04047812 */ /* 0x000fe200078ec0ff */
[----:B------:R-:W2:Y:S03]  /*2c000*/  LDL.LU R10, [R1+0xf58] ;  /* 0x000f5800010a7983 */ /* 0x000ea60000300800 */
[----:B------:R-:W-:Y:S02]  /*2c010*/  @P2 LOP3.LUT R4, R4, 0x10, RZ, 0xfc, !PT ;  /* 0x0000001004042812 */ /* 0x000fe400078efcff */
[----:B------:R-:W-:-:S02]  /*2c020*/  ISETP.LT.AND P0, PT, R14, UR56, !P6 ;  /* 0x000000380e007c0c */ /* 0x000fc4000f701270 */
[----:B------:R-:W-:Y:S01]  /*2c030*/  LOP3.LUT R4, R4, 0xfffffff7, RZ, 0xc0, !PT ;  /* 0xfffffff704047812 */ /* 0x000fe200078ec0ff */
[----:B------:R-:W2:Y:S03]  /*2c040*/  LDL.LU R14, [R1+0xf54] ;  /* 0x000f5400010e7983 */ /* 0x000ea60000300800 */
[----:B------:R-:W-:Y:S02]  /*2c050*/  @P1 LOP3.LUT R4, R4, 0x8, RZ, 0xfc, !PT ;  /* 0x0000000804041812 */ /* 0x000fe400078efcff */
[----:B------:R-:W-:Y:S02]  /*2c060*/  ISETP.LT.AND P3, PT, R15, UR57, !P6 ;  /* 0x000000390f007c0c */ /* 0x000fe4000f761270 */
[----:B------:R-:W-:Y:S01]  /*2c070*/  LOP3.LUT R4, R4, 0xfffffffb, RZ, 0xc0, !PT ;  /* 0xfffffffb04047812 */ /* 0x000fe200078ec0ff */
[----:B------:R-:W2:Y:S01]  /*2c080*/  LDL.LU R15, [R1+0xf50] ;  /* 0x000f5000010f7983 */ /* 0x000ea20000300800 */
[----:B------:R-:W-:-:S02]  /*2c090*/  ISETP.LT.AND P2, PT, R12, UR58, !P6 ;  /* 0x0000003a0c007c0c */ /* 0x000fc4000f741270 */
[----:B------:R-:W-:Y:S01]  /*2c0a0*/  @P0 LOP3.LUT R4, R4, 0x4, RZ, 0xfc, !PT ;  /* 0x0000000404040812 */ /* 0x000fe200078efcff */
[----:B------:R-:W2:Y:S01]  /*2c0b0*/  LDL.LU R12, [R1+0xf4c] ;  /* 0x000f4c00010c7983 */ /* 0x000ea20000300800 */
[----:B------:R-:W-:Y:S02]  /*2c0c0*/  ISETP.LT.AND P1, PT, R13, UR59, !P6 ;  /* 0x0000003b0d007c0c */ /* 0x000fe4000f721270 */
[----:B------:R-:W-:Y:S01]  /*2c0d0*/  ISETP.LT.AND P0, PT, R11, UR60, !P6 ;  /* 0x0000003c0b007c0c */ /* 0x000fe2000f701270 */
[----:B------:R-:W2:Y:S01]  /*2c0e0*/  LDL.LU R13, [R1+0xf48] ;  /* 0x000f4800010d7983 */ /* 0x000ea20000300800 */
[----:B------:R-:W-:-:S03]  /*2c0f0*/  ISETP.LT.AND P6, PT, R196, UR61, !P6 ;  /* 0x0000003dc4007c0c */ /* 0x000fc6000f7c1270 */
[----:B------:R-:W2:Y:S04]  /*2c100*/  LDL.LU R11, [R1+0xf44] ;  /* 0x000f4400010b7983 */ /* 0x000ea80000300800 */
[----:B------:R-:W2:Y:S04]  /*2c110*/  LDL.LU R196, [R1+0xf40] ;  /* 0x000f400001c47983 */ /* 0x000ea80000300800 */
[----:B------:R-:W2:Y:S04]  /*2c120*/  LDL.LU R226, [R1+0x97c] ;  /* 0x00097c0001e27983 */ /* 0x000ea80000300800 */
[----:B------:R-:W2:Y:S04]  /*2c130*/  LDL.LU R227, [R1+0x98c] ;  /* 0x00098c0001e37983 */ /* 0x000ea80000300800 */
[----:B------:R-:W2:Y:S04]  /*2c140*/  LDL.LU R225, [R1+0x978] ;  /* 0x0009780001e17983 */ /* 0x000ea80000300800 */
[----:B------:R-:W2:Y:S04]  /*2c150*/  LDL.LU R228, [R1+0x984] ;  /* 0x0009840001e47983 */ /* 0x000ea80000300800 */
[----:B------:R-:W2:Y:S04]  /*2c160*/  LDL.LU R231, [R1+0x788] ;  /* 0x0007880001e77983 */ /* 0x000ea80000300800 */
[----:B------:R-:W2:Y:S01]  /*2c170*/  LDL.LU R233, [R1+0x798] ;  /* 0x0007980001e97983 */ /* 0x000ea20000300800 */
[----:B----4-:R-:W-:-:S03]  /*2c180*/  PRMT R20, R237, 0x5410, R235 ;  /* 0x00005410ed147816 */ /* 0x010fc600000000eb */
[----:B------:R-:W4:Y:S04]  /*2c190*/  LDL.LU R235, [R1+0x784] ;  /* 0x0007840001eb7983 */ /* 0x000f280000300800 */
[----:B------:R-:W4:Y:S04]  /*2c1a0*/  LDL.LU R237, [R1+0x790] ;  /* 0x0007900001ed7983 */ /* 0x000f280000300800 */
[----:B------:R-:W4:Y:S04]  /*2c1b0*/  LDL.LU R230, [R1+0x988] ;  /* 0x0009880001e67983 */ /* 0x000f280000300800 */
[----:B------:R-:W4:Y:S04]  /*2c1c0*/  LDL.LU R229, [R1+0x99c] ;  /* 0x00099c0001e57983 */ /* 0x000f280000300800 */
[----:B------:R-:W4:Y:S04]  /*2c1d0*/  LDL.LU R234, [R1+0x980] ;  /* 0x0009800001ea7983 */ /* 0x000f280000300800 */
[----:B------:R-:W4:Y:S01]  /*2c1e0*/  LDL.LU R232, [R1+0x994] ;  /* 0x0009940001e87983 */ /* 0x000f220000300800 */
[----:B---3--:R-:W-:-:S03]  /*2c1f0*/  PRMT R21, R236, 0x5410, R238 ;  /* 0x00005410ec157816 */ /* 0x008fc600000000ee */
[----:B------:R-:W3:Y:S04]  /*2c200*/  LDL.LU R238, [R1+0x794] ;  /* 0x0007940001ee7983 */ /* 0x000ee80000300800 */
[----:B------:R-:W3:Y:S01]  /*2c210*/  LDL.LU R236, [R1+0x7a8] ;  /* 0x0007a80001ec7983 */ /* 0x000ee20000300800 */
[----:B--2---:R-:W-:-:S03]  /*2c220*/  PRMT R22, R241, 0x5410, R239 ;  /* 0x00005410f1167816 */ /* 0x004fc600000000ef */
[----:B------:R-:W2:Y:S04]  /*2c230*/  LDL.LU R239, [R1+0x78c] ;  /* 0x00078c0001ef7983 */ /* 0x000ea80000300800 */
[----:B------:R-:W2:Y:S01]  /*2c240*/  LDL.LU R241, [R1+0x7a0] ;  /* 0x0007a00001f17983 */ /* 0x000ea20000300800 */
[----:B------:R-:W-:Y:S02]  /*2c250*/  PRMT R23, R196, 0x5410, R251 ;  /* 0x00005410c4177816 */ /* 0x000fe400000000fb */
[----:B------:R-:W0:Y:S02]  /*2c260*/  S2R R196, SR_TID.X ;  /* 0x0000000000c47919 */ /* 0x000e240000002100 */
[----:B0-----:R-:W-:-:S04]  /*2c270*/  LOP3.LUT R196, R196, 0x7f, RZ, 0xc0, !PT ;  /* 0x0000007fc4c47812 */ /* 0x001fc800078ec0ff */
[----:B------:R-:W-:Y:S01]  /*2c280*/  LEA R251, R196, UR5, 0x4 ;  /* 0x00000005c4fb7c11 */ /* 0x000fe2000f8e20ff */
[----:B------:R-:W-:Y:S01]  /*2c290*/  VIADD R18, R240, UR6 ;  /* 0x00000006f0127c36 */ /* 0x000fe20008000000 */
[----:B------:R-:W-:Y:S01]  /*2c2a0*/  ULDC UR6, c[0x0][0x248] ;  /* 0x0000920000067ab9 */ /* 0x000fe20000000800 */
[----:B------:R-:W-:Y:S02]  /*2c2b0*/  ULDC UR5, c[0x0][0x248] ;  /* 0x0000920000057ab9 */ /* 0x000fe40000000800 */
[----:B------:R-:W0:Y:S01]  /*2c2c0*/  LDS.128 R176, [R251] ;  /* 0x00000000fbb07984 */ /* 0x000e220000000c00 */
[----:B------:R-:W-:Y:S06]  /*2c2d0*/  BAR.SYNC.DEFER_BLOCKING 0x0 ;  /* 0x0000000000007b1d */ /* 0x000fec0000010000 */
[----:B------:R1:W-:Y:S02]  /*2c2e0*/  STSM.16.M88.4 [R11], R20 ;  /* 0x000000140b007844 */ /* 0x0003e40000000200 */
[----:B------:R-:W-:Y:S01]  /*2c2f0*/  BAR.SYNC.DEFER_BLOCKING 0x0 ;  /* 0x0000000000007b1d */ /* 0x000fe20000010000 */
[----:B-1----:R-:W-:-:S05]  /*2c300*/  PRMT R20, R227, 0x5410, R226 ;  /* 0x00005410e3147816 */ /* 0x002fca00000000e2 */
[----:B------:R-:W2:Y:S01]  /*2c310*/  LDL.LU R226, [R1+0x998] ;  /* 0x0009980001e27983 */ /* 0x000ea20000300800 */
[----:B------:R-:W-:-:S03]  /*2c320*/  PRMT R21, R228, 0x5410, R225 ;  /* 0x00005410e4157816 */ /* 0x000fc600000000e1 */
[----:B------:R-:W2:Y:S01]  /*2c330*/  LDL.LU R227, [R1+0x9b4] ;  /* 0x0009b40001e37983 */ /* 0x000ea20000300800 */
[----:B------:R-:W-:-:S03]  /*2c340*/  PRMT R22, R233, 0x5410, R231 ;  /* 0x00005410e9167816 */ /* 0x000fc600000000e7 */
[----:B------:R-:W2:Y:S04]  /*2c350*/  LDL.LU R225, [R1+0x990] ;  /* 0x0009900001e17983 */ /* 0x000ea80000300800 */
[----:B------:R-:W2:Y:S04]  /*2c360*/  LDL.LU R228, [R1+0x9ac] ;  /* 0x0009ac0001e47983 */ /* 0x000ea80000300800 */
[----:B------:R-:W2:Y:S04]  /*2c370*/  LDL.LU R231, [R1+0x7a4] ;  /* 0x0007a40001e77983 */ /* 0x000ea80000300800 */
[----:B------:R-:W2:Y:S04]  /*2c380*/  LDL.LU R233, [R1+0x7b8] ;  /* 0x0007b80001e97983 */ /* 0x000ea80000300800 */
[----:B------:R-:W1:Y:S01]  /*2c390*/  LDS.128 R172, [R251] ;  /* 0x00000000fbac7984 */ /* 0x000e620000000c00 */
[----:B----4-:R-:W-:Y:S01]  /*2c3a0*/  PRMT R23, R237, 0x5410, R235 ;  /* 0x00005410ed177816 */ /* 0x010fe200000000eb */
[----:B------:R-:W-:Y:S06]  /*2c3b0*/  BAR.SYNC.DEFER_BLOCKING 0x0 ;  /* 0x0000000000007b1d */ /* 0x000fec0000010000 */
[----:B------:R-:W4:Y:S04]  /*2c3c0*/  LDL.LU R235, [R1+0x79c] ;  /* 0x00079c0001eb7983 */ /* 0x000f280000300800 */
[----:B------:R-:W4:Y:S04]  /*2c3d0*/  LDL.LU R237, [R1+0x7b0] ;  /* 0x0007b00001ed7983 */ /* 0x000f280000300800 */
[----:B------:R0:W-:Y:S01]  /*2c3e0*/  STSM.16.M88.4 [R11], R20 ;  /* 0x000000140b007844 */ /* 0x0001e20000000200 */
[----:B------:R-:W-:Y:S01]  /*2c3f0*/  BAR.SYNC.DEFER_BLOCKING 0x0 ;  /* 0x0000000000007b1d */ /* 0x000fe20000010000 */
[----:B0-----:R-:W-:-:S05]  /*2c400*/  PRMT R20, R229, 0x5410, R230 ;  /* 0x00005410e5147816 */ /* 0x001fca00000000e6 */
[----:B------:R-:W4:Y:S01]  /*2c410*/  LDL.LU R230, [R1+0x9b0] ;  /* 0x0009b00001e67983 */ /* 0x000f220000300800 */
[----:B------:R-:W-:-:S03]  /*2c420*/  PRMT R21, R232, 0x5410, R234 ;  /* 0x00005410e8157816 */ /* 0x000fc600000000ea */
[----:B------:R-:W4:Y:S01]  /*2c430*/  LDL.LU R229, [R1+0x9c4] ;  /* 0x0009c40001e57983 */ /* 0x000f220000300800 */
[----:B---3--:R-:W-:-:S03]  /*2c440*/  PRMT R22, R236, 0x5410, R238 ;  /* 0x00005410ec167816 */ /* 0x008fc600000000ee */
[----:B------:R-:W3:Y:S01]  /*2c450*/  LDL.LU R234, [R1+0x9a8] ;  /* 0x0009a80001ea7983 */ /* 0x000ee20000300800 */
[----:B--2---:R-:W-:-:S03]  /*2c460*/  PRMT R23, R241, 0x5410, R239 ;  /* 0x00005410f1177816 */ /* 0x004fc600000000ef */
[----:B------:R-:W3:Y:S04]  /*2c470*/  LDL.LU R232, [R1+0x9bc] ;  /* 0x0009bc0001e87983 */ /* 0x000ee80000300800 */
[----:B------:R-:W2:Y:S04]  /*2c480*/  LDL.LU R238, [R1+0x7b4] ;  /* 0x0007b40001ee7983 */ /* 0x000ea80000300800 */
[----:B------:R-:W2:Y:S04]  /*2c490*/  LDL.LU R236, [R1+0x7c8] ;  /* 0x0007c80001ec7983 */ /* 0x000ea80000300800 */
[----:B------:R-:W2:Y:S04]  /*2c4a0*/  LDL.LU R239, [R1+0x7ac] ;  /* 0x0007ac0001ef7983 */ /* 0x000ea80000300800 */
[----:B------:R-:W2:Y:S04]  /*2c4b0*/  LDL.LU R241, [R1+0x7c0] ;  /* 0x0007c00001f17983 */ /* 0x000ea80000300800 */
[----:B------:R-:W0:Y:S01]  /*2c4c0*/  LDS.128 R168, [R251] ;  /* 0x00000000fba87984 */ /* 0x000e220000000c00 */
[----:B------:R-:W-:Y:S06]  /*2c4d0*/  BAR.SYNC.DEFER_BLOCKING 0x0 ;  /* 0x0000000000007b1d */ /* 0x000fec0000010000 */
[----:B------:R1:W-:Y:S02]  /*2c4e0*/  STSM.16.M88.4 [R11], R20 ;  /* 0x000000140b007844 */ /* 0x0003e40000000200 */
[----:B------:R-:W-:Y:S06]  /*2c4f0*/  BAR.SYNC.DEFER_BLOCKING 0x0 ;  /* 0x0000000000007b1d */ /* 0x000fec0000010000 */
[----:B------:R-:W0:Y:S01]  /*2c500*/  LDS.128 R164, [R251] ;  /* 0x00000000fba47984 */ /* 0x000e220000000c00 */
[----:B-1----:R-:W-:-:S03]  /*2c510*/  PRMT R20, R227, 0x5410, R226 ;  /* 0x00005410e3147816 */ /* 0x002fc600000000e2 */
[----:B------:R-:W2:Y:S04]  /*2c520*/  LDL.LU R226, [R1+0x9c0] ;  /* 0x0009c00001e27983 */ /* 0x000ea80000300800 */
[----:B------:R-:W2:Y:S01]  /*2c530*/  LDL.LU R227, [R1+0x9d4] ;  /* 0x0009d40001e37983 */ /* 0x000ea20000300800 */
[----:B------:R-:W-:-:S03]  /*2c540*/  PRMT R21, R228, 0x5410, R225 ;  /* 0x00005410e4157816 */ /* 0x000fc600000000e1 */
[----:B------:R-:W2:Y:S04]  /*2c550*/  LDL.LU R225, [R1+0x9b8] ;  /* 0x0009b80001e17983 */ /* 0x000ea80000300800 */
[----:B------:R-:W2:Y:S01]  /*2c560*/  LDL.LU R228, [R1+0x9cc] ;  /* 0x0009cc0001e47983 */ /* 0x000ea20000300800 */
[----:B------:R-:W-:-:S03]  /*2c570*/  PRMT R22, R233, 0x5410, R231 ;  /* 0x00005410e9167816 */ /* 0x000fc600000000e7 */
[----:B------:R-:W2:Y:S04]  /*2c580*/  LDL.LU R231, [R1+0x7c4] ;  /* 0x0007c40001e77983 */ /* 0x000ea80000300800 */
[----:B------:R-:W2:Y:S01]  /*2c590*/  LDL.LU R233, [R1+0x7d8] ;  /* 0x0007d80001e97983 */ /* 0x000ea20000300800 */
[----:B----4-:R-:W-:Y:S01]  /*2c5a0*/  PRMT R23, R237, 0x5410, R235 ;  /* 0x00005410ed177816 */ /* 0x010fe200000000eb */
[----:B------:R-:W-:Y:S06]  /*2c5b0*/  BAR.SYNC.DEFER_BLOCKING 0x0 ;  /* 0x0000000000007b1d */ /* 0x000fec0000010000 */
[----:B------:R-:W4:Y:S04]  /*2c5c0*/  LDL.LU R235, [R1+0x7bc] ;  /* 0x0007bc0001eb7983 */ /* 0x000f280000300800 */
[----:B------:R-:W4:Y:S04]  /*2c5d0*/  LDL.LU R237, [R1+0x7d0] ;  /* 0x0007d00001ed7983 */ /* 0x000f280000300800 */
[----:B------:R1:W-:Y:S01]  /*2c5e0*/  STSM.16.M88.4 [R11], R20 ;  /* 0x000000140b007844 */ /* 0x0003e20000000200 */
[----:B------:R-:W-:Y:S01]  /*2c5f0*/  BAR.SYNC.DEFER_BLOCKING 0x0 ;  /* 0x0000000000007b1d */ /* 0x000fe20000010000 */
[----:B-1----:R-:W-:-:S05]  /*2c600*/  PRMT R20, R229, 0x5410, R230 ;  /* 0x00005410e5147816 */ /* 0x002fca00000000e6 */
[----:B------:R-:W4:Y:S01]  /*2c610*/  LDL.LU R230, [R1+0x9d0] ;  /* 0x0009d00001e67983 */ /* 0x000f220000300800 */
[----:B---3--:R-:W-:-:S03]  /*2c620*/  PRMT R21, R232, 0x5410, R234 ;  /* 0x00005410e8157816 */ /* 0x008fc600000000ea */
[----:B------:R-:W3:Y:S01]  /*2c630*/  LDL.LU R229, [R1+0x9e4] ;  /* 0x0009e40001e57983 */ /* 0x000ee20000300800 */
[----:B--2---:R-:W-:-:S03]  /*2c640*/  PRMT R22, R236, 0x5410, R238 ;  /* 0x00005410ec167816 */ /* 0x004fc600000000ee */
[----:B------:R-:W2:Y:S04]  /*2c650*/  LDL.LU R234, [R1+0x9c8] ;  /* 0x0009c80001ea7983 */ /* 0x000ea80000300800 */
[----:B------:R-:W2:Y:S01]  /*2c660*/  LDL.LU R232, [R1+0x9dc] ;  /* 0x0009dc0001e87983 */ /* 0x000ea20000300800 */
[----:B------:R-:W-:-:S03]  /*2c670*/  PRMT R23, R241, 0x5410, R239 ;  /* 0x00005410f1177816 */ /* 0x000fc600000000ef */
[----:B------:R-:W2:Y:S04]  /*2c680*/  LDL.LU R238, [R1+0x7d4] ;  /* 0x0007d40001ee7983 */ /* 0x000ea80000300800 */
[----:B------:R-:W2:Y:S04]  /*2c690*/  LDL.LU R236, [R1+0x7e8] ;  /* 0x0007e80001ec7983 */ /* 0x000ea80000300800 */
[----:B------:R-:W2:Y:S04]  /*2c6a0*/  LDL.LU R239, [R1+0x7cc] ;  /* 0x0007cc0001ef7983 */ /* 0x000ea80000300800 */
[----:B------:R-:W2:Y:S04]  /*2c6b0*/  LDL.LU R241, [R1+0x7e0] ;  /* 0x0007e00001f17983 */ /* 0x000ea80000300800 */
[----:B------:R-:W1:Y:S01]  /*2c6c0*/  LDS.128 R160, [R251] ;  /* 0x00000000fba07984 */ /* 0x000e620000000c00 */
[----:B------:R-:W-:Y:S06]  /*2c6d0*/  BAR.SYNC.DEFER_BLOCKING 0x0 ;  /* 0x0000000000007b1d */ /* 0x000fec0000010000 */
[----:B------:R0:W-:Y:S02]  /*2c6e0*/  STSM.16.M88.4 [R11], R20 ;  /* 0x000000140b007844 */ /* 0x0001e40000000200 */
[----:B------:R-:W-:Y:S06]  /*2c6f0*/  BAR.SYNC.DEFER_BLOCKING 0x0 ;  /* 0x0000000000007b1d */ /* 0x000fec0000010000 */
[----:B------:R-:W1:Y:S01]  /*2c700*/  LDS.128 R156, [R251] ;  /* 0x00000000fb9c7984 */ /* 0x000e620000000c00 */
[----:B0-----:R-:W-:-:S03]  /*2c710*/  PRMT R20, R227, 0x5410, R226 ;  /* 0x00005410e3147816 */ /* 0x001fc600000000e2 */
        /* <DEDUP_REMOVED lines=14> */
[----:B---3--:R-:W-:-:S05]  /*2c800*/  PRMT R20, R229, 0x5410, R230 ;  /* 0x00005410e5147816 */ /* 0x008fca00000000e6 */
[----:B------:R-:W3:Y:S01]  /*2c810*/  LDL.LU R230, [R1+0x9f0] ;  /* 0x0009f00001e67983 */ /* 0x000ee20000300800 */
[----:B--2---:R-:W-:-:S03]  /*2c820*/  PRMT R21, R232, 0x5410, R234 ;  /* 0x00005410e8157816 */ /* 0x004fc600000000ea */
[----:B------:R-:W3:Y:S01]  /*2c830*/  LDL.LU R229, [R1+0xa04] ;  /* 0x000a040001e57983 */ /* 0x000ee20000300800 */
[----:B------:R-:W-:-:S03]  /*2c840*/  PRMT R22, R236, 0x5410, R238 ;  /* 0x00005410ec167816 */ /* 0x000fc600000000ee */
[----:B------:R-:W2:Y:S04]  /*2c850*/  LDL.LU R234, [R1+0x9e8] ;  /* 0x0009e80001ea7983 */ /* 0x000ea80000300800 */
[----:B------:R-:W2:Y:S01]  /*2c860*/  LDL.LU R232, [R1+0x9fc] ;  /* 0x0009fc0001e87983 */ /* 0x000ea20000300800 */
[----:B------:R-:W-:-:S03]  /*2c870*/  PRMT R23, R241, 0x5410, R239 ;  /* 0x00005410f1177816 */ /* 0x000fc600000000ef */
        /* <DEDUP_REMOVED lines=102> */
[----:B------:R-:W2:Y:S04]  /*2cee0*/  LDL.LU R220, [R1+0xa60] ;  /* 0x000a600001dc7983 */ /* 0x000ea80000300800 */
[----:B------:R-:W2:Y:S04]  /*2cef0*/  LDL.LU R222, [R1+0xa74] ;  /* 0x000a740001de7983 */ /* 0x000ea80000300800 */
[----:B------:R-:W2:Y:S04]  /*2cf00*/  LDL.LU R224, [R1+0xa58] ;  /* 0x000a580001e07983 */ /* 0x000ea80000300800 */
[----:B------:R0:W-:Y:S01]  /*2cf10*/  STSM.16.M88.4 [R11], R20 ;  /* 0x000000140b007844 */ /* 0x0001e20000000200 */
[----:B------:R-:W-:Y:S06]  /*2cf20*/  BAR.SYNC.DEFER_BLOCKING 0x0 ;  /* 0x0000000000007b1d */ /* 0x000fec0000010000 */
[----:B------:R-:W1:Y:S01]  /*2cf30*/  LDS.128 R124, [R251] ;  /* 0x00000000fb7c7984 */ /* 0x000e620000000c00 */
[----:B0-----:R-:W-:-:S02]  /*2cf40*/  PRMT R20, R227, 0x5410, R226 ;  /* 0x00005410e3147816 */ /* 0x001fc400000000e2 */
[----:B------:R-:W-:Y:S02]  /*2cf50*/  PRMT R22, R233, 0x5410, R231 ;  /* 0x00005410e9167816 */ /* 0x000fe400000000e7 */
[----:B------:R-:W2:Y:S04]  /*2cf60*/  LDL.LU R231, [R1+0xa6c] ;  /* 0x000a6c0001e77983 */ /* 0x000ea80000300800 */
[----:B------:R-:W2:Y:S04]  /*2cf70*/  LDL.LU R226, [R1+0x864] ;  /* 0x0008640001e27983 */ /* 0x000ea80000300800 */
[----:B------:R-:W2:Y:S01]  /*2cf80*/  LDL.LU R233, [R1+0x878] ;  /* 0x0008780001e97983 */ /* 0x000ea20000300800 */
[----:B------:R-:W-:Y:S01]  /*2cf90*/  PRMT R21, R228, 0x5410, R225 ;  /* 0x00005410e4157816 */ /* 0x000fe200000000e1 */
[----:B------:R-:W-:Y:S01]  /*2cfa0*/  VIADD R19, R18, UR6 ;  /* 0x0000000612137c36 */ /* 0x000fe20008000000 */
[----:B------:R-:W-:-:S03]  /*2cfb0*/  ULDC UR6, c[0x0][0x248] ;  /* 0x0000920000067ab9 */ /* 0x000fc60000000800 */
[----:B------:R-:W-:Y:S01]  /*2cfc0*/  VIADD R24, R19, UR6 ;  /* 0x0000000613187c36 */ /* 0x000fe20008000000 */
[----:B------:R-:W-:-:S03]  /*2cfd0*/  ULDC UR6, c[0x0][0x248] ;  /* 0x0000920000067ab9 */ /* 0x000fc60000000800 */
[----:B------:R-:W-:Y:S01]  /*2cfe0*/  VIADD R25, R24, UR5 ;  /* 0x0000000518197c36 */ /* 0x000fe20008000000 */
[----:B------:R-:W-:-:S03]  /*2cff0*/  ULDC UR5, c[0x0][0x248] ;  /* 0x0000920000057ab9 */ /* 0x000fc60000000800 */
[----:B------:R-:W-:Y:S01]  /*2d000*/  VIADD R26, R25, UR6 ;  /* 0x00000006191a7c36 */ /* 0x000fe20008000000 */
[----:B------:R-:W-:-:S03]  /*2d010*/  ULDC UR6, c[0x0][0x248] ;  /* 0x0000920000067ab9 */ /* 0x000fc60000000800 */
[----:B------:R-:W-:Y:S01]  /*2d020*/  VIADD R27, R26, UR5 ;  /* 0x000000051a1b7c36 */ /* 0x000fe20008000000 */
[----:B------:R-:W-:Y:S01]  /*2d030*/  ULDC UR5, c[0x0][0x248] ;  /* 0x0000920000057ab9 */ /* 0x000fe20000000800 */
[----:B----4-:R-:W-:Y:S01]  /*2d040*/  PRMT R23, R237, 0x5410, R235 ;  /* 0x00005410ed177816 */ /* 0x010fe200000000eb */
[----:B------:R-:W-:Y:S06]  /*2d050*/  BAR.SYNC.DEFER_BLOCKING 0x0 ;  /* 0x0000000000007b1d */ /* 0x000fec0000010000 */
[----:B------:R-:W4:Y:S04]  /*2d060*/  LDL.LU R235, [R1+0x85c] ;  /* 0x00085c0001eb7983 */ /* 0x000f280000300800 */
[----:B------:R-:W4:Y:S04]  /*2d070*/  LDL.LU R237, [R1+0x870] ;  /* 0x0008700001ed7983 */ /* 0x000f280000300800 */
[----:B------:R-:W4:Y:S04]  /*2d080*/  LDL.LU R228, [R1+0xa70] ;  /* 0x000a700001e47983 */ /* 0x000f280000300800 */
[----:B------:R3:W-:Y:S01]  /*2d090*/  STSM.16.M88.4 [R11], R20 ;  /* 0x000000140b007844 */ /* 0x0007e20000000200 */
[----:B------:R-:W-:Y:S01]  /*2d0a0*/  VIADD R29, R27, UR5 ;  /* 0x000000051b1d7c36 */ /* 0x000fe20008000000 */
[----:B------:R-:W-:Y:S01]  /*2d0b0*/  ULDC UR5, c[0x0][0x248] ;  /* 0x0000920000057ab9 */ /* 0x000fe20000000800 */
[----:B------:R-:W-:Y:S01]  /*2d0c0*/  BAR.SYNC.DEFER_BLOCKING 0x0 ;  /* 0x0000000000007b1d */ /* 0x000fe20000010000 */
[----:B---3--:R-:W-:-:S02]  /*2d0d0*/  PRMT R20, R229, 0x5410, R230 ;  /* 0x00005410e5147816 */ /* 0x008fc400000000e6 */
[----:B--2---:R-:W-:-:S03]  /*2d0e0*/  PRMT R21, R232, 0x5410, R234 ;  /* 0x00005410e8157816 */ /* 0x004fc600000000ea */
[----:B------:R-:W2:Y:S04]  /*2d0f0*/  LDL.LU R230, [R1+0xaec] ;  /* 0x000aec0001e67983 */ /* 0x000ea80000300800 */
[----:B------:R-:W3:Y:S01]  /*2d100*/  LDL.LU R234, [R1+0xa68] ;  /* 0x000a680001ea7983 */ /* 0x000ee20000300800 */
[----:B------:R-:W-:Y:S02]  /*2d110*/  PRMT R22, R236, 0x5410, R238 ;  /* 0x00005410ec167816 */ /* 0x000fe400000000ee */
[----:B------:R-:W-:Y:S01]  /*2d120*/  PRMT R23, R241, 0x5410, R239 ;  /* 0x00005410f1177816 */ /* 0x000fe200000000ef */
[----:B------:R-:W-:Y:S01]  /*2d130*/  VIADD R31, R29, UR5 ;  /* 0x000000051d1f7c36 */ /* 0x000fe20008000000 */
[----:B------:R-:W3:Y:S01]  /*2d140*/  LDL.LU R239, [R1+0xae8] ;  /* 0x000ae80001ef7983 */ /* 0x000ee20000300800 */
[----:B------:R-:W-:-:S03]  /*2d150*/  ULDC UR5, c[0x0][0x248] ;  /* 0x0000920000057ab9 */ /* 0x000fc60000000800 */
[----:B------:R-:W2:Y:S04]  /*2d160*/  LDL.LU R232, [R1+0x874] ;  /* 0x0008740001e87983 */ /* 0x000ea80000300800 */
[----:B------:R-:W2:Y:S04]  /*2d170*/  LDL.LU R238, [R1+0x8f0] ;  /* 0x0008f00001ee7983 */ /* 0x000ea80000300800 */
[----:B------:R-:W2:Y:S04]  /*2d180*/  LDL.LU R236, [R1+0x86c] ;  /* 0x00086c0001ec7983 */ /* 0x000ea80000300800 */
[----:B------:R-:W2:Y:S01]  /*2d190*/  LDL.LU R241, [R1+0x8ec] ;  /* 0x0008ec0001f17983 */ /* 0x000ea20000300800 */
[----:B------:R-:W-:Y:S01]  /*2d1a0*/  VIADD R28, R31, UR6 ;  /* 0x000000061f1c7c36 */ /* 0x000fe20008000000 */
[----:B------:R-:W-:-:S02]  /*2d1b0*/  ULDC UR6, c[0x0][0x248] ;  /* 0x0000920000067ab9 */ /* 0x000fc40000000800 */
[----:B------:R-:W0:Y:S01]  /*2d1c0*/  LDS.128 R120, [R251] ;  /* 0x00000000fb787984 */ /* 0x000e220000000c00 */
[----:B------:R-:W-:Y:S01]  /*2d1d0*/  VIADD R30, R28, UR5 ;  /* 0x000000051c1e7c36 */ /* 0x000fe20008000000 */
[----:B------:R-:W-:Y:S01]  /*2d1e0*/  ULDC UR5, c[0x0][0x248] ;  /* 0x0000920000057ab9 */ /* 0x000fe20000000800 */
[----:B------:R-:W-:Y:S02]  /*2d1f0*/  BAR.SYNC.DEFER_BLOCKING 0x0 ;  /* 0x0000000000007b1d */ /* 0x000fe40000010000 */
[----:B------:R-:W-:-:S04]  /*2d200*/  VIADD R33, R30, UR5 ;  /* 0x000000051e217c36 */ /* 0x000fc80008000000 */
[----:B------:R-:W-:Y:S02]  /*2d210*/  ULDC UR5, c[0x0][0x248] ;  /* 0x0000920000057ab9 */ /* 0x000fe40000000800 */
        /* <DEDUP_REMOVED lines=51> */
[----:B------:R1:W-:Y:S01]  /*2d550*/  STSM.16.M88.4 [R11], R20 ;  /* 0x000000140b007844 */ /* 0x0003e20000000200 */
[----:B------:R-:W-:Y:S02]  /*2d560*/  ULDC UR6, c[0x0][0x248] ;  /* 0x0000920000067ab9 */ /* 0x000fe40000000800 */
        /* <DEDUP_REMOVED lines=15> */
[----:B------:R-:W0:Y:S02]  /*2d660*/  LDS.128 R116, [R251] ;  /* 0x00000000fb747984 */ /* 0x000e240000000c00 */
        /* <DEDUP_REMOVED lines=9> */
[----:B-1----:R-:W-:Y:S01]  /*2d700*/  PRMT R20, R222, 0x5410, R220 ;  /* 0x00005410de147816 */ /* 0x002fe200000000dc */
[----:B------:R-:W-:Y:S02]  /*2d710*/  ULDC UR6, c[0x0][0x248] ;  /* 0x0000920000067ab9 */ /* 0x000fe40000000800 */
[----:B------:R-:W-:Y:S01]  /*2d720*/  VIADD R207, R205, UR5 ;  /* 0x00000005cdcf7c36 */ /* 0x000fe20008000000 */
[----:B------:R-:W-:Y:S01]  /*2d730*/  ULDC UR5, c[0x0][0x248] ;  /* 0x0000920000057ab9 */ /* 0x000fe20000000800 */
[----:B------:R-:W-:Y:S02]  /*2d740*/  PRMT R21, R231, 0x5410, R224 ;  /* 0x00005410e7157816 */ /* 0x000fe400000000e0 */
[----:B------:R-:W-:Y:S01]  /*2d750*/  VIADD R209, R207, UR5 ;  /* 0x00000005cfd17c36 */ /* 0x000fe20008000000 */
[----:B------:R-:W-:Y:S01]  /*2d760*/  ULDC UR5, c[0x0][0x248] ;  /* 0x0000920000057ab9 */ /* 0x000fe20000000800 */
[----:B------:R-:W-:-:S02]  /*2d770*/  PRMT R22, R233, 0x5410, R226 ;  /* 0x00005410e9167816 */ /* 0x000fc400000000e2 */
        /* <DEDUP_REMOVED lines=18> */
[----:B------:R3:W-:Y:S02]  /*2d8a0*/  STSM.16.M88.4 [R11], R20 ;  /* 0x000000140b007844 */ /* 0x0007e40000000200 */
[----:B------:R-:W-:Y:S01]  /*2d8b0*/  BAR.SYNC.DEFER_BLOCKING 0x0 ;  /* 0x0000000000007b1d */ /* 0x000fe20000010000 */
[----:B------:R-:W-:-:S04]  /*2d8c0*/  VIADD R227, R225, UR5 ;  /* 0x00000005e1e37c36 */ /* 0x000fc80008000000 */
[----:B------:R-:W-:Y:S01]  /*2d8d0*/  VIADD R229, R227, UR6 ;  /* 0x00000006e3e57c36 */ /* 0x000fe20008000000 */
[----:B------:R-:W-:Y:S01]  /*2d8e0*/  ULDC UR5, c[0x0][0x248] ;  /* 0x0000920000057ab9 */ /* 0x000fe20000000800 */
[----:B------:R-:W-:Y:S02]  /*2d8f0*/  ULDC UR6, c[0x0][0x248] ;  /* 0x0000920000067ab9 */ /* 0x000fe40000000800 */
[----:B------:R-:W-:Y:S01]  /*2d900*/  VIADD R231, R229, UR5 ;  /* 0x00000005e5e77c36 */ /* 0x000fe20008000000 */
[----:B------:R-:W-:Y:S01]  /*2d910*/  ULDC UR5, c[0x0][0x248] ;  /* 0x0000920000057ab9 */ /* 0x000fe20000000800 */
[----:B------:R-:W1:Y:S02]  /*2d920*/  LDS.128 R112, [R251] ;  /* 0x00000000fb707984 */ /* 0x000e640000000c00 */
[----:B------:R-:W-:Y:S01]  /*2d930*/  VIADD R233, R231, UR5 ;  /* 0x00000005e7e97c36 */ /* 0x000fe20008000000 */
[----:B------:R-:W-:-:S03]  /*2d940*/  ULDC UR5, c[0x0][0x248] ;  /* 0x0000920000057ab9 */ /* 0x000fc60000000800 */
[----:B------:R-:W-:Y:S01]  /*2d950*/  VIADD R235, R233, UR5 ;  /* 0x00000005e9eb7c36 */ /* 0x000fe20008000000 */
[----:B------:R-:W-:-:S03]  /*2d960*/  ULDC UR5, c[0x0][0x248] ;  /* 0x0000920000057ab9 */ /* 0x000fc60000000800 */
[----:B------:R-:W-:Y:S01]  /*2d970*/  VIADD R237, R235, UR6 ;  /* 0x00000006ebed7c36 */ /* 0x000fe20008000000 */
[----:B---3--:R-:W-:-:S03]  /*2d980*/  PRMT R21, R239, 0x5410, R234 ;  /* 0x00005410ef157816 */ /* 0x008fc600000000ea */
[----:B------:R-:W-:Y:S01]  /*2d990*/  VIADD R239, R237, UR5 ;  /* 0x00000005edef7c36 */ /* 0x000fe20008000000 */
[----:B------:R-:W-:Y:S01]  /*2d9a0*/  ULDC UR5, c[0x0][0x248] ;  /* 0x0000920000057ab9 */ /* 0x000fe20000000800 */
[----:B--2---:R-:W-:Y:S02]  /*2d9b0*/  PRMT R23, R241, 0x5410, R236 ;  /* 0x00005410f1177816 */ /* 0x004fe400000000ec */
[----:B------:R-:W-:Y:S01]  /*2d9c0*/  VIADD R241, R239, UR5 ;  /* 0x00000005eff17c36 */ /* 0x000fe20008000000 */
[----:B------:R-:W-:Y:S01]  /*2d9d0*/  ULDC UR5, c[0x0][0x248] ;  /* 0x0000920000057ab9 */ /* 0x000fe20000000800 */
[----:B------:R-:W-:Y:S02]  /*2d9e0*/  PRMT R20, R230, 0x5410, R228 ;  /* 0x00005410e6147816 */ /* 0x000fe400000000e4 */
[----:B------:R-:W-:Y:S01]  /*2d9f0*/  PRMT R22, R238, 0x5410, R232 ;  /* 0x00005410ee167816 */ /* 0x000fe200000000e8 */
[----:B------:R-:W-:Y:S01]  /*2da00*/  VIADD R252, R241, UR5 ;  /* 0x00000005f1fc7c36 */ /* 0x000fe20008000000 */
[----:B------:R-:W2:Y:S04]  /*2da10*/  LDL.LU R224, [R1+0xae4] ;  /* 0x000ae40001e07983 */ /* 0x000ea80000300800 */
[----:B------:R-:W2:Y:S04]  /*2da20*/  LDL.LU R226, [R1+0xf3c] ;  /* 0x000f3c0001e27983 */ /* 0x000ea80000300800 */
        /* <DEDUP_REMOVED lines=14> */
[----:B------:R-:W-:Y:S01]  /*2db10*/  LOP3.LUT R2, R2, 0xbfffffff, RZ, 0xc0, !PT ;  /* 0xbfffffff02027812 */ /* 0x000fe200078ec0ff */
[----:B------:R-:W-:Y:S01]  /*2db20*/  BAR.SYNC.DEFER_BLOCKING 0x0 ;  /* 0x0000000000007b1d */ /* 0x000fe20000010000 */
[----:B------:R-:W-:-:S02]  /*2db30*/  PRMT R180, R176, 0x7770, RZ ;  /* 0x00007770b0b47816 */ /* 0x000fc400000000ff */
[----:B------:R-:W-:Y:S02]  /*2db40*/  @P3 LOP3.LUT R2, R2, 0x40000000, RZ, 0xfc, !PT ;  /* 0x4000000002023812 */ /* 0x000fe400078efcff */
[----:B------:R-:W-:Y:S02]  /*2db50*/  LOP3.LUT P3, RZ, R4, 0x2, RZ, 0xc0, !PT ;  /* 0x0000000204ff7812 */ /* 0x000fe4000786c0ff */
[----:B------:R-:W-:Y:S01]  /*2db60*/  LOP3.LUT R2, R2, 0xdfffffff, RZ, 0xc0, !PT ;  /* 0xdfffffff02027812 */ /* 0x000fe200078ec0ff */
[----:B------:R-:W-:Y:S03]  /*2db70*/  STL.64 [R1+0x1198], R172 ;  /* 0x001198ac01007387 */ /* 0x000fe60000100a00 */
[----:B------:R-:W-:Y:S01]  /*2db80*/  @P2 LOP3.LUT R2, R2, 0x20000000, RZ, 0xfc, !PT ;  /* 0x2000000002022812 */ /* 0x000fe200078efcff */
[----:B------:R-:W-:Y:S01]  /*2db90*/  STL.64 [R1+0x1190], R174 ;  /* 0x001190ae01007387 */ /* 0x000fe20000100a00 */
[----:B------:R-:W-:-:S02]  /*2dba0*/  LOP3.LUT P2, RZ, R4, 0x1, RZ, 0xc0, !PT ;  /* 0x0000000104ff7812 */ /* 0x000fc4000784c0ff */
[----:B------:R-:W-:Y:S01]  /*2dbb0*/  LOP3.LUT R2, R2, 0xefffffff, RZ, 0xc0, !PT ;  /* 0xefffffff02027812 */ /* 0x000fe200078ec0ff */
[----:B------:R-:W-:Y:S03]  /*2dbc0*/  STL.64 [R1+0x1170], R168 ;  /* 0x001170a801007387 */ /* 0x000fe60000100a00 */
[----:B------:R-:W-:Y:S01]  /*2dbd0*/  @P1 LOP3.LUT R2, R2, 0x10000000, RZ, 0xfc, !PT ;  /* 0x1000000002021812 */ /* 0x000fe200078efcff */
[----:B------:R-:W-:Y:S03]  /*2dbe0*/  STL.64 [R1+0x1168], R170 ;  /* 0x001168aa01007387 */ /* 0x000fe60000100a00 */
        /* <DEDUP_REMOVED lines=21> */
[----:B------:R2:W-:Y:S04]  /*2dd40*/  STSM.16.M88.4 [R11], R20 ;  /* 0x000000140b007844 */ /* 0x0005e80000000200 */
[----:B------:R-:W-:Y:S01]  /*2dd50*/  STL.64 [R1+0x10b0], R142 ;  /* 0x0010b08e01007387 */ /* 0x000fe20000100a00 */
[----:B------:R-:W-:Y:S06]  /*2dd60*/  BAR.SYNC.DEFER_BLOCKING 0x0 ;  /* 0x0000000000007b1d */ /* 0x000fec0000010000 */
        /* <DEDUP_REMOVED lines=9> */
[----:B0-----:R-:W-:Y:S04]  /*2de00*/  STL.64 [R1+0x1060], R120 ;  /* 0x0010607801007387 */ /* 0x001fe80000100a00 */
[----:B------:R-:W-:Y:S04]  /*2de10*/  STL.64 [R1+0x1058], R122 ;  /* 0x0010587a01007387 */ /* 0x000fe80000100a00 */
[----:B------:R-:W-:Y:S04]  /*2de20*/  STL.64 [R1+0x1050], R116 ;  /* 0x0010507401007387 */ /* 0x000fe80000100a00 */
[----:B------:R-:W-:Y:S04]  /*2de30*/  STL.64 [R1+0x1048], R118 ;  /* 0x0010487601007387 */ /* 0x000fe80000100a00 */
[----:B-1----:R-:W-:Y:S04]  /*2de40*/  STL.64 [R1+0x1040], R112 ;  /* 0x0010407001007387 */ /* 0x002fe80000100a00 */
[----:B------:R-:W-:Y:S04]  /*2de50*/  STL.64 [R1+0x1038], R114 ;  /* 0x0010387201007387 */ /* 0x000fe80000100a00 */
[----:B------:R-:W-:Y:S04]  /*2de60*/  STL.64 [R1+0x1020], R244 ;  /* 0x001020f401007387 */ /* 0x000fe80000100a00 */
[----:B------:R-:W-:Y:S04]  /*2de70*/  STL.64 [R1+0xfe8], R246 ;  /* 0x000fe8f601007387 */ /* 0x000fe80000100a00 */
[----:B------:R-:W-:Y:S04]  /*2de80*/  STL.64 [R1+0xf90], R248 ;  /* 0x000f90f801007387 */ /* 0x000fe80000100a00 */
[----:B------:R-:W-:Y:S04]  /*2de90*/  STL.64 [R1+0x11a0], R4 ;  /* 0x0011a00401007387 */ /* 0x000fe80000100a00 */
[----:B------:R-:W4:Y:S04]  /*2dea0*/  LDL.LU R220, [R1+0xadc] ;  /* 0x000adc0001dc7983 */ /* 0x000f280000300800 */
[----:B------:R-:W4:Y:S04]  /*2deb0*/  LDL.LU R222, [R1+0xf34] ;  /* 0x000f340001de7983 */ /* 0x000f280000300800 */
[----:B------:R-:W0:Y:S01]  /*2dec0*/  LDS.128 R108, [R251] ;  /* 0x00000000fb6c7984 */ /* 0x000e220000000c00 */
[----:B--2---:R-:W-:-:S03]  /*2ded0*/  PRMT R20, R226, 0x5410, R224 ;  /* 0x00005410e2147816 */ /* 0x004fc600000000e0 */
[----:B------:R-:W2:Y:S04]  /*2dee0*/  LDL.LU R224, [R1+0xaa4] ;  /* 0x000aa40001e07983 */ /* 0x000ea80000300800 */
[----:B------:R-:W2:Y:S01]  /*2def0*/  LDL.LU R226, [R1+0xefc] ;  /* 0x000efc0001e27983 */ /* 0x000ea20000300800 */
[----:B---3--:R-:W-:-:S03]  /*2df00*/  PRMT R21, R230, 0x5410, R228 ;  /* 0x00005410e6157816 */ /* 0x008fc600000000e4 */
[----:B------:R-:W3:Y:S04]  /*2df10*/  LDL.LU R228, [R1+0x8e0] ;  /* 0x0008e00001e47983 */ /* 0x000ee80000300800 */
[----:B------:R-:W3:Y:S01]  /*2df20*/  LDL.LU R230, [R1+0x95c] ;  /* 0x00095c0001e67983 */ /* 0x000ee20000300800 */
[----:B----4-:R-:W-:-:S03]  /*2df30*/  PRMT R23, R232, 0x5410, R234 ;  /* 0x00005410e8177816 */ /* 0x010fc600000000ea */
[----:B------:R-:W4:Y:S04]  /*2df40*/  LDL.LU R234, [R1+0x8a8] ;  /* 0x0008a80001ea7983 */ /* 0x000f280000300800 */
[----:B------:R-:W4:Y:S01]  /*2df50*/  LDL.LU R232, [R1+0x920] ;  /* 0x0009200001e87983 */ /* 0x000f220000300800 */
[----:B------:R-:W-:Y:S01]  /*2df60*/  PRMT R22, R206, 0x5410, R204 ;  /* 0x00005410ce167816 */ /* 0x000fe200000000cc */
[----:B------:R-:W-:Y:S06]  /*2df70*/  BAR.SYNC.DEFER_BLOCKING 0x0 ;  /* 0x0000000000007b1d */ /* 0x000fec0000010000 */
[----:B0-----:R-:W-:Y:S04]  /*2df80*/  STL.64 [R1+0x1030], R108 ;  /* 0x0010306c01007387 */ /* 0x001fe80000100a00 */
[----:B------:R-:W-:Y:S04]  /*2df90*/  STL.64 [R1+0x1028], R110 ;  /* 0x0010286e01007387 */ /* 0x000fe80000100a00 */
[----:B------:R0:W-:Y:S01]  /*2dfa0*/  STSM.16.M88.4 [R11], R20 ;  /* 0x000000140b007844 */ /* 0x0001e20000000200 */
[----:B------:R-:W-:Y:S01]  /*2dfb0*/  BAR.SYNC.DEFER_BLOCKING 0x0 ;  /* 0x0000000000007b1d */ /* 0x000fe20000010000 */
[----:B0-----:R-:W-:-:S05]  /*2dfc0*/  PRMT R23, R236, 0x5410, R238 ;  /* 0x00005410ec177816 */ /* 0x001fca00000000ee */
[----:B------:R-:W4:Y:S04]  /*2dfd0*/  LDL.LU R238, [R1+0xad8] ;  /* 0x000ad80001ee7983 */ /* 0x000f280000300800 */
[----:B------:R-:W4:Y:S01]  /*2dfe0*/  LDL.LU R236, [R1+0xf30] ;  /* 0x000f300001ec7983 */ /* 0x000f220000300800 */
[----:B------:R-:W-:Y:S02]  /*2dff0*/  PRMT R20, R210, 0x5410, R208 ;  /* 0x00005410d2147816 */ /* 0x000fe400000000d0 */
[----:B------:R-:W-:Y:S01]  /*2e000*/  PRMT R21, R214, 0x5410, R212 ;  /* 0x00005410d6157816 */ /* 0x000fe200000000d4 */
[----:B------:R-:W4:Y:S04]  /*2e010*/  LDL.LU R194, [R1+0xaa0] ;  /* 0x000aa00001c27983 */ /* 0x000f280000300800 */
[----:B------:R-:W0:Y:S01]  /*2e020*/  LDS.128 R104, [R251] ;  /* 0x00000000fb687984 */ /* 0x000e220000000c00 */
[----:B------:R-:W-:Y:S01]  /*2e030*/  PRMT R22, R218, 0x5410, R216 ;  /* 0x00005410da167816 */ /* 0x000fe200000000d8 */
[----:B------:R-:W-:Y:S06]  /*2e040*/  BAR.SYNC.DEFER_BLOCKING 0x0 ;  /* 0x0000000000007b1d */ /* 0x000fec0000010000 */
[----:B------:R-:W4:Y:S04]  /*2e050*/  LDL.LU R200, [R1+0xef8] ;  /* 0x000ef80001c87983 */ /* 0x000f280000300800 */
[----:B------:R-:W4:Y:S04]  /*2e060*/  LDL.LU R198, [R1+0x8dc] ;  /* 0x0008dc0001c67983 */ /* 0x000f280000300800 */
[----:B------:R-:W4:Y:S04]  /*2e070*/  LDL.LU R202, [R1+0x958] ;  /* 0x0009580001ca7983 */ /* 0x000f280000300800 */
[----:B------:R-:W4:Y:S04]  /*2e080*/  LDL.LU R216, [R1+0x8a4] ;  /* 0x0008a40001d87983 */ /* 0x000f280000300800 */
[----:B------:R1:W-:Y:S01]  /*2e090*/  STSM.16.M88.4 [R11], R20 ;  /* 0x000000140b007844 */ /* 0x0003e20000000200 */
[----:B------:R-:W-:Y:S06]  /*2e0a0*/  BAR.SYNC.DEFER_BLOCKING 0x0 ;  /* 0x0000000000007b1d */ /* 0x000fec0000010000 */
[----:B------:R-:W4:Y:S04]  /*2e0b0*/  LDL.LU R218, [R1+0x91c] ;  /* 0x00091c0001da7983 */ /* 0x000f280000300800 */
[----:B0-----:R-:W-:Y:S04]  /*2e0c0*/  STL.64 [R1+0x1018], R104 ;  /* 0x0010186801007387 */ /* 0x001fe80000100a00 */
[----:B------:R-:W-:Y:S04]  /*2e0d0*/  STL.64 [R1+0x1010], R106 ;  /* 0x0010106a01007387 */ /* 0x000fe80000100a00 */
[----:B------:R-:W0:Y:S01]  /*2e0e0*/  LDS.128 R100, [R251] ;  /* 0x00000000fb647984 */ /* 0x000e220000000c00 */
[----:B-1----:R-:W-:-:S02]  /*2e0f0*/  PRMT R20, R222, 0x5410, R220 ;  /* 0x00005410de147816 */ /* 0x002fc400000000dc */
[----:B--2---:R-:W-:Y:S02]  /*2e100*/  PRMT R21, R226, 0x5410, R224 ;  /* 0x00005410e2157816 */ /* 0x004fe400000000e0 */
[----:B------:R-:W2:Y:S04]  /*2e110*/  LDL.LU R224, [R1+0xad4] ;  /* 0x000ad40001e07983 */ /* 0x000ea80000300800 */
[----:B------:R-:W2:Y:S01]  /*2e120*/  LDL.LU R226, [R1+0xf2c] ;  /* 0x000f2c0001e27983 */ /* 0x000ea20000300800 */
[----:B---3--:R-:W-:-:S03]  /*2e130*/  PRMT R22, R230, 0x5410, R228 ;  /* 0x00005410e6167816 */ /* 0x008fc600000000e4 */
[----:B------:R-:W3:Y:S04]  /*2e140*/  LDL.LU R228, [R1+0xa9c] ;  /* 0x000a9c0001e47983 */ /* 0x000ee80000300800 */
[----:B------:R-:W3:Y:S04]  /*2e150*/  LDL.LU R230, [R1+0xef4] ;  /* 0x000ef40001e67983 */ /* 0x000ee80000300800 */
[----:B------:R-:W3:Y:S04]  /*2e160*/  LDL.LU R204, [R1+0x8d8] ;  /* 0x0008d80001cc7983 */ /* 0x000ee80000300800 */
[----:B------:R-:W3:Y:S01]  /*2e170*/  LDL.LU R206, [R1+0x954] ;  /* 0x0009540001ce7983 */ /* 0x000ee20000300800 */
[----:B----4-:R-:W-:-:S03]  /*2e180*/  PRMT R23, R232, 0x5410, R234 ;  /* 0x00005410e8177816 */ /* 0x010fc600000000ea */
[----:B------:R-:W4:Y:S04]  /*2e190*/  LDL.LU R234, [R1+0x8a0] ;  /* 0x0008a00001ea7983 */ /* 0x000f280000300800 */
[----:B------:R-:W4:Y:S01]  /*2e1a0*/  LDL.LU R232, [R1+0x918] ;  /* 0x0009180001e87983 */ /* 0x000f220000300800 */
[----:B------:R-:W-:Y:S06]  /*2e1b0*/  BAR.SYNC.DEFER_BLOCKING 0x0 ;  /* 0x0000000000007b1d */ /* 0x000fec0000010000 */
[----:B0-----:R-:W-:Y:S04]  /*2e1c0*/  STL.64 [R1+0x1008], R100 ;  /* 0x0010086401007387 */ /* 0x001fe80000100a00 */
[----:B------:R-:W-:Y:S04]  /*2e1d0*/  STL.64 [R1+0x1000], R102 ;  /* 0x0010006601007387 */ /* 0x000fe80000100a00 */
[----:B------:R-:W4:Y:S04]  /*2e1e0*/  LDL.LU R208, [R1+0xad0] ;  /* 0x000ad00001d07983 */ /* 0x000f280000300800 */
[----:B------:R-:W4:Y:S04]  /*2e1f0*/  LDL.LU R210, [R1+0xf28] ;  /* 0x000f280001d27983 */ /* 0x000f280000300800 */
[----:B------:R-:W4:Y:S04]  /*2e200*/  LDL.LU R212, [R1+0xa98] ;  /* 0x000a980001d47983 */ /* 0x000f280000300800 */
[----:B------:R-:W4:Y:S04]  /*2e210*/  LDL.LU R214, [R1+0xef0] ;  /* 0x000ef00001d67983 */ /* 0x000f280000300800 */
[----:B------:R0:W-:Y:S04]  /*2e220*/  STSM.16.M88.4 [R11], R20 ;  /* 0x000000140b007844 */ /* 0x0001e80000000200 */
[----:B------:R-:W4:Y:S04]  /*2e230*/  LDL.LU R220, [R1+0x8d4] ;  /* 0x0008d40001dc7983 */ /* 0x000f280000300800 */
[----:B------:R-:W4:Y:S01]  /*2e240*/  LDL.LU R222, [R1+0x950] ;  /* 0x0009500001de7983 */ /* 0x000f220000300800 */
[----:B------:R-:W-:Y:S01]  /*2e250*/  BAR.SYNC.DEFER_BLOCKING 0x0 ;  /* 0x0000000000007b1d */ /* 0x000fe20000010000 */
[----:B0-----:R-:W-:-:S05]  /*2e260*/  PRMT R20, R236, 0x5410, R238 ;  /* 0x00005410ec147816 */ /* 0x001fca00000000ee */
[----:B------:R-:W4:Y:S04]  /*2e270*/  LDL.LU R238, [R1+0x89c] ;  /* 0x00089c0001ee7983 */ /* 0x000f280000300800 */
[----:B------:R-:W4:Y:S04]  /*2e280*/  LDL.LU R236, [R1+0x914] ;  /* 0x0009140001ec7983 */ /* 0x000f280000300800 */
[----:B------:R-:W0:Y:S01]  /*2e290*/  LDS.128 R96, [R251] ;  /* 0x00000000fb607984 */ /* 0x000e220000000c00 */
[----:B------:R-:W-:Y:S02]  /*2e2a0*/  PRMT R21, R200, 0x5410, R194 ;  /* 0x00005410c8157816 */ /* 0x000fe400000000c2 */
[----:B------:R-:W-:-:S02]  /*2e2b0*/  PRMT R22, R202, 0x5410, R198 ;  /* 0x00005410ca167816 */ /* 0x000fc400000000c6 */
[----:B------:R-:W-:Y:S01]  /*2e2c0*/  PRMT R23, R218, 0x5410, R216 ;  /* 0x00005410da177816 */ /* 0x000fe200000000d8 */
[----:B------:R-:W-:Y:S06]  /*2e2d0*/  BAR.SYNC.DEFER_BLOCKING 0x0 ;  /* 0x0000000000007b1d */ /* 0x000fec0000010000 */
[----:B------:R2:W-:Y:S02]  /*2e2e0*/  STSM.16.M88.4 [R11], R20 ;  /* 0x000000140b007844 */ /* 0x0005e40000000200 */
[----:B------:R-:W-:Y:S06]  /*2e2f0*/  BAR.SYNC.DEFER_BLOCKING 0x0 ;  /* 0x0000000000007b1d */ /* 0x000fec0000010000 */
[----:B0-----:R-:W-:Y:S04]  /*2e300*/  STL.64 [R1+0xff8], R96 ;  /* 0x000ff86001007387 */ /* 0x001fe80000100a00 */
        /* <DEDUP_REMOVED lines=21> */
[----:B------:R-:W4:Y:S04]  /*2e460*/  LDL.LU R236, [R1+0xf20] ;  /* 0x000f200001ec7983 */ /* 0x000f280000300800 */
[----:B------:R-:W0:Y:S01]  /*2e470*/  LDS.128 R88, [R251] ;  /* 0x00000000fb587984 */ /* 0x000e220000000c00 */
[----:B------:R-:W-:-:S03]  /*2e480*/  PRMT R20, R210, 0x5410, R208 ;  /* 0x00005410d2147816 */ /* 0x000fc600000000d0 */
[----:B------:R-:W4:Y:S01]  /*2e490*/  LDL.LU R194, [R1+0xa90] ;  /* 0x000a900001c27983 */ /* 0x000f220000300800 */
[----:B------:R-:W-:-:S03]  /*2e4a0*/  PRMT R21, R214, 0x5410, R212 ;  /* 0x00005410d6157816 */ /* 0x000fc600000000d4 */
[----:B------:R-:W4:Y:S01]  /*2e4b0*/  LDL.LU R200, [R1+0xee8] ;  /* 0x000ee80001c87983 */ /* 0x000f220000300800 */
        /* <DEDUP_REMOVED lines=88> */
[----:B------:R0:W-:Y:S01]  /*2ea40*/  STSM.16.M88.4 [R11], R20 ;  /* 0x000000140b007844 */ /* 0x0001e20000000200 */
[----:B------:R-:W-:Y:S01]  /*2ea50*/  BAR.SYNC.DEFER_BLOCKING 0x0 ;  /* 0x0000000000007b1d */ /* 0x000fe20000010000 */
[----:B0-----:R-:W-:-:S05]  /*2ea60*/  PRMT R20, R222, 0x5410, R220 ;  /* 0x00005410de147816 */ /* 0x001fca00000000dc */
        /* <DEDUP_REMOVED lines=9> */
[----:B----4-:R-:W-:Y:S01]  /*2eb00*/  PRMT R23, R232, 0x5410, R234 ;  /* 0x00005410e8177816 */ /* 0x010fe200000000ea */
[----:B------:R-:W-:Y:S06]  /*2eb10*/  BAR.SYNC.DEFER_BLOCKING 0x0 ;  /* 0x0000000000007b1d */ /* 0x000fec0000010000 */
[----:B------:R-:W4:Y:S04]  /*2eb20*/  LDL.LU R234, [R1+0x87c] ;  /* 0x00087c0001ea7983 */ /* 0x000f280000300800 */
[----:B------:R-:W4:Y:S04]  /*2eb30*/  LDL.LU R232, [R1+0x8f4] ;  /* 0x0008f40001e87983 */ /* 0x000f280000300800 */
[----:B0-----:R-:W-:Y:S04]  /*2eb40*/  STL.64 [R1+0xf78], R68 ;  /* 0x000f784401007387 */ /* 0x001fe80000100a00 */
[----:B------:R-:W-:Y:S04]  /*2eb50*/  STL.64 [R1+0xf70], R70 ;  /* 0x000f704601007387 */ /* 0x000fe80000100a00 */
[----:B------:R0:W-:Y:S01]  /*2eb60*/  STSM.16.M88.4 [R11], R20 ;  /* 0x000000140b007844 */ /* 0x0001e20000000200 */
[----:B------:R-:W-:Y:S06]  /*2eb70*/  BAR.SYNC.DEFER_BLOCKING 0x0 ;  /* 0x0000000000007b1d */ /* 0x000fec0000010000 */
[----:B------:R-:W1:Y:S01]  /*2eb80*/  LDS.128 R64, [R251] ;  /* 0x00000000fb407984 */ /* 0x000e620000000c00 */
[----:B0-----:R-:W-:-:S03]  /*2eb90*/  PRMT R23, R236, 0x5410, R238 ;  /* 0x00005410ec177816 */ /* 0x001fc600000000ee */
[----:B------:R-:W4:Y:S04]  /*2eba0*/  LDL.LU R238, [R1+0x618] ;  /* 0x0006180001ee7983 */ /* 0x000f280000300800 */
[----:B------:R-:W4:Y:S01]  /*2ebb0*/  LDL.LU R236, [R1+0x624] ;  /* 0x0006240001ec7983 */ /* 0x000f220000300800 */
[----:B------:R-:W-:Y:S02]  /*2ebc0*/  PRMT R20, R192, 0x5410, R190 ;  /* 0x00005410c0147816 */ /* 0x000fe400000000be */
[----:B------:R-:W-:Y:S02]  /*2ebd0*/  PRMT R21, R200, 0x5410, R194 ;  /* 0x00005410c8157816 */ /* 0x000fe400000000c2 */
[----:B------:R-:W-:Y:S01]  /*2ebe0*/  PRMT R22, R202, 0x5410, R198 ;  /* 0x00005410ca167816 */ /* 0x000fe200000000c6 */
[----:B------:R-:W-:Y:S06]  /*2ebf0*/  BAR.SYNC.DEFER_BLOCKING 0x0 ;  /* 0x0000000000007b1d */ /* 0x000fec0000010000 */
[----:B------:R0:W-:Y:S02]  /*2ec00*/  STSM.16.M88.4 [R11], R20 ;  /* 0x000000140b007844 */ /* 0x0001e40000000200 */
[----:B------:R-:W-:Y:S06]  /*2ec10*/  BAR.SYNC.DEFER_BLOCKING 0x0 ;  /* 0x0000000000007b1d */ /* 0x000fec0000010000 */
[----:B------:R-:W1:Y:S01]  /*2ec20*/  LDS.128 R60, [R251] ;  /* 0x00000000fb3c7984 */ /* 0x000e620000000c00 */
[----:B0-----:R-:W-:-:S02]  /*2ec30*/  PRMT R20, R206, 0x5410, R204 ;  /* 0x00005410ce147816 */ /* 0x001fc400000000cc */
[----:B------:R-:W-:Y:S02]  /*2ec40*/  PRMT R21, R210, 0x5410, R208 ;  /* 0x00005410d2157816 */ /* 0x000fe400000000d0 */
[----:B------:R-:W-:Y:S02]  /*2ec50*/  PRMT R22, R214, 0x5410, R212 ;  /* 0x00005410d6167816 */ /* 0x000fe400000000d4 */
[----:B------:R-:W-:Y:S01]  /*2ec60*/  PRMT R23, R218, 0x5410, R216 ;  /* 0x00005410da177816 */ /* 0x000fe200000000d8 */
[----:B------:R-:W-:Y:S06]  /*2ec70*/  BAR.SYNC.DEFER_BLOCKING 0x0 ;  /* 0x0000000000007b1d */ /* 0x000fec0000010000 */
[----:B------:R0:W-:Y:S02]  /*2ec80*/  STSM.16.M88.4 [R11], R20 ;  /* 0x000000140b007844 */ /* 0x0001e40000000200 */
[----:B------:R-:W-:Y:S06]  /*2ec90*/  BAR.SYNC.DEFER_BLOCKING 0x0 ;  /* 0x0000000000007b1d */ /* 0x000fec0000010000 */
[----:B------:R-:W0:Y:S04]  /*2eca0*/  LDS.128 R56, [R251] ;  /* 0x00000000fb387984 */ /* 0x000e280000000c00 */
[----:B-1----:R-:W-:Y:S04]  /*2ecb0*/  STL.64 [R1+0xf68], R64 ;  /* 0x000f684001007387 */ /* 0x002fe80000100a00 */
[----:B------:R-:W-:Y:S04]  /*2ecc0*/  STL.64 [R1+0xf60], R66 ;  /* 0x000f604201007387 */ /* 0x000fe80000100a00 */
[----:B------:R1:W-:Y:S04]  /*2ecd0*/  STL.64 [R1+0xf48], R60 ;  /* 0x000f483c01007387 */ /* 0x0003e80000100a00 */
[----:B------:R-:W-:Y:S01]  /*2ece0*/  STL.64 [R1+0xf40], R62 ;  /* 0x000f403e01007387 */ /* 0x000fe20000100a00 */
[----:B0-----:R-:W-:-:S03]  /*2ecf0*/  PRMT R20, R222, 0x5410, R220 ;  /* 0x00005410de147816 */ /* 0x001fc600000000dc */
[----:B------:R-:W-:Y:S04]  /*2ed00*/  STL.64 [R1+0xf58], R56 ;  /* 0x000f583801007387 */ /* 0x000fe80000100a00 */
[----:B------:R-:W-:Y:S01]  /*2ed10*/  STL.64 [R1+0xf50], R58 ;  /* 0x000f503a01007387 */ /* 0x000fe20000100a00 */
[----:B---3--:R-:W-:-:S03]  /*2ed20*/  PRMT R22, R230, 0x5410, R228 ;  /* 0x00005410e6167816 */ /* 0x008fc600000000e4 */
[----:B------:R-:W3:Y:S01]  /*2ed30*/  LDL.LU R230, [R1+0x630] ;  /* 0x0006300001e67983 */ /* 0x000ee20000300800 */
[----:B--2---:R-:W-:Y:S02]  /*2ed40*/  PRMT R21, R226, 0x5410, R224 ;  /* 0x00005410e2157816 */ /* 0x004fe400000000e0 */
[----:B----4-:R-:W-:Y:S01]  /*2ed50*/  PRMT R23, R232, 0x5410, R234 ;  /* 0x00005410e8177816 */ /* 0x010fe200000000ea */
[----:B------:R-:W-:Y:S06]  /*2ed60*/  BAR.SYNC.DEFER_BLOCKING 0x0 ;  /* 0x0000000000007b1d */ /* 0x000fec0000010000 */
[----:B------:R-:W2:Y:S04]  /*2ed70*/  LDL.LU R234, [R1+0x638] ;  /* 0x0006380001ea7983 */ /* 0x000ea80000300800 */
[----:B------:R-:W4:Y:S04]  /*2ed80*/  LDL.LU R218, [R1+0x640] ;  /* 0x0006400001da7983 */ /* 0x000f280000300800 */
[----:B------:R-:W4:Y:S04]  /*2ed90*/  LDL.LU R232, [R1+0x648] ;  /* 0x0006480001e87983 */ /* 0x000f280000300800 */
[----:B------:R-:W-:Y:S01]  /*2eda0*/  STSM.16.M88.4 [R11], R20 ;  /* 0x000000140b007844 */ /* 0x000fe20000000200 */
[----:B------:R-:W-:Y:S06]  /*2edb0*/  BAR.SYNC.DEFER_BLOCKING 0x0 ;  /* 0x0000000000007b1d */ /* 0x000fec0000010000 */
[----:B------:R0:W-:Y:S01]  /*2edc0*/  @P4 STG.E.U8 desc[UR32][R12.64], R180 ;  /* 0x000000b40c004986 */ /* 0x0001e2000c101120 */
[----:B-1----:R-:W-:-:S04]  /*2edd0*/  IADD3 R60, P4, R238, R10, RZ ;  /* 0x0000000aee3c7210 */ /* 0x002fc80007f9e0ff */
[----:B------:R-:W-:Y:S02]  /*2ede0*/  LEA.HI.X.SX32 R61, R238, R0, 0x1, P4 ;  /* 0x00000000ee3d7211 */ /* 0x000fe400020f0eff */
[----:B------:R-:W4:Y:S04]  /*2edf0*/  LDL.LU R238, [R1+0x650] ;  /* 0x0006500001ee7983 */ /* 0x000f280000300800 */
[----:B------:R-:W4:Y:S01]  /*2ee00*/  LDL.LU R224, [R1+0x658] ;  /* 0x0006580001e07983 */ /* 0x000f220000300800 */
[----:B0-----:R-:W-:-:S04]  /*2ee10*/  IADD3 R12, P4, R236, R10, RZ ;  /* 0x0000000aec0c7210 */ /* 0x001fc80007f9e0ff */
[----:B------:R-:W-:Y:S02]  /*2ee20*/  LEA.HI.X.SX32 R13, R236, R0, 0x1, P4 ;  /* 0x00000000ec0d7211 */ /* 0x000fe400020f0eff */
[----:B------:R-:W4:Y:S04]  /*2ee30*/  LDL.LU R236, [R1+0x660] ;  /* 0x0006600001ec7983 */ /* 0x000f280000300800 */
[----:B------:R-:W4:Y:S04]  /*2ee40*/  LDL.LU R226, [R1+0x668] ;  /* 0x0006680001e27983 */ /* 0x000f280000300800 */
[----:B------:R-:W4:Y:S04]  /*2ee50*/  LDL.LU R220, [R1+0x670] ;  /* 0x0006700001dc7983 */ /* 0x000f280000300800 */
[----:B------:R-:W4:Y:S04]  /*2ee60*/  LDL.LU R222, [R1+0x678] ;  /* 0x0006780001de7983 */ /* 0x000f280000300800 */
[----:B------:R-:W4:Y:S01]  /*2ee70*/  LDL.LU R228, [R1+0x680] ;  /* 0x0006800001e47983 */ /* 0x000f220000300800 */
[----:B------:R-:W-:-:S05]  /*2ee80*/  PRMT R11, R176, 0x7771, RZ ;  /* 0x00007771b00b7816 */ /* 0x000fca00000000ff */
[----:B------:R0:W-:Y:S02]  /*2ee90*/  @P2 STG.E.U8 desc[UR32][R14.64], R11 ;  /* 0x0000000b0e002986 */ /* 0x0001e4000c101120 */
[----:B0-----:R-:W-:-:S05]  /*2eea0*/  PRMT R11, R177, 0x7770, RZ ;  /* 0x00007770b10b7816 */ /* 0x001fca00000000ff */
[----:B------:R2:W-:Y:S01]  /*2eeb0*/  @P3 STG.E.U8 desc[UR32][R16.64], R11 ;  /* 0x0000000b10003986 */ /* 0x0005e2000c101120 */
[----:B---3--:R-:W-:-:S04]  /*2eec0*/  IADD3 R14, P4, R230, R10, RZ ;  /* 0x0000000ae60e7210 */ /* 0x008fc80007f9e0ff */
[----:B------:R-:W-:Y:S02]  /*2eed0*/  LEA.HI.X.SX32 R15, R230, R0, 0x1, P4 ;  /* 0x00000000e60f7211 */ /* 0x000fe400020f0eff */
[----:B------:R-:W3:Y:S01]  /*2eee0*/  LDL.LU R230, [R1+0x688] ;  /* 0x0006880001e67983 */ /* 0x000ee20000300800 */
[----:B--2---:R-:W-:-:S04]  /*2eef0*/  IADD3 R16, P4, R234, R10, RZ ;  /* 0x0000000aea107210 */ /* 0x004fc80007f9e0ff */
[----:B------:R-:W-:Y:S02]  /*2ef00*/  LEA.HI.X.SX32 R17, R234, R0, 0x1, P4 ;  /* 0x00000000ea117211 */ /* 0x000fe400020f0eff */
[----:B------:R-:W2:Y:S01]  /*2ef10*/  LDL.LU R234, [R1+0x690] ;  /* 0x0006900001ea7983 */ /* 0x000ea20000300800 */
[----:B----4-:R-:W-:-:S03]  /*2ef20*/  IADD3 R20, P4, R218, R10, RZ ;  /* 0x0000000ada147210 */ /* 0x010fc60007f9e0ff */
[----:B------:R-:W4:Y:S01]  /*2ef30*/  LDL.LU R216, [R1+0x698] ;  /* 0x0006980001d87983 */ /* 0x000f220000300800 */
[----:B------:R-:W-:Y:S02]  /*2ef40*/  LEA.HI.X.SX32 R21, R218, R0, 0x1, P4 ;  /* 0x00000000da157211 */ /* 0x000fe400020f0eff */
[----:B------:R-:W-:-:S04]  /*2ef50*/  IADD3 R22, P4, R232, R10, RZ ;  /* 0x0000000ae8167210 */ /* 0x000fc80007f9e0ff */
[----:B------:R-:W-:Y:S02]  /*2ef60*/  LEA.HI.X.SX32 R23, R232, R0, 0x1, P4 ;  /* 0x00000000e8177211 */ /* 0x000fe400020f0eff */
[----:B------:R-:W4:Y:S01]  /*2ef70*/  LDL.LU R232, [R1+0x6a0] ;  /* 0x0006a00001e87983 */ /* 0x000f220000300800 */
        /* <DEDUP_REMOVED lines=8> */
[----:B------:R-:W4:Y:S04]  /*2f000*/  LDL.LU R236, [R1+0x6b8] ;  /* 0x0006b80001ec7983 */ /* 0x000f280000300800 */
[----:B------:R-:W4:Y:S01]  /*2f010*/  LDL.LU R218, [R1+0x6c0] ;  /* 0x0006c00001da7983 */ /* 0x000f220000300800 */
[----:B------:R-:W-:-:S04]  /*2f020*/  IADD3 R6, P4, R226, R10, RZ ;  /* 0x0000000ae2067210 */ /* 0x000fc80007f9e0ff */
[----:B------:R-:W-:Y:S02]  /*2f030*/  LEA.HI.X.SX32 R7, R226, R0, 0x1, P4 ;  /* 0x00000000e2077211 */ /* 0x000fe400020f0eff */
[----:B------:R-:W4:Y:S01]  /*2f040*/  LDL.LU R226, [R1+0x6c8] ;  /* 0x0006c80001e27983 */ /* 0x000f220000300800 */
[----:B------:R-:W-:-:S03]  /*2f050*/  IADD3 R172, P4, R220, R10, RZ ;  /* 0x0000000adcac7210 */ /* 0x000fc60007f9e0ff */
[----:B------:R0:W-:Y:S01]  /*2f060*/  STL.64 [R1+0xab8], R6 ;  /* 0x000ab80601007387 */ /* 0x0001e20000100a00 */
[----:B------:R-:W-:-:S03]  /*2f070*/  LEA.HI.X.SX32 R173, R220, R0, 0x1, P4 ;  /* 0x00000000dcad7211 */ /* 0x000fc600020f0eff */
[----:B------:R-:W4:Y:S01]  /*2f080*/  LDL.LU R220, [R1+0x6d0] ;  /* 0x0006d00001dc7983 */ /* 0x000f220000300800 */
[----:B0-----:R-:W-:-:S04]  /*2f090*/  IADD3 R6, P4, R222, R10, RZ ;  /* 0x0000000ade067210 */ /* 0x001fc80007f9e0ff */
[----:B------:R-:W-:Y:S02]  /*2f0a0*/  LEA.HI.X.SX32 R7, R222, R0, 0x1, P4 ;  /* 0x00000000de077211 */ /* 0x000fe400020f0eff */
[----:B------:R-:W4:Y:S04]  /*2f0b0*/  LDL.LU R222, [R1+0x6d8] ;  /* 0x0006d80001de7983 */ /* 0x000f280000300800 */
[----:B------:R0:W-:Y:S02]  /*2f0c0*/  STL.64 [R1+0xaa8], R6 ;  /* 0x000aa80601007387 */ /* 0x0001e40000100a00 */
[----:B0-----:R-:W-:-:S04]  /*2f0d0*/  IADD3 R6, P4, R228, R10, RZ ;  /* 0x0000000ae4067210 */ /* 0x001fc80007f9e0ff */
[----:B------:R-:W-:Y:S02]  /*2f0e0*/  LEA.HI.X.SX32 R7, R228, R0, 0x1, P4 ;  /* 0x00000000e4077211 */ /* 0x000fe400020f0eff */
[----:B------:R-:W4:Y:S04]  /*2f0f0*/  LDL.LU R228, [R1+0x6e0] ;  /* 0x0006e00001e47983 */ /* 0x000f280000300800 */
[----:B------:R3:W-:Y:S02]  /*2f100*/  STL.64 [R1+0xaa0], R6 ;  /* 0x000aa00601007387 */ /* 0x0007e40000100a00 */
[----:B---3--:R-:W-:-:S04]  /*2f110*/  IADD3 R6, P4, R230, R10, RZ ;  /* 0x0000000ae6067210 */ /* 0x008fc80007f9e0ff */
[----:B------:R-:W-:Y:S02]  /*2f120*/  LEA.HI.X.SX32 R7, R230, R0, 0x1, P4 ;  /* 0x00000000e6077211 */ /* 0x000fe400020f0eff */
[----:B------:R-:W3:Y:S04]  /*2f130*/  LDL.LU R230, [R1+0x6e8] ;  /* 0x0006e80001e67983 */ /* 0x000ee80000300800 */
[----:B------:R2:W-:Y:S02]  /*2f140*/  STL.64 [R1+0xa98], R6 ;  /* 0x000a980601007387 */ /* 0x0005e40000100a00 */
[----:B--2---:R-:W-:-:S04]  /*2f150*/  IADD3 R6, P4, R234, R10, RZ ;  /* 0x0000000aea067210 */ /* 0x004fc80007f9e0ff */
[----:B------:R-:W-:Y:S02]  /*2f160*/  LEA.HI.X.SX32 R7, R234, R0, 0x1, P4 ;  /* 0x00000000ea077211 */ /* 0x000fe400020f0eff */
[----:B------:R-:W2:Y:S04]  /*2f170*/  LDL.LU R234, [R1+0x6f0] ;  /* 0x0006f00001ea7983 */ /* 0x000ea80000300800 */
[----:B------:R4:W-:Y:S02]  /*2f180*/  STL.64 [R1+0xa90], R6 ;  /* 0x000a900601007387 */ /* 0x0009e40000100a00 */
[----:B----4-:R-:W-:-:S04]  /*2f190*/  IADD3 R6, P4, R216, R10, RZ ;  /* 0x0000000ad8067210 */ /* 0x010fc80007f9e0ff */
[----:B------:R-:W-:Y:S02]  /*2f1a0*/  LEA.HI.X.SX32 R7, R216, R0, 0x1, P4 ;  /* 0x00000000d8077211 */ /* 0x000fe400020f0eff */
[----:B------:R-:W-:-:S04]  /*2f1b0*/  IADD3 R174, P4, R232, R10, RZ ;  /* 0x0000000ae8ae7210 */ /* 0x000fc80007f9e0ff */
[----:B------:R-:W-:Y:S02]  /*2f1c0*/  LEA.HI.X.SX32 R175, R232, R0, 0x1, P4 ;  /* 0x00000000e8af7211 */ /* 0x000fe400020f0eff */
[----:B------:R-:W4:Y:S04]  /*2f1d0*/  LDL.LU R232, [R1+0x6f8] ;  /* 0x0006f80001e87983 */ /* 0x000f280000300800 */
[----:B------:R0:W-:Y:S02]  /*2f1e0*/  STL.64 [R1+0xa88], R6 ;  /* 0x000a880601007387 */ /* 0x0001e40000100a00 */
        /* <DEDUP_REMOVED lines=13> */
[----:B------:R-:W-:-:S05]  /*2f2c0*/  LEA.HI.X.SX32 R7, R218, R0, 0x1, P4 ;  /* 0x00000000da077211 */ /* 0x000fca00020f0eff */
        /* <DEDUP_REMOVED lines=20> */
[----:B------:R2:W-:Y:S04]  /*2f410*/  STL.64 [R1+0xa38], R6 ;  /* 0x000a380601007387 */ /* 0x0005e80000100a00 */
[----:B------:R-:W3:Y:S01]  /*2f420*/  LDL.LU R218, [R1+0x740] ;  /* 0x0007400001da7983 */ /* 0x000ee20000300800 */
[----:B--2---:R-:W-:-:S04]  /*2f430*/  IADD3 R6, P4, R234, R10, RZ ;  /* 0x0000000aea067210 */ /* 0x004fc80007f9e0ff */
[----:B------:R-:W-:Y:S02]  /*2f440*/  LEA.HI.X.SX32 R7, R234, R0, 0x1, P4 ;  /* 0x00000000ea077211 */ /* 0x000fe400020f0eff */
[----:B------:R-:W2:Y:S04]  /*2f450*/  LDL.LU R234, [R1+0x748] ;  /* 0x0007480001ea7983 */ /* 0x000ea80000300800 */
[----:B------:R4:W-:Y:S02]  /*2f460*/  STL.64 [R1+0xa30], R6 ;  /* 0x000a300601007387 */ /* 0x0009e40000100a00 */
[----:B----4-:R-:W-:-:S04]  /*2f470*/  IADD3 R6, P4, R232, R10, RZ ;  /* 0x0000000ae8067210 */ /* 0x010fc80007f9e0ff */
[----:B------:R-:W-:Y:S02]  /*2f480*/  LEA.HI.X.SX32 R7, R232, R0, 0x1, P4 ;  /* 0x00000000e8077211 */ /* 0x000fe400020f0eff */
[----:B------:R-:W4:Y:S04]  /*2f490*/  LDL.LU R232, [R1+0x750] ;  /* 0x0007500001e87983 */ /* 0x000f280000300800 */
[----:B------:R0:W-:Y:S01]  /*2f4a0*/  STL.64 [R1+0xa28], R6 ;  /* 0x000a280601007387 */ /* 0x0001e20000100a00 */
[----:B------:R-:W-:-:S04]  /*2f4b0*/  IADD3 R168, P4, R238, R10, RZ ;  /* 0x0000000aeea87210 */ /* 0x000fc80007f9e0ff */
[----:B------:R-:W-:Y:S02]  /*2f4c0*/  LEA.HI.X.SX32 R169, R238, R0, 0x1, P4 ;  /* 0x00000000eea97211 */ /* 0x000fe400020f0eff */
[----:B------:R-:W4:Y:S04]  /*2f4d0*/  LDL.LU R238, [R1+0x758] ;  /* 0x0007580001ee7983 */ /* 0x000f280000300800 */
[----:B------:R-:W-:Y:S01]  /*2f4e0*/  STL.64 [R1+0x1178], R168 ;  /* 0x001178a801007387 */ /* 0x000fe20000100a00 */
[----:B0-----:R-:W-:-:S04]  /*2f4f0*/  IADD3 R6, P4, R224, R10, RZ ;  /* 0x0000000ae0067210 */ /* 0x001fc80007f9e0ff */
[----:B------:R-:W-:Y:S02]  /*2f500*/  LEA.HI.X.SX32 R7, R224, R0, 0x1, P4 ;  /* 0x00000000e0077211 */ /* 0x000fe400020f0eff */
[----:B------:R-:W-:-:S04]  /*2f510*/  IADD3 R170, P4, R236, R10, RZ ;  /* 0x0000000aecaa7210 */ /* 0x000fc80007f9e0ff */
[----:B------:R-:W-:Y:S02]  /*2f520*/  LEA.HI.X.SX32 R171, R236, R0, 0x1, P4 ;  /* 0x00000000ecab7211 */ /* 0x000fe400020f0eff */
[----:B------:R-:W4:Y:S04]  /*2f530*/  LDL.LU R236, [R1+0x760] ;  /* 0x0007600001ec7983 */ /* 0x000f280000300800 */
[----:B------:R0:W-:Y:S04]  /*2f540*/  STL.64 [R1+0xa18], R6 ;  /* 0x000a180601007387 */ /* 0x0001e80000100a00 */
[----:B------:R-:W4:Y:S04]  /*2f550*/  LDL.LU R224, [R1+0x768] ;  /* 0x0007680001e07983 */ /* 0x000f280000300800 */
[----:B------:R-:W-:Y:S01]  /*2f560*/  STL.64 [R1+0x1180], R170 ;  /* 0x001180aa01007387 */ /* 0x000fe20000100a00 */
        /* <DEDUP_REMOVED lines=20> */
[----:B0-----:R-:W-:-:S04]  /*2f6b0*/  IADD3 R6, P4, R218, R10, RZ ;  /* 0x0000000ada067210 */ /* 0x001fc80007f9e0ff */
[----:B------:R-:W-:-:S05]  /*2f6c0*/  LEA.HI.X.SX32 R7, R218, R0, 0x1, P4 ;  /* 0x00000000da077211 */ /* 0x000fca00020f0eff */
[----:B------:R2:W-:Y:S02]  /*2f6d0*/  STL.64 [R1+0x9e0], R6 ;  /* 0x0009e00601007387 */ /* 0x0005e40000100a00 */
[----:B--2---:R-:W-:-:S04]  /*2f6e0*/  IADD3 R6, P4, R234, R10, RZ ;  /* 0x0000000aea067210 */ /* 0x004fc80007f9e0ff */
[----:B------:R-:W-:Y:S02]  /*2f6f0*/  LEA.HI.X.SX32 R7, R234, R0, 0x1, P4 ;  /* 0x00000000ea077211 */ /* 0x000fe400020f0eff */
[----:B------:R-:W2:Y:S04]  /*2f700*/  LDL.LU R234, [R1+0x74c] ;  /* 0x00074c0001ea7983 */ /* 0x000ea80000300800 */
[----:B------:R4:W-:Y:S02]  /*2f710*/  STL.64 [R1+0x9d8], R6 ;  /* 0x0009d80601007387 */ /* 0x0009e40000100a00 */
[----:B----4-:R-:W-:-:S04]  /*2f720*/  IADD3 R6, P4, R232, R10, RZ ;  /* 0x0000000ae8067210 */ /* 0x010fc80007f9e0ff */
[----:B------:R-:W-:Y:S02]  /*2f730*/  LEA.HI.X.SX32 R7, R232, R0, 0x1, P4 ;  /* 0x00000000e8077211 */ /* 0x000fe400020f0eff */
[----:B------:R-:W4:Y:S04]  /*2f740*/  LDL.LU R232, [R1+0x744] ;  /* 0x0007440001e87983 */ /* 0x000f280000300800 */
[----:B------:R0:W-:Y:S04]  /*2f750*/  STL.64 [R1+0x9d0], R6 ;  /* 0x0009d00601007387 */ /* 0x0001e80000100a00 */
[----:B------:R-:W4:Y:S01]  /*2f760*/  LDL.LU R218, [R1+0x73c] ;  /* 0x00073c0001da7983 */ /* 0x000f220000300800 */
[----:B------:R-:W-:-:S04]  /*2f770*/  IADD3 R164, P4, R238, R10, RZ ;  /* 0x0000000aeea47210 */ /* 0x000fc80007f9e0ff */
[----:B------:R-:W-:Y:S02]  /*2f780*/  LEA.HI.X.SX32 R165, R238, R0, 0x1, P4 ;  /* 0x00000000eea57211 */ /* 0x000fe400020f0eff */
        /* <DEDUP_REMOVED lines=29> */
[----:B------:R4:W-:Y:S01]  /*2f960*/  STL.64 [R1+0x1150], R6 ;  /* 0x0011500601007387 */ /* 0x0009e20000100a00 */
[----:B--2---:R-:W-:-:S04]  /*2f970*/  IADD3 R166, P4, R234, R10, RZ ;  /* 0x0000000aeaa67210 */ /* 0x004fc80007f9e0ff */
[----:B------:R-:W-:Y:S02]  /*2f980*/  LEA.HI.X.SX32 R167, R234, R0, 0x1, P4 ;  /* 0x00000000eaa77211 */ /* 0x000fe400020f0eff */
[----:B------:R-:W2:Y:S04]  /*2f990*/  LDL.LU R234, [R1+0x6f4] ;  /* 0x0006f40001ea7983 */ /* 0x000ea80000300800 */
[----:B------:R-:W-:Y:S01]  /*2f9a0*/  STL.64 [R1+0x1158], R166 ;  /* 0x001158a601007387 */ /* 0x000fe20000100a00 */
[----:B----4-:R-:W-:-:S04]  /*2f9b0*/  IADD3 R6, P4, R232, R10, RZ ;  /* 0x0000000ae8067210 */ /* 0x010fc80007f9e0ff */
        /* <DEDUP_REMOVED lines=21> */
[----:B------:R0:W-:Y:S04]  /*2fb10*/  STL.64 [R1+0x958], R6 ;  /* 0x0009580601007387 */ /* 0x0001e80000100a00 */
[----:B------:R-:W4:Y:S01]  /*2fb20*/  LDL.LU R216, [R1+0x6c4] ;  /* 0x0006c40001d87983 */ /* 0x000f220000300800 */
[----:B0-----:R-:W-:-:S04]  /*2fb30*/  IADD3 R6, P4, R220, R10, RZ ;  /* 0x0000000adc067210 */ /* 0x001fc80007f9e0ff */
[----:B------:R-:W-:-:S05]  /*2fb40*/  LEA.HI.X.SX32 R7, R220, R0, 0x1, P4 ;  /* 0x00000000dc077211 */ /* 0x000fca00020f0eff */
[----:B------:R0:W-:Y:S04]  /*2fb50*/  STL.64 [R1+0x950], R6 ;  /* 0x0009500601007387 */ /* 0x0001e80000100a00 */
[----:B------:R-:W4:Y:S01]  /*2fb60*/  LDL.LU R218, [R1+0x6bc] ;  /* 0x0006bc0001da7983 */ /* 0x000f220000300800 */
[----:B0-----:R-:W-:-:S04]  /*2fb70*/  IADD3 R6, P4, R222, R10, RZ ;  /* 0x0000000ade067210 */ /* 0x001fc80007f9e0ff */
[----:B------:R-:W-:-:S05]  /*2fb80*/  LEA.HI.X.SX32 R7, R222, R0, 0x1, P4 ;  /* 0x00000000de077211 */ /* 0x000fca00020f0eff */
[----:B------:R0:W-:Y:S04]  /*2fb90*/  STL.64 [R1+0x948], R6 ;  /* 0x0009480601007387 */ /* 0x0001e80000100a00 */
[----:B------:R-:W4:Y:S01]  /*2fba0*/  LDL.LU R220, [R1+0x6b4] ;  /* 0x0006b40001dc7983 */ /* 0x000f220000300800 */
[----:B0-----:R-:W-:-:S04]  /*2fbb0*/  IADD3 R6, P4, R228, R10, RZ ;  /* 0x0000000ae4067210 */ /* 0x001fc80007f9e0ff */
[----:B------:R-:W-:Y:S02]  /*2fbc0*/  LEA.HI.X.SX32 R7, R228, R0, 0x1, P4 ;  /* 0x00000000e4077211 */ /* 0x000fe400020f0eff */
[----:B------:R-:W4:Y:S04]  /*2fbd0*/  LDL.LU R228, [R1+0x6ac] ;  /* 0x0006ac0001e47983 */ /* 0x000f280000300800 */
[----:B------:R2:W-:Y:S01]  /*2fbe0*/  STL.64 [R1+0x940], R6 ;  /* 0x0009400601007387 */ /* 0x0005e20000100a00 */
[----:B---3--:R-:W-:-:S04]  /*2fbf0*/  IADD3 R160, P4, R230, R10, RZ ;  /* 0x0000000ae6a07210 */ /* 0x008fc80007f9e0ff */
[----:B------:R-:W-:Y:S02]  /*2fc00*/  LEA.HI.X.SX32 R161, R230, R0, 0x1, P4 ;  /* 0x00000000e6a17211 */ /* 0x000fe400020f0eff */
[----:B------:R-:W3:Y:S04]  /*2fc10*/  LDL.LU R230, [R1+0x6a4] ;  /* 0x0006a40001e67983 */ /* 0x000ee80000300800 */
[----:B------:R-:W-:Y:S01]  /*2fc20*/  STL.64 [R1+0x1118], R160 ;  /* 0x001118a001007387 */ /* 0x000fe20000100a00 */
[----:B--2---:R-:W-:-:S04]  /*2fc30*/  IADD3 R6, P4, R234, R10, RZ ;  /* 0x0000000aea067210 */ /* 0x004fc80007f9e0ff */
[----:B------:R-:W-:Y:S02]  /*2fc40*/  LEA.HI.X.SX32 R7, R234, R0, 0x1, P4 ;  /* 0x00000000ea077211 */ /* 0x000fe400020f0eff */
[----:B------:R-:W2:Y:S04]  /*2fc50*/  LDL.LU R234, [R1+0x69c] ;  /* 0x00069c0001ea7983 */ /* 0x000ea80000300800 */
[----:B------:R0:W-:Y:S01]  /*2fc60*/  STL.64 [R1+0x930], R6 ;  /* 0x0009300601007387 */ /* 0x0001e20000100a00 */
[----:B----4-:R-:W-:-:S04]  /*2fc70*/  IADD3 R162, P4, R232, R10, RZ ;  /* 0x0000000ae8a27210 */ /* 0x010fc80007f9e0ff */
[----:B------:R-:W-:Y:S02]  /*2fc80*/  LEA.HI.X.SX32 R163, R232, R0, 0x1, P4 ;  /* 0x00000000e8a37211 */ /* 0x000fe400020f0eff */
[----:B------:R-:W4:Y:S04]  /*2fc90*/  LDL.LU R232, [R1+0x694] ;  /* 0x0006940001e87983 */ /* 0x000f280000300800 */
        /* <DEDUP_REMOVED lines=61> */
[----:B------:R-:W-:-:S04]  /*30070*/  IADD3 R156, P4, R226, R10, RZ ;  /* 0x0000000ae29c7210 */ /* 0x000fc80007f9e0ff */
[----:B------:R-:W-:Y:S02]  /*30080*/  LEA.HI.X.SX32 R157, R226, R0, 0x1, P4 ;  /* 0x00000000e29d7211 */ /* 0x000fe400020f0eff */
[----:B------:R-:W4:Y:S04]  /*30090*/  LDL.LU R226, [R1+0x61c] ;  /* 0x00061c0001e27983 */ /* 0x000f280000300800 */
[----:B------:R-:W-:Y:S01]  /*300a0*/  STL.64 [R1+0x1128], R156 ;  /* 0x0011289c01007387 */ /* 0x000fe20000100a00 */
        /* <DEDUP_REMOVED lines=65> */
[----:B------:R-:W-:Y:S02]  /*304c0*/  LEA.HI.X.SX32 R7, R220, R0, 0x1, P4 ;  /* 0x00000000dc077211 */ /* 0x000fe400020f0eff */
[----:B------:R-:W4:Y:S04]  /*304d0*/  LDL.LU R220, [R1+0x5d4] ;  /* 0x0005d40001dc7983 */ /* 0x000f280000300800 */
[----:B------:R0:W-:Y:S01]  /*304e0*/  STL.64 [R1+0x820], R6 ;  /* 0x0008200601007387 */ /* 0x0001e20000100a00 */
[----:B------:R-:W-:-:S04]  /*304f0*/  IADD3 R154, P4, R238, R10, RZ ;  /* 0x0000000aee9a7210 */ /* 0x000fc80007f9e0ff */
[----:B------:R-:W-:Y:S02]  /*30500*/  LEA.HI.X.SX32 R155, R238, R0, 0x1, P4 ;  /* 0x00000000ee9b7211 */ /* 0x000fe400020f0eff */
        /* <DEDUP_REMOVED lines=116> */
[----:B------:R-:W2:Y:S01]  /*30c50*/  LDL.LU R234, [R1+0x558] ;  /* 0x0005580001ea7983 */ /* 0x000ea20000300800 */
        /* <DEDUP_REMOVED lines=42> */
[----:B------:R0:W-:Y:S01]  /*30f00*/  STL.64 [R1+0x6d0], R6 ;  /* 0x0006d00601007387 */ /* 0x0001e20000100a00 */
[----:B----4-:R-:W-:-:S04]  /*30f10*/  IADD3 R140, P4, R232, R10, RZ ;  /* 0x0000000ae88c7210 */ /* 0x010fc80007f9e0ff */
        /* <DEDUP_REMOVED lines=76> */
[----:B---3--:R-:W-:-:S04]  /*313e0*/  IADD3 R138, P4, R230, R10, RZ ;  /* 0x0000000ae68a7210 */ /* 0x008fc80007f9e0ff */
[----:B------:R-:W-:Y:S02]  /*313f0*/  LEA.HI.X.SX32 R139, R230, R0, 0x1, P4 ;  /* 0x00000000e68b7211 */ /* 0x000fe400020f0eff */
        /* <DEDUP_REMOVED lines=924> */
[----:B------:R-:W4:Y:S04]  /*34dc0*/  LDL.LU R226, [R1+0xe58] ;  /* 0x000e580001e27983 */ /* 0x000f280000300800 */
        /* <DEDUP_REMOVED lines=15> */
[----:B------:R-:W2:Y:S01]  /*34ec0*/  LDL.LU R234, [R1+0xe6c] ;  /* 0x000e6c0001ea7983 */ /* 0x000ea20000300800 */
        /* <DEDUP_REMOVED lines=39> */
[----:B------:R-:W-:Y:S02]  /*35140*/  LEA.HI.X.SX32 R7, R218, R0, 0x1, P4 ;  /* 0x00000000da077211 */ /* 0x000fe400020f0eff */
        /* <DEDUP_REMOVED lines=22> */
[----:B------:R-:W4:Y:S04]  /*352b0*/  LDL.LU R210, [R1+0xea8] ;  /* 0x000ea80001d27983 */ /* 0x000f280000300800 */
        /* <DEDUP_REMOVED lines=16> */
[----:B---3--:R-:W-:-:S04]  /*353c0*/  IADD3 R6, P4, R230, R10, RZ ;  /* 0x0000000ae6067210 */ /* 0x008fc80007f9e0ff */
[----:B------:R-:W-:-:S05]  /*353d0*/  LEA.HI.X.SX32 R7, R230, R0, 0x1, P4 ;  /* 0x00000000e6077211 */ /* 0x000fca00020f0eff */
[----:B------:R2:W-:Y:S04]  /*353e0*/  STL.64 [R1+0x118], R6 ;  /* 0x0001180601007387 */ /* 0x0005e80000100a00 */
[----:B------:R-:W3:Y:S04]  /*353f0*/  LDL.LU R226, [R1+0xec8] ;  /* 0x000ec80001e27983 */ /* 0x000ee80000300800 */
[----:B------:R-:W3:Y:S01]  /*35400*/  LDL.LU R228, [R1+0xecc] ;  /* 0x000ecc0001e47983 */ /* 0x000ee20000300800 */
[----:B--2---:R-:W-:-:S04]  /*35410*/  IADD3 R6, P4, R234, R10, RZ ;  /* 0x0000000aea067210 */ /* 0x004fc80007f9e0ff */
[----:B------:R-:W-:-:S05]  /*35420*/  LEA.HI.X.SX32 R7, R234, R0, 0x1, P4 ;  /* 0x00000000ea077211 */ /* 0x000fca00020f0eff */
[----:B------:R4:W-:Y:S04]  /*35430*/  STL.64 [R1+0x110], R6 ;  /* 0x0001100601007387 */ /* 0x0009e80000100a00 */
[----:B------:R-:W2:Y:S04]  /*35440*/  LDL.LU R230, [R1+0xed0] ;  /* 0x000ed00001e67983 */ /* 0x000ea80000300800 */
[----:B------:R-:W2:Y:S01]  /*35450*/  LDL.LU R234, [R1+0xed4] ;  /* 0x000ed40001ea7983 */ /* 0x000ea20000300800 */
[----:B----4-:R-:W-:-:S04]  /*35460*/  IADD3 R6, P4, R232, R10, RZ ;  /* 0x0000000ae8067210 */ /* 0x010fc80007f9e0ff */
[----:B------:R-:W-:-:S05]  /*35470*/  LEA.HI.X.SX32 R7, R232, R0, 0x1, P4 ;  /* 0x00000000e8077211 */ /* 0x000fca00020f0eff */
[----:B------:R0:W-:Y:S04]  /*35480*/  STL.64 [R1+0x108], R6 ;  /* 0x0001080601007387 */ /* 0x0001e80000100a00 */
        /* <DEDUP_REMOVED lines=13> */
[----:B------:R-:W-:-:S05]  /*35560*/  LEA.HI.X.SX32 R7, R210, R0, 0x1, P4 ;  /* 0x00000000d2077211 */ /* 0x000fca00020f0eff */
[----:B------:R0:W-:Y:S02]  /*35570*/  STL.64 [R1+0xe8], R6 ;  /* 0x0000e80601007387 */ /* 0x0001e40000100a00 */
[----:B0-----:R-:W-:-:S04]  /*35580*/  IADD3 R6, P4, R212, R10, RZ ;  /* 0x0000000ad4067210 */ /* 0x001fc80007f9e0ff */
[----:B------:R-:W-:Y:S02]  /*35590*/  LEA.HI.X.SX32 R7, R212, R0, 0x1, P4 ;  /* 0x00000000d4077211 */ /* 0x000fe400020f0eff */
[----:B------:R-:W-:-:S03]  /*355a0*/  IADD3 R68, P4, R214, R10, RZ ;  /* 0x0000000ad6447210 */ /* 0x000fc60007f9e0ff */
[----:B------:R0:W-:Y:S01]  /*355b0*/  STL.64 [R1+0xe0], R6 ;  /* 0x0000e00601007387 */ /* 0x0001e20000100a00 */
[----:B------:R-:W-:Y:S02]  /*355c0*/  LEA.HI.X.SX32 R69, R214, R0, 0x1, P4 ;  /* 0x00000000d6457211 */ /* 0x000fe400020f0eff */
        /* <DEDUP_REMOVED lines=12> */
[----:B------:R-:W-:-:S05]  /*35690*/  LEA.HI.X.SX32 R7, R224, R0, 0x1, P4 ;  /* 0x00000000e0077211 */ /* 0x000fca00020f0eff */
[----:B------:R3:W-:Y:S02]  /*356a0*/  STL.64 [R1+0xb0], R6 ;  /* 0x0000b00601007387 */ /* 0x0007e40000100a00 */
[----:B---3--:R-:W-:-:S04]  /*356b0*/  IADD3 R6, P4, R226, R10, RZ ;  /* 0x0000000ae2067210 */ /* 0x008fc80007f9e0ff */
[----:B------:R-:W-:-:S05]  /*356c0*/  LEA.HI.X.SX32 R7, R226, R0, 0x1, P4 ;  /* 0x00000000e2077211 */ /* 0x000fca00020f0eff */
[----:B------:R0:W-:Y:S02]  /*356d0*/  STL.64 [R1+0xa8], R6 ;  /* 0x0000a80601007387 */ /* 0x0001e40000100a00 */
[----:B0-----:R-:W-:-:S04]  /*356e0*/  IADD3 R6, P4, R228, R10, RZ ;  /* 0x0000000ae4067210 */ /* 0x001fc80007f9e0ff */
[----:B------:R-:W-:-:S05]  /*356f0*/  LEA.HI.X.SX32 R7, R228, R0, 0x1, P4 ;  /* 0x00000000e4077211 */ /* 0x000fca00020f0eff */
[----:B------:R2:W-:Y:S02]  /*35700*/  STL.64 [R1+0xa0], R6 ;  /* 0x0000a00601007387 */ /* 0x0005e40000100a00 */
[----:B--2---:R-:W-:-:S04]  /*35710*/  IADD3 R6, P4, R230, R10, RZ ;  /* 0x0000000ae6067210 */ /* 0x004fc80007f9e0ff */
[----:B------:R-:W-:-:S05]  /*35720*/  LEA.HI.X.SX32 R7, R230, R0, 0x1, P4 ;  /* 0x00000000e6077211 */ /* 0x000fca00020f0eff */
[----:B------:R0:W-:Y:S02]  /*35730*/  STL.64 [R1+0x98], R6 ;  /* 0x0000980601007387 */ /* 0x0001e40000100a00 */
[----:B0-----:R-:W-:-:S04]  /*35740*/  IADD3 R6, P4, R234, R10, RZ ;  /* 0x0000000aea067210 */ /* 0x001fc80007f9e0ff */
[----:B------:R-:W-:-:S05]  /*35750*/  LEA.HI.X.SX32 R7, R234, R0, 0x1, P4 ;  /* 0x00000000ea077211 */ /* 0x000fca00020f0eff */
[----:B------:R4:W-:Y:S02]  /*35760*/  STL.64 [R1+0x90], R6 ;  /* 0x0000900601007387 */ /* 0x0009e40000100a00 */
[----:B----4-:R-:W-:-:S04]  /*35770*/  IADD3 R6, P4, R232, R10, RZ ;  /* 0x0000000ae8067210 */ /* 0x010fc80007f9e0ff */
[----:B------:R-:W-:-:S05]  /*35780*/  LEA.HI.X.SX32 R7, R232, R0, 0x1, P4 ;  /* 0x00000000e8077211 */ /* 0x000fca00020f0eff */
        /* <DEDUP_REMOVED lines=34> */
[----:B------:R0:W-:Y:S01]  /*359b0*/  STL.64 [R1+0x28], R6 ;  /* 0x0000280601007387 */ /* 0x0001e20000100a00 */
[----:B------:R-:W-:Y:S02]  /*359c0*/  IMAD.MOV.U32 R164, RZ, RZ, R56 ;  /* 0x000000ffffa47224 */ /* 0x000fe400078e0038 */
[----:B------:R-:W-:Y:S01]  /*359d0*/  IMAD.MOV.U32 R165, RZ, RZ, R57 ;  /* 0x000000ffffa57224 */ /* 0x000fe200078e0039 */
[----:B0-----:R-:W-:-:S04]  /*359e0*/  IADD3 R6, P4, R30, R10, RZ ;  /* 0x0000000a1e067210 */ /* 0x001fc80007f9e0ff */
[----:B------:R-:W-:Y:S02]  /*359f0*/  LEA.HI.X.SX32 R7, R30, R0, 0x1, P4 ;  /* 0x000000001e077211 */ /* 0x000fe400020f0eff */
[----:B------:R-:W-:Y:S01]  /*35a00*/  IADD3 R56, P4, R33, R10, RZ ;  /* 0x0000000a21387210 */ /* 0x000fe20007f9e0ff */
[----:B------:R-:W-:-:S03]  /*35a10*/  IMAD.MOV.U32 R170, RZ, RZ, R58 ;  /* 0x000000ffffaa7224 */ /* 0x000fc600078e003a */
[----:B------:R-:W-:Y:S02]  /*35a20*/  LEA.HI.X.SX32 R57, R33, R0, 0x1, P4 ;  /* 0x0000000021397211 */ /* 0x000fe400020f0eff */
[C---:B------:R-:W-:Y:S01]  /*35a30*/  IADD3 R58, P4, R35.reuse, R10, RZ ;  /* 0x0000000a233a7210 */ /* 0x040fe20007f9e0ff */
[----:B------:R-:W-:Y:S02]  /*35a40*/  IMAD.MOV.U32 R171, RZ, RZ, R59 ;  /* 0x000000ffffab7224 */ /* 0x000fe400078e003b */
[----:B------:R-:W-:Y:S01]  /*35a50*/  IMAD.MOV.U32 R158, RZ, RZ, R60 ;  /* 0x000000ffff9e7224 */ /* 0x000fe200078e003c */
[----:B------:R-:W-:Y:S02]  /*35a60*/  LEA.HI.X.SX32 R59, R35, R0, 0x1, P4 ;  /* 0x00000000233b7211 */ /* 0x000fe400020f0eff */
[----:B------:R-:W-:Y:S01]  /*35a70*/  IADD3 R60, P4, R32, R10, RZ ;  /* 0x0000000a203c7210 */ /* 0x000fe20007f9e0ff */
[----:B------:R-:W-:-:S03]  /*35a80*/  IMAD.MOV.U32 R159, RZ, RZ, R61 ;  /* 0x000000ffff9f7224 */ /* 0x000fc600078e003d */
        /* <DEDUP_REMOVED lines=8> */
[C---:B------:R-:W-:Y:S01]  /*35b10*/  IADD3 R14, P4, R39.reuse, R10, RZ ;  /* 0x0000000a270e7210 */ /* 0x040fe20007f9e0ff */
[----:B------:R-:W-:Y:S02]  /*35b20*/  IMAD.MOV.U32 R163, RZ, RZ, R15 ;  /* 0x000000ffffa37224 */ /* 0x000fe400078e000f */
[----:B------:R-:W-:Y:S01]  /*35b30*/  IMAD.MOV.U32 R160, RZ, RZ, R16 ;  /* 0x000000ffffa07224 */ /* 0x000fe200078e0010 */
[----:B------:R-:W-:-:S02]  /*35b40*/  LEA.HI.X.SX32 R15, R39, R0, 0x1, P4 ;  /* 0x00000000270f7211 */ /* 0x000fc400020f0eff */
[----:B------:R-:W-:Y:S01]  /*35b50*/  IADD3 R16, P4, R36, R10, RZ ;  /* 0x0000000a24107210 */ /* 0x000fe20007f9e0ff */
[----:B------:R-:W-:-:S03]  /*35b60*/  IMAD.MOV.U32 R161, RZ, RZ, R17 ;  /* 0x000000ffffa17224 */ /* 0x000fc600078e0011 */
[----:B------:R-:W-:Y:S02]  /*35b70*/  LEA.HI.X.SX32 R17, R36, R0, 0x1, P4 ;  /* 0x0000000024117211 */ /* 0x000fe400020f0eff */
[----:B------:R-:W-:Y:S01]  /*35b80*/  IADD3 R18, P4, R38, R10, RZ ;  /* 0x0000000a26127210 */ /* 0x000fe20007f9e0ff */
[----:B------:R-:W-:-:S03]  /*35b90*/  IMAD.MOV.U32 R166, RZ, RZ, R20 ;  /* 0x000000ffffa67224 */ /* 0x000fc600078e0014 */
[----:B------:R-:W-:Y:S02]  /*35ba0*/  LEA.HI.X.SX32 R19, R38, R0, 0x1, P4 ;  /* 0x0000000026137211 */ /* 0x000fe400020f0eff */
[C---:B------:R-:W-:Y:S01]  /*35bb0*/  IADD3 R20, P4, R41.reuse, R10, RZ ;  /* 0x0000000a29147210 */ /* 0x040fe20007f9e0ff */
[----:B------:R0:W-:Y:S01]  /*35bc0*/  STL.64 [R1+0x20], R6 ;  /* 0x0000200601007387 */ /* 0x0001e20000100a00 */
[----:B------:R-:W-:Y:S02]  /*35bd0*/  IMAD.MOV.U32 R167, RZ, RZ, R21 ;  /* 0x000000ffffa77224 */ /* 0x000fe400078e0015 */
[----:B------:R-:W-:Y:S01]  /*35be0*/  LEA.HI.X.SX32 R21, R41, R0, 0x1, P4 ;  /* 0x0000000029157211 */ /* 0x000fe200020f0eff */
[----:B------:R-:W2:Y:S01]  /*35bf0*/  LDL.LU.64 R168, [R1+0xab8] ;  /* 0x000ab80001a87983 */ /* 0x000ea20000300a00 */
[----:B0-----:R-:W-:Y:S01]  /*35c00*/  IMAD.MOV.U32 R6, RZ, RZ, R22 ;  /* 0x000000ffff067224 */ /* 0x001fe200078e0016 */
[----:B------:R-:W-:Y:S01]  /*35c10*/  IADD3 R22, P4, R43, R10, RZ ;  /* 0x0000000a2b167210 */ /* 0x000fe20007f9e0ff */
[----:B------:R-:W-:-:S03]  /*35c20*/  IMAD.MOV.U32 R7, RZ, RZ, R23 ;  /* 0x000000ffff077224 */ /* 0x000fc600078e0017 */
[----:B------:R-:W-:Y:S02]  /*35c30*/  LEA.HI.X.SX32 R23, R43, R0, 0x1, P4 ;  /* 0x000000002b177211 */ /* 0x000fe400020f0eff */
[----:B------:R-:W-:-:S04]  /*35c40*/  IADD3 R24, P4, R40, R10, RZ ;  /* 0x0000000a28187210 */ /* 0x000fc80007f9e0ff */
        /* <DEDUP_REMOVED lines=73> */
[----:B------:R-:W-:Y:S02]  /*360e0*/  IADD3 R222, P4, R223, R10, RZ ;  /* 0x0000000adfde7210 */ /* 0x000fe40007f9e0ff */
[----:B------:R-:W-:Y:S02]  /*360f0*/  LOP3.LUT P5, RZ, R3, 0x4000, RZ, 0xc0, !PT ;  /* 0x0000400003ff7812 */ /* 0x000fe400078ac0ff */
[----:B------:R-:W-:Y:S02]  /*36100*/  LEA.HI.X.SX32 R223, R223, R0, 0x1, P4 ;  /* 0x00000000dfdf7211 */ /* 0x000fe400020f0eff */
[----:B------:R-:W-:-:S04]  /*36110*/  IADD3 R224, P4, R225, R10, RZ ;  /* 0x0000000ae1e07210 */ /* 0x000fc80007f9e0ff */
[----:B------:R-:W-:Y:S02]  /*36120*/  LEA.HI.X.SX32 R225, R225, R0, 0x1, P4 ;  /* 0x00000000e1e17211 */ /* 0x000fe400020f0eff */
[C---:B------:R-:W-:Y:S02]  /*36130*/  IADD3 R226, P4, R227.reuse, R10, RZ ;  /* 0x0000000ae3e27210 */ /* 0x040fe40007f9e0ff */
[----:B------:R-:W-:Y:S02]  /*36140*/  LOP3.LUT R250, R250, 0xffffffef, RZ, 0xc0, !PT ;  /* 0xffffffeffafa7812 */ /* 0x000fe400078ec0ff */
[----:B------:R-:W-:Y:S02]  /*36150*/  LEA.HI.X.SX32 R227, R227, R0, 0x1, P4 ;  /* 0x00000000e3e37211 */ /* 0x000fe400020f0eff */
[----:B------:R-:W-:Y:S02]  /*36160*/  IADD3 R228, P4, R229, R10, RZ ;  /* 0x0000000ae5e47210 */ /* 0x000fe40007f9e0ff */
[----:B------:R-:W-:-:S02]  /*36170*/  @P5 LOP3.LUT R250, R250, 0x10, RZ, 0xfc, !PT ;  /* 0x00000010fafa5812 */ /* 0x000fc400078efcff */
        /* <DEDUP_REMOVED lines=22> */
[----:B------:R-:W-:-:S05]  /*362e0*/  PRMT R252, R177, 0x7771, RZ ;  /* 0x00007771b1fc7816 */ /* 0x000fca00000000ff */
[----:B------:R0:W-:Y:S01]  /*362f0*/  @P5 STG.E.U8 desc[UR32][R158.64], R252 ;  /* 0x000000fc9e005986 */ /* 0x0001e2000c101120 */
[----:B------:R-:W-:Y:S02]  /*36300*/  LOP3.LUT P5, RZ, R250, 0x40, RZ, 0xc0, !PT ;  /* 0x00000040faff7812 */ /* 0x000fe400078ac0ff */
[----:B0-----:R-:W-:-:S11]  /*36310*/  PRMT R252, R178, 0x7770, RZ ;  /* 0x00007770b2fc7816 */ /* 0x001fd600000000ff */
[----:B------:R0:W-:Y:S01]  /*36320*/  @P5 STG.E.U8 desc[UR32][R156.64], R252 ;  /* 0x000000fc9c005986 */ /* 0x0001e2000c101120 */
[----:B------:R-:W-:Y:S02]  /*36330*/  LOP3.LUT P5, RZ, R250, 0x20, RZ, 0xc0, !PT ;  /* 0x00000020faff7812 */ /* 0x000fe400078ac0ff */
[----:B------:R-:W-:Y:S02]  /*36340*/  LOP3.LUT P4, RZ, R3, 0x2000, RZ, 0xc0, !PT ;  /* 0x0000200003ff7812 */ /* 0x000fe4000788c0ff */
[----:B0-----:R-:W-:-:S09]  /*36350*/  PRMT R252, R178, 0x7771, RZ ;  /* 0x00007771b2fc7816 */ /* 0x001fd200000000ff */
[----:B------:R0:W-:Y:S01]  /*36360*/  @P5 STG.E.U8 desc[UR32][R162.64], R252 ;  /* 0x000000fca2005986 */ /* 0x0001e2000c101120 */
[----:B------:R-:W-:Y:S02]  /*36370*/  LOP3.LUT P5, RZ, R250, 0x10, RZ, 0xc0, !PT ;  /* 0x00000010faff7812 */ /* 0x000fe400078ac0ff */
[C---:B------:R-:W-:Y:S02]  /*36380*/  LOP3.LUT P6, RZ, R3.reuse, 0x8000, RZ, 0xc0, !PT ;  /* 0x0000800003ff7812 */ /* 0x040fe400078cc0ff */
[----:B------:R-:W-:Y:S02]  /*36390*/  LOP3.LUT P0, RZ, R3, 0x10000, RZ, 0xc0, !PT ;  /* 0x0001000003ff7812 */ /* 0x000fe4000780c0ff */
[----:B0-----:R-:W-:-:S05]  /*363a0*/  PRMT R252, R179, 0x7770, RZ ;  /* 0x00007770b3fc7816 */ /* 0x001fca00000000ff */
[----:B------:R0:W-:Y:S01]  /*363b0*/  @P4 STG.E.U8 desc[UR32][R160.64], R252 ;  /* 0x000000fca0004986 */ /* 0x0001e2000c101120 */
[C---:B------:R-:W-:Y:S02]  /*363c0*/  LOP3.LUT P1, RZ, R3.reuse, 0x20000, RZ, 0xc0, !PT ;  /* 0x0002000003ff7812 */ /* 0x040fe4000782c0ff */
[----:B------:R-:W-:Y:S02]  /*363d0*/  LOP3.LUT P2, RZ, R3, 0x40000, RZ, 0xc0, !PT ;  /* 0x0004000003ff7812 */ /* 0x000fe4000784c0ff */
[----:B0-----:R-:W-:-:S05]  /*363e0*/  PRMT R252, R179, 0x7771, RZ ;  /* 0x00007771b3fc7816 */ /* 0x001fca00000000ff */
[----:B------:R0:W-:Y:S02]  /*363f0*/  @P5 STG.E.U8 desc[UR32][R166.64], R252 ;  /* 0x000000fca6005986 */ /* 0x0001e4000c101120 */
[C---:B0-----:R-:W-:Y:S02]  /*36400*/  PRMT R252, R176.reuse, 0x7772, RZ ;  /* 0x00007772b0fc7816 */ /* 0x041fe400000000ff */
[----:B------:R-:W-:-:S03]  /*36410*/  PRMT R176, R176, 0x7773, RZ ;  /* 0x00007773b0b07816 */ /* 0x000fc600000000ff */
[----:B------:R-:W-:Y:S04]  /*36420*/  @P6 STG.E.U8 desc[UR32][R6.64], R252 ;  /* 0x000000fc06006986 */ /* 0x000fe8000c101120 */
[----:B------:R0:W-:Y:S02]  /*36430*/  @P0 STG.E.U8 desc[UR32][R164.64], R176 ;  /* 0x000000b0a4000986 */ /* 0x0001e4000c101120 */
[C---:B0-----:R-:W-:Y:S02]  /*36440*/  PRMT R176, R177.reuse, 0x7772, RZ ;  /* 0x00007772b1b07816 */ /* 0x041fe400000000ff */
[----:B------:R-:W-:-:S03]  /*36450*/  PRMT R177, R177, 0x7773, RZ ;  /* 0x00007773b1b17816 */ /* 0x000fc600000000ff */
[----:B------:R-:W-:Y:S04]  /*36460*/  @P1 STG.E.U8 desc[UR32][R170.64], R176 ;  /* 0x000000b0aa001986 */ /* 0x000fe8000c101120 */
[----:B------:R0:W-:Y:S04]  /*36470*/  @P2 STG.E.U8 desc[UR32][R4.64], R177 ;  /* 0x000000b104002986 */ /* 0x0001e8000c101120 */
[----:B0-----:R-:W3:Y:S01]  /*36480*/  LDL.LU.64 R4, [R1+0x11a0] ;  /* 0x0011a00001047983 */ /* 0x001ee20000300a00 */
[C---:B------:R-:W-:Y:S02]  /*36490*/  LOP3.LUT P3, RZ, R3.reuse, 0x80000, RZ, 0xc0, !PT ;  /* 0x0008000003ff7812 */ /* 0x040fe4000786c0ff */
[----:B------:R-:W-:-:S02]  /*364a0*/  LOP3.LUT P0, RZ, R3, 0x100000, RZ, 0xc0, !PT ;  /* 0x0010000003ff7812 */ /* 0x000fc4000780c0ff */
[C---:B------:R-:W-:Y:S02]  /*364b0*/  PRMT R176, R178.reuse, 0x7772, RZ ;  /* 0x00007772b2b07816 */ /* 0x040fe400000000ff */
[----:B------:R-:W-:-:S07]  /*364c0*/  PRMT R178, R178, 0x7773, RZ ;  /* 0x00007773b2b27816 */ /* 0x000fce00000000ff */
[----:B--2---:R0:W-:Y:S04]  /*364d0*/  @P3 STG.E.U8 desc[UR32][R168.64], R176 ;  /* 0x000000b0a8003986 */ /* 0x0041e8000c101120 */
[----:B------:R1:W-:Y:S04]  /*364e0*/  @P0 STG.E.U8 desc[UR32][R172.64], R178 ;  /* 0x000000b2ac000986 */ /* 0x0003e8000c101120 */
[----:B0-----:R-:W2:Y:S04]  /*364f0*/  LDL.LU.64 R168, [R1+0xaa8] ;  /* 0x000aa80001a87983 */ /* 0x001ea80000300a00 */
[----:B------:R-:W4:Y:S04]  /*36500*/  LDL.LU.64 R160, [R1+0xaa0] ;  /* 0x000aa00001a07983 */ /* 0x000f280000300a00 */
[----:B------:R-:W4:Y:S04]  /*36510*/  LDL.LU.64 R166, [R1+0xa98] ;  /* 0x000a980001a67983 */ /* 0x000f280000300a00 */
[----:B------:R-:W4:Y:S04]  /*36520*/  LDL.LU.64 R6, [R1+0xa90] ;  /* 0x000a900001067983 */ /* 0x000f280000300a00 */
[----:B------:R-:W4:Y:S04]  /*36530*/  LDL.LU.64 R164, [R1+0xa88] ;  /* 0x000a880001a47983 */ /* 0x000f280000300a00 */
[----:B-1----:R-:W4:Y:S01]  /*36540*/  LDL.LU.64 R172, [R1+0x1198] ;  /* 0x0011980001ac7983 */ /* 0x002f220000300a00 */
[----:B------:R-:W-:-:S02]  /*36550*/  LOP3.LUT R0, R0, 0xefffffff, RZ, 0xc0, !PT ;  /* 0xefffffff00007812 */ /* 0x000fc400078ec0ff */
[----:B------:R-:W-:Y:S01]  /*36560*/  LOP3.LUT R250, R250, 0xfffffffe, RZ, 0xc0, !PT ;  /* 0xfffffffefafa7812 */ /* 0x000fe200078ec0ff */
[----:B------:R-:W4:Y:S01]  /*36570*/  LDL.LU.64 R152, [R1+0xa78] ;  /* 0x000a780001987983 */ /* 0x000f220000300a00 */
[C---:B------:R-:W-:Y:S02]  /*36580*/  LOP3.LUT P1, RZ, R3.reuse, 0x200000, RZ, 0xc0, !PT ;  /* 0x0020000003ff7812 */ /* 0x040fe4000782c0ff */
[C---:B------:R-:W-:Y:S01]  /*36590*/  LOP3.LUT P2, RZ, R3.reuse, 0x400000, RZ, 0xc0, !PT ;  /* 0x0040000003ff7812 */ /* 0x040fe2000784c0ff */
[----:B------:R-:W4:Y:S01]  /*365a0*/  LDL.LU.64 R170, [R1+0xa70] ;  /* 0x000a700001aa7983 */ /* 0x000f220000300a00 */
[----:B------:R-:W-:Y:S02]  /*365b0*/  LOP3.LUT P3, RZ, R3, 0x800000, RZ, 0xc0, !PT ;  /* 0x0080000003ff7812 */ /* 0x000fe4000786c0ff */
[C---:B------:R-:W-:Y:S02]  /*365c0*/  PRMT R176, R179.reuse, 0x7772, RZ ;  /* 0x00007772b3b07816 */ /* 0x040fe400000000ff */
[----:B------:R-:W-:-:S02]  /*365d0*/  PRMT R179, R179, 0x7773, RZ ;  /* 0x00007773b3b37816 */ /* 0x000fc400000000ff */
[----:B---3--:R-:W-:-:S13]  /*365e0*/  LOP3.LUT P4, RZ, R5, 0x1, RZ, 0xc0, !PT ;  /* 0x0000000105ff7812 */ /* 0x008fda000788c0ff */
[----:B------:R-:W-:Y:S02]  /*365f0*/  @P4 LOP3.LUT R0, R0, 0x10000000, RZ, 0xfc, !PT ;  /* 0x1000000000004812 */ /* 0x000fe400078efcff */
[----:B------:R-:W-:Y:S02]  /*36600*/  LOP3.LUT P4, RZ, R3, 0x80000000, RZ, 0xc0, !PT ;  /* 0x8000000003ff7812 */ /* 0x000fe4000788c0ff */
[----:B------:R-:W-:-:S11]  /*36610*/  LOP3.LUT R0, R0, 0xdfffffff, RZ, 0xc0, !PT ;  /* 0xdfffffff00007812 */ /* 0x000fd600078ec0ff */
[----:B------:R-:W-:Y:S02]  /*36620*/  @P4 LOP3.LUT R0, R0, 0x20000000, RZ, 0xfc, !PT ;  /* 0x2000000000004812 */ /* 0x000fe400078efcff */
[----:B------:R-:W-:Y:S02]  /*36630*/  LOP3.LUT P4, RZ, R3, 0x40000000, RZ, 0xc0, !PT ;  /* 0x4000000003ff7812 */ /* 0x000fe4000788c0ff */
[----:B------:R-:W-:-:S11]  /*36640*/  LOP3.LUT R0, R0, 0xbfffffff, RZ, 0xc0, !PT ;  /* 0xbfffffff00007812 */ /* 0x000fd600078ec0ff */
[----:B------:R-:W-:Y:S02]  /*36650*/  @P4 LOP3.LUT R0, R0, 0x40000000, RZ, 0xfc, !PT ;  /* 0x4000000000004812 */ /* 0x000fe400078efcff */
[----:B------:R-:W-:Y:S02]  /*36660*/  LOP3.LUT P4, RZ, R3, 0x20000000, RZ, 0xc0, !PT ;  /* 0x2000000003ff7812 */ /* 0x000fe4000788c0ff */
[----:B------:R-:W-:-:S11]  /*36670*/  LOP3.LUT R0, R0, 0x7fffffff, RZ, 0xc0, !PT ;  /* 0x7fffffff00007812 */ /* 0x000fd600078ec0ff */
[----:B------:R-:W-:Y:S02]  /*36680*/  @P4 LOP3.LUT R0, R0, 0x80000000, RZ, 0xfc, !PT ;  /* 0x8000000000004812 */ /* 0x000fe400078efcff */
[----:B------:R-:W-:-:S13]  /*36690*/  LOP3.LUT P4, RZ, R3, 0x10000000, RZ, 0xc0, !PT ;  /* 0x1000000003ff7812 */ /* 0x000fda000788c0ff */
        /* <DEDUP_REMOVED lines=8> */
[----:B------:R-:W-:Y:S01]  /*36720*/  LOP3.LUT R250, R250, 0xfffffff7, RZ, 0xc0, !PT ;  /* 0xfffffff7fafa7812 */ /* 0x000fe200078ec0ff */
[----:B--2---:R4:W-:Y:S10]  /*36730*/  @P1 STG.E.U8 desc[UR32][R168.64], R176 ;  /* 0x000000b0a8001986 */ /* 0x0049f4000c101120 */
[----:B------:R-:W-:-:S02]  /*36740*/  @P4 LOP3.LUT R250, R250, 0x8, RZ, 0xfc, !PT ;  /* 0x00000008fafa4812 */ /* 0x000fc400078efcff */
[----:B------:R-:W-:Y:S02]  /*36750*/  LOP3.LUT P4, RZ, R3, 0x1000000, RZ, 0xc0, !PT ;  /* 0x0100000003ff7812 */ /* 0x000fe4000788c0ff */
[C---:B----4-:R-:W-:Y:S01]  /*36760*/  PRMT R176, R172.reuse, 0x7770, RZ ;  /* 0x00007770acb07816 */ /* 0x050fe200000000ff */
[----:B------:R0:W-:Y:S04]  /*36770*/  @P2 STG.E.U8 desc[UR32][R160.64], R179 ;  /* 0x000000b3a0002986 */ /* 0x0001e8000c101120 */
[----:B------:R1:W-:Y:S04]  /*36780*/  @P3 STG.E.U8 desc[UR32][R166.64], R176 ;  /* 0x000000b0a6003986 */ /* 0x0003e8000c101120 */
[----:B------:R-:W2:Y:S04]  /*36790*/  LDL.LU.64 R168, [R1+0xa68] ;  /* 0x000a680001a87983 */ /* 0x000ea80000300a00 */
[----:B0-----:R-:W3:Y:S01]  /*367a0*/  LDL.LU.64 R178, [R1+0xa60] ;  /* 0x000a600001b27983 */ /* 0x001ee20000300a00 */
[----:B-1----:R-:W-:-:S03]  /*367b0*/  PRMT R176, R172, 0x7771, RZ ;  /* 0x00007771acb07816 */ /* 0x002fc600000000ff */
[----:B------:R-:W4:Y:S04]  /*367c0*/  LDL.LU.64 R158, [R1+0xa58] ;  /* 0x000a5800019e7983 */ /* 0x000f280000300a00 */
[----:B------:R0:W-:Y:S01]  /*367d0*/  @P4 STG.E.U8 desc[UR32][R6.64], R176 ;  /* 0x000000b006004986 */ /* 0x0001e2000c101120 */
[----:B------:R-:W-:-:S03]  /*367e0*/  LOP3.LUT P4, RZ, R250, 0x8, RZ, 0xc0, !PT ;  /* 0x00000008faff7812 */ /* 0x000fc6000788c0ff */
[----:B------:R-:W4:Y:S04]  /*367f0*/  LDL.LU.64 R156, [R1+0xa50] ;  /* 0x000a5000019c7983 */ /* 0x000f280000300a00 */
[----:B------:R-:W4:Y:S01]  /*36800*/  LDL.LU.64 R162, [R1+0xa48] ;  /* 0x000a480001a27983 */ /* 0x000f220000300a00 */
[----:B0-----:R-:W-:-:S03]  /*36810*/  PRMT R176, R173, 0x7770, RZ ;  /* 0x00007770adb07816 */ /* 0x001fc600000000ff */
[----:B------:R-:W4:Y:S04]  /*36820*/  LDL.LU.64 R160, [R1+0xa40] ;  /* 0x000a400001a07983 */ /* 0x000f280000300a00 */
[----:B------:R0:W-:Y:S01]  /*36830*/  @P4 STG.E.U8 desc[UR32][R164.64], R176 ;  /* 0x000000b0a4004986 */ /* 0x0001e2000c101120 */
[----:B------:R-:W-:-:S03]  /*36840*/  LOP3.LUT P4, RZ, R250, 0x4, RZ, 0xc0, !PT ;  /* 0x00000004faff7812 */ /* 0x000fc6000788c0ff */
[----:B------:R-:W4:Y:S04]  /*36850*/  LDL.LU.64 R166, [R1+0xa38] ;  /* 0x000a380001a67983 */ /* 0x000f280000300a00 */
[----:B------:R-:W4:Y:S01]  /*36860*/  LDL.LU.64 R6, [R1+0xa30] ;  /* 0x000a300001067983 */ /* 0x000f220000300a00 */
[----:B0-----:R-:W-:-:S03]  /*36870*/  PRMT R176, R173, 0x7771, RZ ;  /* 0x00007771adb07816 */ /* 0x001fc600000000ff */
[----:B------:R-:W4:Y:S04]  /*36880*/  LDL.LU.64 R164, [R1+0xa28] ;  /* 0x000a280001a47983 */ /* 0x000f280000300a00 */
[----:B------:R0:W-:Y:S04]  /*36890*/  @P4 STG.E.U8 desc[UR32][R174.64], R176 ;  /* 0x000000b0ae004986 */ /* 0x0001e8000c101120 */
[----:B0-----:R-:W2:Y:S01]  /*368a0*/  LDL.LU.64 R174, [R1+0x1190] ;  /* 0x0011900001ae7983 */ /* 0x001ea20000300a00 */
[----:B------:R-:W-:Y:S02]  /*368b0*/  LOP3.LUT P4, RZ, R250, 0x2, RZ, 0xc0, !PT ;  /* 0x00000002faff7812 */ /* 0x000fe4000788c0ff */
[----:B--2---:R-:W-:-:S11]  /*368c0*/  PRMT R176, R174, 0x7770, RZ ;  /* 0x00007770aeb07816 */ /* 0x004fd600000000ff */
[----:B------:R0:W-:Y:S01]  /*368d0*/  @P4 STG.E.U8 desc[UR32][R152.64], R176 ;  /* 0x000000b098004986 */ /* 0x0001e2000c101120 */
[----:B------:R-:W-:Y:S02]  /*368e0*/  LOP3.LUT P4, RZ, R250, 0x1, RZ, 0xc0, !PT ;  /* 0x00000001faff7812 */ /* 0x000fe4000788c0ff */
[----:B0-----:R-:W-:Y:S01]  /*368f0*/  PRMT R176, R174, 0x7771, RZ ;  /* 0x00007771aeb07816 */ /* 0x001fe200000000ff */
[----:B------:R-:W2:Y:S10]  /*36900*/  LDL.LU.64 R152, [R1+0x1188] ;  /* 0x0011880001987983 */ /* 0x000eb40000300a00 */
[----:B------:R0:W-:Y:S01]  /*36910*/  @P4 STG.E.U8 desc[UR32][R170.64], R176 ;  /* 0x000000b0aa004986 */ /* 0x0001e2000c101120 */
[----:B------:R-:W-:-:S02]  /*36920*/  LOP3.LUT P4, RZ, R0, 0x80000000, RZ, 0xc0, !PT ;  /* 0x8000000000ff7812 */ /* 0x000fc4000788c0ff */
[----:B0-----:R-:W-:Y:S01]  /*36930*/  PRMT R176, R175, 0x7770, RZ ;  /* 0x00007770afb07816 */ /* 0x001fe200000000ff */
[----:B------:R-:W2:Y:S10]  /*36940*/  LDL.LU.64 R170, [R1+0x1180] ;  /* 0x0011800001aa7983 */ /* 0x000eb40000300a00 */
[----:B------:R0:W-:Y:S04]  /*36950*/  @P4 STG.E.U8 desc[UR32][R168.64], R176 ;  /* 0x000000b0a8004986 */ /* 0x0001e8000c101120 */
[----:B0-----:R-:W2:Y:S01]  /*36960*/  LDL.LU.64 R168, [R1+0x1178] ;  /* 0x0011780001a87983 */ /* 0x001ea20000300a00 */
[----:B------:R-:W-:-:S02]  /*36970*/  LOP3.LUT P4, RZ, R0, 0x40000000, RZ, 0xc0, !PT ;  /* 0x4000000000ff7812 */ /* 0x000fc4000788c0ff */
[----:B------:R-:W-:-:S11]  /*36980*/  PRMT R176, R175, 0x7771, RZ ;  /* 0x00007771afb07816 */ /* 0x000fd600000000ff */
[----:B---3--:R0:W-:Y:S01]  /*36990*/  @P4 STG.E.U8 desc[UR32][R178.64], R176 ;  /* 0x000000b0b2004986 */ /* 0x0081e2000c101120 */
[----:B------:R-:W-:Y:S02]  /*369a0*/  LOP3.LUT P4, RZ, R0, 0x20000000, RZ, 0xc0, !PT ;  /* 0x2000000000ff7812 */ /* 0x000fe4000788c0ff */
[----:B0-----:R-:W-:-:S11]  /*369b0*/  PRMT R176, R172, 0x7772, RZ ;  /* 0x00007772acb07816 */ /* 0x001fd600000000ff */
[----:B----4-:R-:W-:Y:S01]  /*369c0*/  @P4 STG.E.U8 desc[UR32][R158.64], R176 ;  /* 0x000000b09e004986 */ /* 0x010fe2000c101120 */
[----:B------:R-:W-:Y:S02]  /*369d0*/  LOP3.LUT P4, RZ, R0, 0x10000000, RZ, 0xc0, !PT ;  /* 0x1000000000ff7812 */ /* 0x000fe4000788c0ff */
[C---:B------:R-:W-:Y:S02]  /*369e0*/  LOP3.LUT P5, RZ, R5.reuse, 0x2, RZ, 0xc0, !PT ;  /* 0x0000000205ff7812 */ /* 0x040fe400078ac0ff */
[----:B------:R-:W-:Y:S02]  /*369f0*/  PRMT R172, R172, 0x7773, RZ ;  /* 0x00007773acac7816 */ /* 0x000fe400000000ff */
[C---:B------:R-:W-:Y:S02]  /*36a00*/  LOP3.LUT P6, RZ, R5.reuse, 0x4, RZ, 0xc0, !PT ;  /* 0x0000000405ff7812 */ /* 0x040fe400078cc0ff */
[----:B------:R-:W-:-:S05]  /*36a10*/  LOP3.LUT P0, RZ, R5, 0x8, RZ, 0xc0, !PT ;  /* 0x0000000805ff7812 */ /* 0x000fca000780c0ff */
[----:B------:R0:W-:Y:S01]  /*36a20*/  @P4 STG.E.U8 desc[UR32][R156.64], R172 ;  /* 0x000000ac9c004986 */ /* 0x0001e2000c101120 */
[C---:B------:R-:W-:Y:S02]  /*36a30*/  LOP3.LUT P1, RZ, R5.reuse, 0x10, RZ, 0xc0, !PT ;  /* 0x0000001005ff7812 */ /* 0x040fe4000782c0ff */
[C---:B------:R-:W-:Y:S02]  /*36a40*/  LOP3.LUT P2, RZ, R5.reuse, 0x20, RZ, 0xc0, !PT ;  /* 0x0000002005ff7812 */ /* 0x040fe4000784c0ff */
[----:B------:R-:W-:Y:S02]  /*36a50*/  LOP3.LUT P3, RZ, R5, 0x40, RZ, 0xc0, !PT ;  /* 0x0000004005ff7812 */ /* 0x000fe4000786c0ff */
[C---:B0-----:R-:W-:Y:S02]  /*36a60*/  PRMT R172, R173.reuse, 0x7772, RZ ;  /* 0x00007772adac7816 */ /* 0x041fe400000000ff */
[----:B------:R-:W-:-:S03]  /*36a70*/  PRMT R173, R173, 0x7773, RZ ;  /* 0x00007773adad7816 */ /* 0x000fc600000000ff */
[----:B------:R0:W-:Y:S04]  /*36a80*/  @P5 STG.E.U8 desc[UR32][R162.64], R172 ;  /* 0x000000aca2005986 */ /* 0x0001e8000c101120 */
[----:B------:R-:W-:Y:S01]  /*36a90*/  @P6 STG.E.U8 desc[UR32][R160.64], R173 ;  /* 0x000000ada0006986 */ /* 0x000fe2000c101120 */
[C---:B0-----:R-:W-:Y:S02]  /*36aa0*/  PRMT R172, R174.reuse, 0x7772, RZ ;  /* 0x00007772aeac7816 */ /* 0x041fe400000000ff */
[----:B------:R-:W-:-:S03]  /*36ab0*/  PRMT R174, R174, 0x7773, RZ ;  /* 0x00007773aeae7816 */ /* 0x000fc600000000ff */
[----:B------:R0:W-:Y:S04]  /*36ac0*/  @P0 STG.E.U8 desc[UR32][R166.64], R172 ;  /* 0x000000aca6000986 */ /* 0x0001e8000c101120 */
[----:B------:R-:W-:Y:S01]  /*36ad0*/  @P1 STG.E.U8 desc[UR32][R6.64], R174 ;  /* 0x000000ae06001986 */ /* 0x000fe2000c101120 */
[C---:B0-----:R-:W-:Y:S02]  /*36ae0*/  PRMT R172, R175.reuse, 0x7772, RZ ;  /* 0x00007772afac7816 */ /* 0x041fe400000000ff */
[----:B------:R-:W-:-:S03]  /*36af0*/  PRMT R175, R175, 0x7773, RZ ;  /* 0x00007773afaf7816 */ /* 0x000fc600000000ff */
[----:B------:R-:W-:Y:S04]  /*36b00*/  @P2 STG.E.U8 desc[UR32][R164.64], R172 ;  /* 0x000000aca4002986 */ /* 0x000fe8000c101120 */
[----:B--2---:R0:W-:Y:S04]  /*36b10*/  @P3 STG.E.U8 desc[UR32][R168.64], R175 ;  /* 0x000000afa8003986 */ /* 0x0041e8000c101120 */
[----:B0-----:R-:W2:Y:S04]  /*36b20*/  LDL.LU.64 R168, [R1+0x1170] ;  /* 0x0011700001a87983 */ /* 0x001ea80000300a00 */
[----:B------:R-:W3:Y:S01]  /*36b30*/  LDL.LU.64 R164, [R1+0xa18] ;  /* 0x000a180001a47983 */ /* 0x000ee20000300a00 */
[----:B------:R-:W-:-:S02]  /*36b40*/  LOP3.LUT P0, RZ, R5, 0x80, RZ, 0xc0, !PT ;  /* 0x0000008005ff7812 */ /* 0x000fc4000780c0ff */
[C---:B------:R-:W-:Y:S01]  /*36b50*/  LOP3.LUT P1, RZ, R5.reuse, 0x100, RZ, 0xc0, !PT ;  /* 0x0000010005ff7812 */ /* 0x040fe2000782c0ff */
[----:B------:R-:W4:Y:S04]  /*36b60*/  LDL.LU.64 R156, [R1+0xa08] ;  /* 0x000a0800019c7983 */ /* 0x000f280000300a00 */
[----:B------:R-:W4:Y:S04]  /*36b70*/  LDL.LU.64 R162, [R1+0xa00] ;  /* 0x000a000001a27983 */ /* 0x000f280000300a00 */
[----:B------:R-:W4:Y:S04]  /*36b80*/  LDL.LU.64 R160, [R1+0x9f8] ;  /* 0x0009f80001a07983 */ /* 0x000f280000300a00 */
[----:B------:R-:W4:Y:S04]  /*36b90*/  LDL.LU.64 R158, [R1+0x9f0] ;  /* 0x0009f000019e7983 */ /* 0x000f280000300a00 */
[----:B------:R-:W4:Y:S04]  /*36ba0*/  LDL.LU.64 R166, [R1+0x9e8] ;  /* 0x0009e80001a67983 */ /* 0x000f280000300a00 */
[----:B------:R-:W4:Y:S01]  /*36bb0*/  LDL.LU.64 R6, [R1+0x9e0] ;  /* 0x0009e00001067983 */ /* 0x000f220000300a00 */
[----:B------:R-:W-:-:S02]  /*36bc0*/  LOP3.LUT P4, RZ, R5, 0x80000, RZ, 0xc0, !PT ;  /* 0x0008000005ff7812 */ /* 0x000fc4000788c0ff */
[----:B------:R-:W-:-:S11]  /*36bd0*/  LOP3.LUT R0, R0, 0xffefffff, RZ, 0xc0, !PT ;  /* 0xffefffff00007812 */ /* 0x000fd600078ec0ff */
[----:B------:R-:W-:Y:S02]  /*36be0*/  @P4 LOP3.LUT R0, R0, 0x100000, RZ, 0xfc, !PT ;  /* 0x0010000000004812 */ /* 0x000fe400078efcff */
[----:B------:R-:W-:Y:S02]  /*36bf0*/  LOP3.LUT P4, RZ, R5, 0x40000, RZ, 0xc0, !PT ;  /* 0x0004000005ff7812 */ /* 0x000fe4000788c0ff */
[----:B------:R-:W-:-:S11]  /*36c00*/  LOP3.LUT R0, R0, 0xffdfffff, RZ, 0xc0, !PT ;  /* 0xffdfffff00007812 */ /* 0x000fd600078ec0ff */
[----:B------:R-:W-:Y:S02]  /*36c10*/  @P4 LOP3.LUT R0, R0, 0x200000, RZ, 0xfc, !PT ;  /* 0x0020000000004812 */ /* 0x000fe400078efcff */
[----:B------:R-:W-:Y:S02]  /*36c20*/  LOP3.LUT P4, RZ, R5, 0x20000, RZ, 0xc0, !PT ;  /* 0x0002000005ff7812 */ /* 0x000fe4000788c0ff */
[----:B------:R-:W-:Y:S02]  /*36c30*/  LOP3.LUT R0, R0, 0xffbfffff, RZ, 0xc0, !PT ;  /* 0xffbfffff00007812 */ /* 0x000fe400078ec0ff */
[----:B--2---:R-:W-:-:S05]  /*36c40*/  PRMT R172, R168, 0x7770, RZ ;  /* 0x00007770a8ac7816 */ /* 0x004fca00000000ff */
[----:B---3--:R0:W-:Y:S02]  /*36c50*/  @P0 STG.E.U8 desc[UR32][R164.64], R172 ;  /* 0x000000aca4000986 */ /* 0x0081e4000c101120 */
[----:B0-----:R-:W-:Y:S02]  /*36c60*/  PRMT R172, R168, 0x7771, RZ ;  /* 0x00007771a8ac7816 */ /* 0x001fe400000000ff */
[----:B------:R-:W2:Y:S04]  /*36c70*/  LDL.LU.64 R164, [R1+0x9d8] ;  /* 0x0009d80001a47983 */ /* 0x000ea80000300a00 */
[----:B------:R0:W-:Y:S04]  /*36c80*/  @P1 STG.E.U8 desc[UR32][R170.64], R172 ;  /* 0x000000acaa001986 */ /* 0x0001e8000c101120 */
[----:B0-----:R-:W3:Y:S01]  /*36c90*/  LDL.LU.64 R170, [R1+0x1168] ;  /* 0x0011680001aa7983 */ /* 0x001ee20000300a00 */
[----:B------:R-:W-:-:S02]  /*36ca0*/  @P4 LOP3.LUT R0, R0, 0x400000, RZ, 0xfc, !PT ;  /* 0x0040000000004812 */ /* 0x000fc400078efcff */
[C---:B------:R-:W-:Y:S01]  /*36cb0*/  LOP3.LUT P4, RZ, R5.reuse, 0x10000, RZ, 0xc0, !PT ;  /* 0x0001000005ff7812 */ /* 0x040fe2000788c0ff */
[----:B------:R-:W2:Y:S01]  /*36cc0*/  LDL.LU.64 R174, [R1+0x9c0] ;  /* 0x0009c00001ae7983 */ /* 0x000ea20000300a00 */
[----:B------:R-:W-:Y:S02]  /*36cd0*/  LOP3.LUT R0, R0, 0xff7fffff, RZ, 0xc0, !PT ;  /* 0xff7fffff00007812 */ /* 0x000fe400078ec0ff */
[C---:B------:R-:W-:Y:S01]  /*36ce0*/  LOP3.LUT P2, RZ, R5.reuse, 0x200, RZ, 0xc0, !PT ;  /* 0x0000020005ff7812 */ /* 0x040fe2000784c0ff */
[----:B------:R-:W2:Y:S01]  /*36cf0*/  LDL.LU.64 R176, [R1+0x9b8] ;  /* 0x0009b80001b07983 */ /* 0x000ea20000300a00 */
[----:B------:R-:W-:Y:S02]  /*36d00*/  LOP3.LUT P3, RZ, R5, 0x400, RZ, 0xc0, !PT ;  /* 0x0000040005ff7812 */ /* 0x000fe4000786c0ff */
[----:B------:R-:W-:Y:S01]  /*36d10*/  PRMT R172, R169, 0x7770, RZ ;  /* 0x00007770a9ac7816 */ /* 0x000fe200000000ff */
[----:B------:R-:W2:Y:S04]  /*36d20*/  LDL.LU.64 R178, [R1+0x9b0] ;  /* 0x0009b00001b27983 */ /* 0x000ea80000300a00 */
[----:B------:R-:W-:-:S02]  /*36d30*/  @P4 LOP3.LUT R0, R0, 0x800000, RZ, 0xfc, !PT ;  /* 0x0080000000004812 */ /* 0x000fc400078efcff */
        /* <DEDUP_REMOVED lines=11> */
[----:B----4-:R0:W-:Y:S10]  /*36df0*/  @P2 STG.E.U8 desc[UR32][R156.64], R172 ;  /* 0x000000ac9c002986 */ /* 0x0101f4000c101120 */
[----:B------:R-:W-:-:S02]  /*36e00*/  @P4 LOP3.LUT R0, R0, 0x8000000, RZ, 0xfc, !PT ;  /* 0x0800000000004812 */ /* 0x000fc400078efcff */
[----:B------:R-:W-:Y:S01]  /*36e10*/  LOP3.LUT P4, RZ, R5, 0x800, RZ, 0xc0, !PT ;  /* 0x0000080005ff7812 */ /* 0x000fe2000788c0ff */
[----:B0-----:R-:W4:Y:S01]  /*36e20*/  LDL.LU.64 R156, [R1+0x9a8] ;  /* 0x0009a800019c7983 */ /* 0x001f220000300a00 */
[----:B------:R-:W-:-:S05]  /*36e30*/  PRMT R172, R169, 0x7771, RZ ;  /* 0x00007771a9ac7816 */ /* 0x000fca00000000ff */
[----:B------:R0:W-:Y:S04]  /*36e40*/  @P3 STG.E.U8 desc[UR32][R162.64], R172 ;  /* 0x000000aca2003986 */ /* 0x0001e8000c101120 */
[----:B0-----:R-:W4:Y:S01]  /*36e50*/  LDL.LU.64 R162, [R1+0x9a0] ;  /* 0x0009a00001a27983 */ /* 0x001f220000300a00 */
[----:B---3--:R-:W-:-:S05]  /*36e60*/  PRMT R172, R170, 0x7770, RZ ;  /* 0x00007770aaac7816 */ /* 0x008fca00000000ff */
[----:B------:R0:W-:Y:S01]  /*36e70*/  @P4 STG.E.U8 desc[UR32][R160.64], R172 ;  /* 0x000000aca0004986 */ /* 0x0001e2000c101120 */
[----:B------:R-:W-:Y:S02]  /*36e80*/  LOP3.LUT P4, RZ, R0, 0x8000000, RZ, 0xc0, !PT ;  /* 0x0800000000ff7812 */ /* 0x000fe4000788c0ff */
[----:B0-----:R-:W-:Y:S01]  /*36e90*/  PRMT R172, R170, 0x7771, RZ ;  /* 0x00007771aaac7816 */ /* 0x001fe200000000ff */
[----:B------:R-:W3:Y:S10]  /*36ea0*/  LDL.LU.64 R160, [R1+0x998] ;  /* 0x0009980001a07983 */ /* 0x000ef40000300a00 */
[----:B------:R0:W-:Y:S01]  /*36eb0*/  @P4 STG.E.U8 desc[UR32][R158.64], R172 ;  /* 0x000000ac9e004986 */ /* 0x0001e2000c101120 */
[----:B------:R-:W-:-:S02]  /*36ec0*/  LOP3.LUT P4, RZ, R0, 0x4000000, RZ, 0xc0, !PT ;  /* 0x0400000000ff7812 */ /* 0x000fc4000788c0ff */
        /* <DEDUP_REMOVED lines=10> */
[----:B--2---:R0:W-:Y:S04]  /*36f70*/  @P4 STG.E.U8 desc[UR32][R164.64], R172 ;  /* 0x000000aca4004986 */ /* 0x0041e8000c101120 */
[----:B0-----:R-:W2:Y:S04]  /*36f80*/  LDL.LU.64 R164, [R1+0x1148] ;  /* 0x0011480001a47983 */ /* 0x001ea80000300a00 */
[----:B------:R-:W4:Y:S01]  /*36f90*/  LDL.LU.64 R172, [R1+0x9d0] ;  /* 0x0009d00001ac7983 */ /* 0x000f220000300a00 */
[----:B------:R-:W-:-:S02]  /*36fa0*/  LOP3.LUT P4, RZ, R0, 0x800000, RZ, 0xc0, !PT ;  /* 0x0080000000ff7812 */ /* 0x000fc4000788c0ff */
[----:B------:R-:W-:-:S11]  /*36fb0*/  PRMT R168, R168, 0x7773, RZ ;  /* 0x00007773a8a87816 */ /* 0x000fd600000000ff */
[----:B----4-:R0:W-:Y:S01]  /*36fc0*/  @P4 STG.E.U8 desc[UR32][R172.64], R168 ;  /* 0x000000a8ac004986 */ /* 0x0101e2000c101120 */
[----:B------:R-:W-:Y:S02]  /*36fd0*/  LOP3.LUT P4, RZ, R0, 0x400000, RZ, 0xc0, !PT ;  /* 0x0040000000ff7812 */ /* 0x000fe4000788c0ff */
[----:B0-----:R-:W-:-:S11]  /*36fe0*/  PRMT R168, R169, 0x7772, RZ ;  /* 0x00007772a9a87816 */ /* 0x001fd600000000ff */
[----:B--2---:R0:W-:Y:S04]  /*36ff0*/  @P4 STG.E.U8 desc[UR32][R164.64], R168 ;  /* 0x000000a8a4004986 */ /* 0x0041e8000c101120 */
[----:B0-----:R-:W2:Y:S01]  /*37000*/  LDL.LU.64 R164, [R1+0x1140] ;  /* 0x0011400001a47983 */ /* 0x001ea20000300a00 */
[----:B------:R-:W-:Y:S02]  /*37010*/  LOP3.LUT P4, RZ, R0, 0x200000, RZ, 0xc0, !PT ;  /* 0x0020000000ff7812 */ /* 0x000fe4000788c0ff */
[----:B------:R-:W-:Y:S02]  /*37020*/  PRMT R169, R169, 0x7773, RZ ;  /* 0x00007773a9a97816 */ /* 0x000fe400000000ff */
[C---:B------:R-:W-:Y:S02]  /*37030*/  LOP3.LUT P5, RZ, R5.reuse, 0x100000, RZ, 0xc0, !PT ;  /* 0x0010000005ff7812 */ /* 0x040fe400078ac0ff */
[----:B------:R-:W-:-:S07]  /*37040*/  LOP3.LUT P6, RZ, R5, 0x200000, RZ, 0xc0, !PT ;  /* 0x0020000005ff7812 */ /* 0x000fce00078cc0ff */
[----:B------:R-:W-:Y:S01]  /*37050*/  @P4 STG.E.U8 desc[UR32][R174.64], R169 ;  /* 0x000000a9ae004986 */ /* 0x000fe2000c101120 */
[----:B------:R-:W-:Y:S02]  /*37060*/  LOP3.LUT P4, RZ, R0, 0x100000, RZ, 0xc0, !PT ;  /* 0x0010000000ff7812 */ /* 0x000fe4000788c0ff */
[C---:B------:R-:W-:Y:S02]  /*37070*/  PRMT R168, R170.reuse, 0x7772, RZ ;  /* 0x00007772aaa87816 */ /* 0x040fe400000000ff */
[C---:B------:R-:W-:Y:S02]  /*37080*/  LOP3.LUT P0, RZ, R5.reuse, 0x400000, RZ, 0xc0, !PT ;  /* 0x0040000005ff7812 */ /* 0x040fe4000780c0ff */
[----:B------:R-:W-:Y:S02]  /*37090*/  LOP3.LUT P1, RZ, R5, 0x800000, RZ, 0xc0, !PT ;  /* 0x0080000005ff7812 */ /* 0x000fe4000782c0ff */
[----:B------:R-:W-:-:S05]  /*370a0*/  PRMT R170, R170, 0x7773, RZ ;  /* 0x00007773aaaa7816 */ /* 0x000fca00000000ff */
[----:B------:R0:W-:Y:S01]  /*370b0*/  @P4 STG.E.U8 desc[UR32][R176.64], R168 ;  /* 0x000000a8b0004986 */ /* 0x0001e2000c101120 */
[----:B------:R-:W-:-:S03]  /*370c0*/  LOP3.LUT P2, RZ, R5, 0x1000000, RZ, 0xc0, !PT ;  /* 0x0100000005ff7812 */ /* 0x000fc6000784c0ff */
[----:B------:R-:W-:Y:S01]  /*370d0*/  @P5 STG.E.U8 desc[UR32][R178.64], R170 ;  /* 0x000000aab2005986 */ /* 0x000fe2000c101120 */
[C---:B0-----:R-:W-:Y:S02]  /*370e0*/  PRMT R168, R171.reuse, 0x7772, RZ ;  /* 0x00007772aba87816 */ /* 0x041fe400000000ff */
[----:B------:R-:W-:-:S03]  /*370f0*/  PRMT R171, R171, 0x7773, RZ ;  /* 0x00007773abab7816 */ /* 0x000fc600000000ff */
[----:B------:R2:W-:Y:S01]  /*37100*/  @P6 STG.E.U8 desc[UR32][R156.64], R168 ;  /* 0x000000a89c006986 */ /* 0x0005e2000c101120 */
[----:B------:R-:W-:-:S03]  /*37110*/  LOP3.LUT P3, RZ, R5, 0x2000000, RZ, 0xc0, !PT ;  /* 0x0200000005ff7812 */ /* 0x000fc6000786c0ff */
[----:B------:R-:W-:Y:S01]  /*37120*/  @P0 STG.E.U8 desc[UR32][R162.64], R171 ;  /* 0x000000aba2000986 */ /* 0x000fe2000c101120 */
[----:B--2---:R-:W-:-:S05]  /*37130*/  PRMT R168, R164, 0x7770, RZ ;  /* 0x00007770a4a87816 */ /* 0x004fca00000000ff */
[----:B---3--:R0:W-:Y:S02]  /*37140*/  @P1 STG.E.U8 desc[UR32][R160.64], R168 ;  /* 0x000000a8a0001986 */ /* 0x0081e4000c101120 */
[----:B0-----:R-:W-:-:S05]  /*37150*/  PRMT R168, R164, 0x7771, RZ ;  /* 0x00007771a4a87816 */ /* 0x001fca00000000ff */
[----:B------:R0:W-:Y:S02]  /*37160*/  @P2 STG.E.U8 desc[UR32][R6.64], R168 ;  /* 0x000000a806002986 */ /* 0x0001e4000c101120 */
[----:B0-----:R-:W-:Y:S02]  /*37170*/  PRMT R168, R165, 0x7770, RZ ;  /* 0x00007770a5a87816 */ /* 0x001fe400000000ff */
[----:B------:R-:W2:Y:S04]  /*37180*/  LDL.LU.64 R6, [R1+0x1138] ;  /* 0x0011380001067983 */ /* 0x000ea80000300a00 */
[----:B------:R0:W-:Y:S04]  /*37190*/  @P3 STG.E.U8 desc[UR32][R166.64], R168 ;  /* 0x000000a8a6003986 */ /* 0x0001e8000c101120 */
[----:B0-----:R-:W3:Y:S04]  /*371a0*/  LDL.LU.64 R166, [R1+0x1130] ;  /* 0x0011300001a67983 */ /* 0x001ee80000300a00 */
[----:B------:R-:W4:Y:S04]  /*371b0*/  LDL.LU.64 R160, [R1+0x980] ;  /* 0x0009800001a07983 */ /* 0x000f280000300a00 */
[----:B------:R-:W3:Y:S04]  /*371c0*/  LDL.LU.64 R156, [R1+0x978] ;  /* 0x00097800019c7983 */ /* 0x000ee80000300a00 */
[----:B------:R-:W3:Y:S04]  /*371d0*/  LDL.LU.64 R170, [R1+0x970] ;  /* 0x0009700001aa7983 */ /* 0x000ee80000300a00 */
[----:B------:R-:W3:Y:S04]  /*371e0*/  LDL.LU.64 R172, [R1+0x968] ;  /* 0x0009680001ac7983 */ /* 0x000ee80000300a00 */
[----:B------:R-:W3:Y:S04]  /*371f0*/  LDL.LU.64 R174, [R1+0x960] ;  /* 0x0009600001ae7983 */ /* 0x000ee80000300a00 */
[----:B------:R-:W3:Y:S04]  /*37200*/  LDL.LU.64 R176, [R1+0x958] ;  /* 0x0009580001b07983 */ /* 0x000ee80000300a00 */
[----:B------:R-:W3:Y:S01]  /*37210*/  LDL.LU.64 R178, [R1+0x950] ;  /* 0x0009500001b27983 */ /* 0x000ee20000300a00 */
[----:B------:R-:W-:-:S03]  /*37220*/  LOP3.LUT P0, RZ, R5, 0x4000000, RZ, 0xc0, !PT ;  /* 0x0400000005ff7812 */ /* 0x000fc6000780c0ff */
[----:B------:R-:W3:Y:S01]  /*37230*/  LDL.LU.64 R162, [R1+0x948] ;  /* 0x0009480001a27983 */ /* 0x000ee20000300a00 */
[----:B------:R-:W-:Y:S02]  /*37240*/  PRMT R168, R165, 0x7771, RZ ;  /* 0x00007771a5a87816 */ /* 0x000fe400000000ff */
[----:B------:R-:W-:Y:S02]  /*37250*/  LOP3.LUT R0, R0, 0xffffefff, RZ, 0xc0, !PT ;  /* 0xffffefff00007812 */ /* 0x000fe400078ec0ff */
[C---:B------:R-:W-:Y:S02]  /*37260*/  LOP3.LUT P1, RZ, R5.reuse, 0x8000000, RZ, 0xc0, !PT ;  /* 0x0800000005ff7812 */ /* 0x040fe4000782c0ff */
[C---:B------:R-:W-:Y:S02]  /*37270*/  LOP3.LUT P2, RZ, R5.reuse, 0x10000000, RZ, 0xc0, !PT ;  /* 0x1000000005ff7812 */ /* 0x040fe4000784c0ff */
[----:B------:R-:W-:Y:S01]  /*37280*/  LOP3.LUT P3, RZ, R5, 0x20000000, RZ, 0xc0, !PT ;  /* 0x2000000005ff7812 */ /* 0x000fe2000786c0ff */
[----:B----4-:R0:W-:Y:S04]  /*37290*/  @P0 STG.E.U8 desc[UR32][R160.64], R168 ;  /* 0x000000a8a0000986 */ /* 0x0101e8000c101120 */
[----:B0-----:R-:W4:Y:S01]  /*372a0*/  LDL.LU.64 R160, [R1+0x940] ;  /* 0x0009400001a07983 */ /* 0x001f220000300a00 */
[----:B--2---:R-:W-:-:S13]  /*372b0*/  LOP3.LUT P4, RZ, R6, 0x40, RZ, 0xc0, !PT ;  /* 0x0000004006ff7812 */ /* 0x004fda000788c0ff */
        /* <DEDUP_REMOVED lines=17> */
[----:B------:R-:W-:Y:S02]  /*373d0*/  LOP3.LUT R0, R0, 0xfffbffff, RZ, 0xc0, !PT ;  /* 0xfffbffff00007812 */ /* 0x000fe400078ec0ff */
[----:B---3--:R-:W-:-:S09]  /*373e0*/  PRMT R168, R166, 0x7770, RZ ;  /* 0x00007770a6a87816 */ /* 0x008fd200000000ff */
[----:B------:R-:W-:Y:S02]  /*373f0*/  @P4 LOP3.LUT R0, R0, 0x40000, RZ, 0xfc, !PT ;  /* 0x0004000000004812 */ /* 0x000fe400078efcff */
[----:B------:R-:W-:Y:S01]  /*37400*/  LOP3.LUT P4, RZ, R5, 0x80000000, RZ, 0xc0, !PT ;  /* 0x8000000005ff7812 */ /* 0x000fe2000788c0ff */
[----:B------:R0:W-:Y:S01]  /*37410*/  @P1 STG.E.U8 desc[UR32][R156.64], R168 ;  /* 0x000000a89c001986 */ /* 0x0001e2000c101120 */
[----:B------:R-:W-:Y:S02]  /*37420*/  LOP3.LUT R0, R0, 0xfff7ffff, RZ, 0xc0, !PT ;  /* 0xfff7ffff00007812 */ /* 0x000fe400078ec0ff */
[----:B0-----:R-:W-:Y:S01]  /*37430*/  PRMT R168, R166, 0x7771, RZ ;  /* 0x00007771a6a87816 */ /* 0x001fe200000000ff */
[----:B------:R-:W2:Y:S08]  /*37440*/  LDL.LU.64 R156, [R1+0x1128] ;  /* 0x00112800019c7983 */ /* 0x000eb00000300a00 */
[----:B------:R-:W-:-:S02]  /*37450*/  @P4 LOP3.LUT R0, R0, 0x80000, RZ, 0xfc, !PT ;  /* 0x0008000000004812 */ /* 0x000fc400078efcff */
[----:B------:R-:W-:Y:S01]  /*37460*/  LOP3.LUT P4, RZ, R5, 0x40000000, RZ, 0xc0, !PT ;  /* 0x4000000005ff7812 */ /* 0x000fe2000788c0ff */
[----:B------:R0:W-:Y:S02]  /*37470*/  @P2 STG.E.U8 desc[UR32][R170.64], R168 ;  /* 0x000000a8aa002986 */ /* 0x0001e4000c101120 */
[C---:B0-----:R-:W-:Y:S02]  /*37480*/  PRMT R168, R167.reuse, 0x7770, RZ ;  /* 0x00007770a7a87816 */ /* 0x041fe400000000ff */
[----:B------:R-:W3:Y:S04]  /*37490*/  LDL.LU.64 R170, [R1+0x910] ;  /* 0x0009100001aa7983 */ /* 0x000ee80000300a00 */
[----:B------:R0:W-:Y:S02]  /*374a0*/  @P3 STG.E.U8 desc[UR32][R172.64], R168 ;  /* 0x000000a8ac003986 */ /* 0x0001e4000c101120 */
[----:B0-----:R-:W-:-:S02]  /*374b0*/  PRMT R168, R167, 0x7771, RZ ;  /* 0x00007771a7a87816 */ /* 0x001fc400000000ff */
[----:B------:R-:W2:Y:S04]  /*374c0*/  LDL.LU.64 R172, [R1+0x908] ;  /* 0x0009080001ac7983 */ /* 0x000ea80000300a00 */
[----:B------:R0:W-:Y:S01]  /*374d0*/  @P4 STG.E.U8 desc[UR32][R174.64], R168 ;  /* 0x000000a8ae004986 */ /* 0x0001e2000c101120 */
[----:B------:R-:W-:Y:S02]  /*374e0*/  LOP3.LUT P4, RZ, R0, 0x80000, RZ, 0xc0, !PT ;  /* 0x0008000000ff7812 */ /* 0x000fe4000788c0ff */
[----:B0-----:R-:W-:-:S11]  /*374f0*/  PRMT R168, R164, 0x7772, RZ ;  /* 0x00007772a4a87816 */ /* 0x001fd600000000ff */
[----:B------:R0:W-:Y:S01]  /*37500*/  @P4 STG.E.U8 desc[UR32][R176.64], R168 ;  /* 0x000000a8b0004986 */ /* 0x0001e2000c101120 */
[----:B------:R-:W-:Y:S02]  /*37510*/  LOP3.LUT P4, RZ, R0, 0x40000, RZ, 0xc0, !PT ;  /* 0x0004000000ff7812 */ /* 0x000fe4000788c0ff */
[----:B------:R-:W-:Y:S01]  /*37520*/  PRMT R164, R164, 0x7773, RZ ;  /* 0x00007773a4a47816 */ /* 0x000fe200000000ff */
[----:B0-----:R-:W3:Y:S10]  /*37530*/  LDL.LU.64 R168, [R1+0x918] ;  /* 0x0009180001a87983 */ /* 0x001ef40000300a00 */
[----:B------:R0:W-:Y:S01]  /*37540*/  @P4 STG.E.U8 desc[UR32][R178.64], R164 ;  /* 0x000000a4b2004986 */ /* 0x0001e2000c101120 */
[----:B------:R-:W-:-:S03]  /*37550*/  LOP3.LUT P4, RZ, R0, 0x20000, RZ, 0xc0, !PT ;  /* 0x0002000000ff7812 */ /* 0x000fc6000788c0ff */
[----:B------:R-:W2:Y:S04]  /*37560*/  LDL.LU.64 R174, [R1+0x900] ;  /* 0x0009000001ae7983 */ /* 0x000ea80000300a00 */
[----:B------:R-:W2:Y:S01]  /*37570*/  LDL.LU.64 R176, [R1+0x8f8] ;  /* 0x0008f80001b07983 */ /* 0x000ea20000300a00 */
[----:B0-----:R-:W-:-:S03]  /*37580*/  PRMT R164, R165, 0x7772, RZ ;  /* 0x00007772a5a47816 */ /* 0x001fc600000000ff */
[----:B------:R-:W2:Y:S04]  /*37590*/  LDL.LU.64 R178, [R1+0x8f0] ;  /* 0x0008f00001b27983 */ /* 0x000ea80000300a00 */
[----:B------:R0:W-:Y:S01]  /*375a0*/  @P4 STG.E.U8 desc[UR32][R162.64], R164 ;  /* 0x000000a4a2004986 */ /* 0x0001e2000c101120 */
[C---:B------:R-:W-:Y:S02]  /*375b0*/  LOP3.LUT P4, RZ, R0.reuse, 0x10000, RZ, 0xc0, !PT ;  /* 0x0001000000ff7812 */ /* 0x040fe4000788c0ff */
[----:B------:R-:W-:Y:S01]  /*375c0*/  PRMT R165, R165, 0x7773, RZ ;  /* 0x00007773a5a57816 */ /* 0x000fe200000000ff */
[----:B0-----:R-:W3:Y:S10]  /*375d0*/  LDL.LU.64 R162, [R1+0x1120] ;  /* 0x0011200001a27983 */ /* 0x001ef40000300a00 */
[----:B----4-:R0:W-:Y:S04]  /*375e0*/  @P4 STG.E.U8 desc[UR32][R160.64], R165 ;  /* 0x000000a5a0004986 */ /* 0x0101e8000c101120 */
[----:B0-----:R-:W4:Y:S01]  /*375f0*/  LDL.LU.64 R160, [R1+0x1118] ;  /* 0x0011180001a07983 */ /* 0x001f220000300a00 */
[----:B------:R-:W-:-:S02]  /*37600*/  LOP3.LUT P4, RZ, R0, 0x8000, RZ, 0xc0, !PT ;  /* 0x0000800000ff7812 */ /* 0x000fc4000788c0ff */
[----:B------:R-:W-:-:S11]  /*37610*/  PRMT R164, R166, 0x7772, RZ ;  /* 0x00007772a6a47816 */ /* 0x000fd600000000ff */
[----:B----4-:R0:W-:Y:S04]  /*37620*/  @P4 STG.E.U8 desc[UR32][R160.64], R164 ;  /* 0x000000a4a0004986 */ /* 0x0101e8000c101120 */
[----:B0-----:R-:W4:Y:S04]  /*37630*/  LDL.LU.64 R160, [R1+0x1110] ;  /* 0x0011100001a07983 */ /* 0x001f280000300a00 */
[----:B------:R-:W2:Y:S01]  /*37640*/  LDL.LU.64 R164, [R1+0x930] ;  /* 0x0009300001a47983 */ /* 0x000ea20000300a00 */
[----:B------:R-:W-:Y:S02]  /*37650*/  LOP3.LUT P4, RZ, R0, 0x4000, RZ, 0xc0, !PT ;  /* 0x0000400000ff7812 */ /* 0x000fe4000788c0ff */
[----:B------:R-:W-:-:S11]  /*37660*/  PRMT R166, R166, 0x7773, RZ ;  /* 0x00007773a6a67816 */ /* 0x000fd600000000ff */
[----:B--2---:R0:W-:Y:S01]  /*37670*/  @P4 STG.E.U8 desc[UR32][R164.64], R166 ;  /* 0x000000a6a4004986 */ /* 0x0041e2000c101120 */
[----:B------:R-:W-:Y:S02]  /*37680*/  LOP3.LUT P4, RZ, R0, 0x2000, RZ, 0xc0, !PT ;  /* 0x0000200000ff7812 */ /* 0x000fe4000788c0ff */
[----:B0-----:R-:W-:-:S11]  /*37690*/  PRMT R164, R167, 0x7772, RZ ;  /* 0x00007772a7a47816 */ /* 0x001fd600000000ff */
[----:B---3--:R0:W-:Y:S04]  /*376a0*/  @P4 STG.E.U8 desc[UR32][R162.64], R164 ;  /* 0x000000a4a2004986 */ /* 0x0081e8000c101120 */
[----:B0-----:R-:W2:Y:S04]  /*376b0*/  LDL.LU.64 R162, [R1+0x1108] ;  /* 0x0011080001a27983 */ /* 0x001ea80000300a00 */
[----:B------:R-:W3:Y:S01]  /*376c0*/  LDL.LU.64 R164, [R1+0x920] ;  /* 0x0009200001a47983 */ /* 0x000ee20000300a00 */
[----:B------:R-:W-:Y:S02]  /*376d0*/  LOP3.LUT P4, RZ, R0, 0x1000, RZ, 0xc0, !PT ;  /* 0x0000100000ff7812 */ /* 0x000fe4000788c0ff */
[----:B------:R-:W-:-:S02]  /*376e0*/  LOP3.LUT P5, RZ, R6, 0x80, RZ, 0xc0, !PT ;  /* 0x0000008006ff7812 */ /* 0x000fc400078ac0ff */
[----:B------:R-:W-:Y:S02]  /*376f0*/  PRMT R167, R167, 0x7773, RZ ;  /* 0x00007773a7a77816 */ /* 0x000fe400000000ff */
[C---:B------:R-:W-:Y:S02]  /*37700*/  LOP3.LUT P6, RZ, R6.reuse, 0x100, RZ, 0xc0, !PT ;  /* 0x0000010006ff7812 */ /* 0x040fe400078cc0ff */
[C---:B------:R-:W-:Y:S02]  /*37710*/  LOP3.LUT P0, RZ, R6.reuse, 0x200, RZ, 0xc0, !PT ;  /* 0x0000020006ff7812 */ /* 0x040fe4000780c0ff */
[C---:B------:R-:W-:Y:S02]  /*37720*/  LOP3.LUT P1, RZ, R6.reuse, 0x400, RZ, 0xc0, !PT ;  /* 0x0000040006ff7812 */ /* 0x040fe4000782c0ff */
[C---:B------:R-:W-:Y:S02]  /*37730*/  LOP3.LUT P2, RZ, R6.reuse, 0x800, RZ, 0xc0, !PT ;  /* 0x0000080006ff7812 */ /* 0x040fe4000784c0ff */
[----:B------:R-:W-:-:S02]  /*37740*/  LOP3.LUT P3, RZ, R6, 0x1000, RZ, 0xc0, !PT ;  /* 0x0000100006ff7812 */ /* 0x000fc4000786c0ff */
[----:B------:R-:W-:Y:S01]  /*37750*/  LOP3.LUT R0, R0, 0xffffffef, RZ, 0xc0, !PT ;  /* 0xffffffef00007812 */ /* 0x000fe200078ec0ff */
[----:B---3--:R4:W-:Y:S02]  /*37760*/  @P4 STG.E.U8 desc[UR32][R164.64], R167 ;  /* 0x000000a7a4004986 */ /* 0x0089e4000c101120 */
[C---:B----4-:R-:W-:Y:S02]  /*37770*/  PRMT R164, R160.reuse, 0x7770, RZ ;  /* 0x00007770a0a47816 */ /* 0x050fe400000000ff */
[----:B------:R-:W3:Y:S04]  /*37780*/  LDL.LU.64 R166, [R1+0x8e8] ;  /* 0x0008e80001a67983 */ /* 0x000ee80000300a00 */
[----:B------:R0:W-:Y:S02]  /*37790*/  @P5 STG.E.U8 desc[UR32][R168.64], R164 ;  /* 0x000000a4a8005986 */ /* 0x0001e4000c101120 */
[----:B0-----:R-:W-:-:S02]  /*377a0*/  PRMT R164, R160, 0x7771, RZ ;  /* 0x00007771a0a47816 */ /* 0x001fc400000000ff */
[----:B------:R-:W4:Y:S04]  /*377b0*/  LDL.LU.64 R168, [R1+0x8e0] ;  /* 0x0008e00001a87983 */ /* 0x000f280000300a00 */
[----:B------:R0:W-:Y:S02]  /*377c0*/  @P6 STG.E.U8 desc[UR32][R170.64], R164 ;  /* 0x000000a4aa006986 */ /* 0x0001e4000c101120 */
[C---:B0-----:R-:W-:Y:S02]  /*377d0*/  PRMT R164, R161.reuse, 0x7770, RZ ;  /* 0x00007770a1a47816 */ /* 0x041fe400000000ff */
[----:B------:R-:W4:Y:S04]  /*377e0*/  LDL.LU.64 R170, [R1+0x8d8] ;  /* 0x0008d80001aa7983 */ /* 0x000f280000300a00 */
[----:B------:R0:W-:Y:S02]  /*377f0*/  @P0 STG.E.U8 desc[UR32][R172.64], R164 ;  /* 0x000000a4ac000986 */ /* 0x0001e4000c101120 */
[----:B0-----:R-:W-:-:S02]  /*37800*/  PRMT R164, R161, 0x7771, RZ ;  /* 0x00007771a1a47816 */ /* 0x001fc400000000ff */
[----:B------:R-:W4:Y:S04]  /*37810*/  LDL.LU.64 R172, [R1+0x8d0] ;  /* 0x0008d00001ac7983 */ /* 0x000f280000300a00 */
[----:B------:R0:W-:Y:S04]  /*37820*/  @P1 STG.E.U8 desc[UR32][R174.64], R164 ;  /* 0x000000a4ae001986 */ /* 0x0001e8000c101120 */
[----:B0-----:R-:W4:Y:S01]  /*37830*/  LDL.LU.64 R174, [R1+0x8c8] ;  /* 0x0008c80001ae7983 */ /* 0x001f220000300a00 */
[----:B--2---:R-:W-:-:S05]  /*37840*/  PRMT R164, R162, 0x7770, RZ ;  /* 0x00007770a2a47816 */ /* 0x004fca00000000ff */
[----:B------:R0:W-:Y:S04]  /*37850*/  @P2 STG.E.U8 desc[UR32][R176.64], R164 ;  /* 0x000000a4b0002986 */ /* 0x0001e8000c101120 */
[----:B0-----:R-:W2:Y:S01]  /*37860*/  LDL.LU.64 R176, [R1+0x8c0] ;  /* 0x0008c00001b07983 */ /* 0x001ea20000300a00 */
[----:B------:R-:W-:-:S05]  /*37870*/  PRMT R164, R162, 0x7771, RZ ;  /* 0x00007771a2a47816 */ /* 0x000fca00000000ff */
[----:B------:R0:W-:Y:S04]  /*37880*/  @P3 STG.E.U8 desc[UR32][R178.64], R164 ;  /* 0x000000a4b2003986 */ /* 0x0001e8000c101120 */
[----:B0-----:R-:W2:Y:S01]  /*37890*/  LDL.LU.64 R178, [R1+0x8b8] ;  /* 0x0008b80001b27983 */ /* 0x001ea20000300a00 */
        /* <DEDUP_REMOVED lines=17> */
[C---:B------:R-:W-:Y:S02]  /*379b0*/  LOP3.LUT P4, RZ, R6.reuse, 0x80000, RZ, 0xc0, !PT ;  /* 0x0008000006ff7812 */ /* 0x040fe4000788c0ff */
[----:B------:R-:W-:Y:S02]  /*379c0*/  LOP3.LUT P0, RZ, R6, 0x2000, RZ, 0xc0, !PT ;  /* 0x0000200006ff7812 */ /* 0x000fe4000780c0ff */
[----:B------:R-:W-:Y:S02]  /*379d0*/  LOP3.LUT R0, R0, 0xfffffbff, RZ, 0xc0, !PT ;  /* 0xfffffbff00007812 */ /* 0x000fe400078ec0ff */
[----:B------:R-:W-:Y:S02]  /*379e0*/  LOP3.LUT P1, RZ, R6, 0x4000, RZ, 0xc0, !PT ;  /* 0x0000400006ff7812 */ /* 0x000fe4000782c0ff */
[----:B------:R-:W-:-:S05]  /*379f0*/  PRMT R164, R163, 0x7770, RZ ;  /* 0x00007770a3a47816 */ /* 0x000fca00000000ff */
[----:B------:R-:W-:Y:S02]  /*37a00*/  @P4 LOP3.LUT R0, R0, 0x400, RZ, 0xfc, !PT ;  /* 0x0000040000004812 */ /* 0x000fe400078efcff */
[C---:B------:R-:W-:Y:S02]  /*37a10*/  LOP3.LUT P4, RZ, R6.reuse, 0x40000, RZ, 0xc0, !PT ;  /* 0x0004000006ff7812 */ /* 0x040fe4000788c0ff */
[C---:B------:R-:W-:Y:S02]  /*37a20*/  LOP3.LUT P2, RZ, R6.reuse, 0x8000, RZ, 0xc0, !PT ;  /* 0x0000800006ff7812 */ /* 0x040fe4000784c0ff */
[----:B------:R-:W-:Y:S02]  /*37a30*/  LOP3.LUT P3, RZ, R6, 0x10000, RZ, 0xc0, !PT ;  /* 0x0001000006ff7812 */ /* 0x000fe4000786c0ff */
[----:B------:R-:W-:-:S07]  /*37a40*/  LOP3.LUT R0, R0, 0xfffff7ff, RZ, 0xc0, !PT ;  /* 0xfffff7ff00007812 */ /* 0x000fce00078ec0ff */
[----:B------:R-:W-:Y:S02]  /*37a50*/  @P4 LOP3.LUT R0, R0, 0x800, RZ, 0xfc, !PT ;  /* 0x0000080000004812 */ /* 0x000fe400078efcff */
[----:B------:R-:W-:Y:S01]  /*37a60*/  LOP3.LUT P4, RZ, R6, 0x20000, RZ, 0xc0, !PT ;  /* 0x0002000006ff7812 */ /* 0x000fe2000788c0ff */
[----:B---3--:R0:W-:Y:S02]  /*37a70*/  @P0 STG.E.U8 desc[UR32][R166.64], R164 ;  /* 0x000000a4a6000986 */ /* 0x0081e4000c101120 */
[----:B0-----:R-:W-:-:S05]  /*37a80*/  PRMT R164, R163, 0x7771, RZ ;  /* 0x00007771a3a47816 */ /* 0x001fca00000000ff */
[----:B----4-:R0:W-:Y:S02]  /*37a90*/  @P1 STG.E.U8 desc[UR32][R168.64], R164 ;  /* 0x000000a4a8001986 */ /* 0x0101e4000c101120 */
[C---:B0-----:R-:W-:Y:S02]  /*37aa0*/  PRMT R164, R160.reuse, 0x7772, RZ ;  /* 0x00007772a0a47816 */ /* 0x041fe400000000ff */
[----:B------:R-:W-:-:S03]  /*37ab0*/  PRMT R160, R160, 0x7773, RZ ;  /* 0x00007773a0a07816 */ /* 0x000fc600000000ff */
[----:B------:R0:W-:Y:S04]  /*37ac0*/  @P2 STG.E.U8 desc[UR32][R170.64], R164 ;  /* 0x000000a4aa002986 */ /* 0x0001e8000c101120 */
[----:B0-----:R-:W3:Y:S04]  /*37ad0*/  LDL.LU.64 R164, [R1+0x890] ;  /* 0x0008900001a47983 */ /* 0x001ee80000300a00 */
[----:B------:R-:W4:Y:S04]  /*37ae0*/  LDL.LU.64 R166, [R1+0x888] ;  /* 0x0008880001a67983 */ /* 0x000f280000300a00 */
[----:B------:R0:W-:Y:S04]  /*37af0*/  @P3 STG.E.U8 desc[UR32][R172.64], R160 ;  /* 0x000000a0ac003986 */ /* 0x0001e8000c101120 */
[----:B------:R-:W4:Y:S04]  /*37b00*/  LDL.LU.64 R168, [R1+0x880] ;  /* 0x0008800001a87983 */ /* 0x000f280000300a00 */
[----:B------:R-:W4:Y:S01]  /*37b10*/  LDL.LU.64 R170, [R1+0x878] ;  /* 0x0008780001aa7983 */ /* 0x000f220000300a00 */
[----:B0-----:R-:W-:-:S03]  /*37b20*/  PRMT R160, R161, 0x7772, RZ ;  /* 0x00007772a1a07816 */ /* 0x001fc600000000ff */
[----:B------:R-:W4:Y:S04]  /*37b30*/  LDL.LU.64 R172, [R1+0x870] ;  /* 0x0008700001ac7983 */ /* 0x000f280000300a00 */
[----:B------:R0:W-:Y:S01]  /*37b40*/  @P4 STG.E.U8 desc[UR32][R174.64], R160 ;  /* 0x000000a0ae004986 */ /* 0x0001e2000c101120 */
[----:B------:R-:W-:Y:S02]  /*37b50*/  LOP3.LUT P4, RZ, R0, 0x800, RZ, 0xc0, !PT ;  /* 0x0000080000ff7812 */ /* 0x000fe4000788c0ff */
[----:B------:R-:W-:Y:S02]  /*37b60*/  PRMT R161, R161, 0x7773, RZ ;  /* 0x00007773a1a17816 */ /* 0x000fe400000000ff */
[----:B0-----:R-:W-:Y:S01]  /*37b70*/  PRMT R160, R162, 0x7772, RZ ;  /* 0x00007772a2a07816 */ /* 0x001fe200000000ff */
[----:B------:R-:W4:Y:S08]  /*37b80*/  LDL.LU.64 R174, [R1+0x868] ;  /* 0x0008680001ae7983 */ /* 0x000f300000300a00 */
[----:B--2---:R0:W-:Y:S01]  /*37b90*/  @P4 STG.E.U8 desc[UR32][R176.64], R161 ;  /* 0x000000a1b0004986 */ /* 0x0041e2000c101120 */
[----:B------:R-:W-:-:S03]  /*37ba0*/  LOP3.LUT P4, RZ, R0, 0x400, RZ, 0xc0, !PT ;  /* 0x0000040000ff7812 */ /* 0x000fc6000788c0ff */
[----:B0-----:R-:W2:Y:S10]  /*37bb0*/  LDL.LU.64 R176, [R1+0x860] ;  /* 0x0008600001b07983 */ /* 0x001eb40000300a00 */
[----:B------:R0:W-:Y:S04]  /*37bc0*/  @P4 STG.E.U8 desc[UR32][R178.64], R160 ;  /* 0x000000a0b2004986 */ /* 0x0001e8000c101120 */
[----:B0-----:R-:W3:Y:S01]  /*37bd0*/  LDL.LU.64 R160, [R1+0x8b0] ;  /* 0x0008b00001a07983 */ /* 0x001ee20000300a00 */
[----:B------:R-:W-:-:S02]  /*37be0*/  LOP3.LUT P4, RZ, R0, 0x200, RZ, 0xc0, !PT ;  /* 0x0000020000ff7812 */ /* 0x000fc4000788c0ff */
[----:B------:R-:W-:Y:S01]  /*37bf0*/  PRMT R162, R162, 0x7773, RZ ;  /* 0x00007773a2a27816 */ /* 0x000fe200000000ff */
[----:B------:R-:W2:Y:S10]  /*37c00*/  LDL.LU.64 R178, [R1+0x858] ;  /* 0x0008580001b27983 */ /* 0x000eb40000300a00 */
[----:B---3--:R0:W-:Y:S01]  /*37c10*/  @P4 STG.E.U8 desc[UR32][R160.64], R162 ;  /* 0x000000a2a0004986 */ /* 0x0081e2000c101120 */
[----:B------:R-:W-:-:S02]  /*37c20*/  LOP3.LUT P4, RZ, R0, 0x100, RZ, 0xc0, !PT ;  /* 0x0000010000ff7812 */ /* 0x000fc4000788c0ff */
[----:B0-----:R-:W-:-:S11]  /*37c30*/  PRMT R160, R163, 0x7772, RZ ;  /* 0x00007772a3a07816 */ /* 0x001fd600000000ff */
[----:B------:R0:W-:Y:S01]  /*37c40*/  @P4 STG.E.U8 desc[UR32][R156.64], R160 ;  /* 0x000000a09c004986 */ /* 0x0001e2000c101120 */
[C---:B------:R-:W-:Y:S02]  /*37c50*/  LOP3.LUT P4, RZ, R0.reuse, 0x80, RZ, 0xc0, !PT ;  /* 0x0000008000ff7812 */ /* 0x040fe4000788c0ff */
[----:B------:R-:W-:Y:S01]  /*37c60*/  PRMT R163, R163, 0x7773, RZ ;  /* 0x00007773a3a37816 */ /* 0x000fe200000000ff */
[----:B0-----:R-:W3:Y:S10]  /*37c70*/  LDL.LU.64 R156, [R1+0x1100] ;  /* 0x00110000019c7983 */ /* 0x001ef40000300a00 */
[----:B------:R0:W-:Y:S04]  /*37c80*/  @P4 STG.E.U8 desc[UR32][R158.64], R163 ;  /* 0x000000a39e004986 */ /* 0x0001e8000c101120 */
[----:B0-----:R-:W2:Y:S04]  /*37c90*/  LDL.LU.64 R158, [R1+0x10f8] ;  /* 0x0010f800019e7983 */ /* 0x001ea80000300a00 */
[----:B------:R-:W4:Y:S01]  /*37ca0*/  LDL.LU.64 R162, [R1+0x898] ;  /* 0x0008980001a27983 */ /* 0x000f220000300a00 */
[----:B------:R-:W-:-:S02]  /*37cb0*/  LOP3.LUT P4, RZ, R0, 0x40, RZ, 0xc0, !PT ;  /* 0x0000004000ff7812 */ /* 0x000fc4000788c0ff */
[C---:B------:R-:W-:Y:S02]  /*37cc0*/  LOP3.LUT P5, RZ, R6.reuse, 0x4000000, RZ, 0xc0, !PT ;  /* 0x0400000006ff7812 */ /* 0x040fe400078ac0ff */
[C---:B------:R-:W-:Y:S02]  /*37cd0*/  LOP3.LUT P6, RZ, R6.reuse, 0x8000000, RZ, 0xc0, !PT ;  /* 0x0800000006ff7812 */ /* 0x040fe400078cc0ff */
[C---:B------:R-:W-:Y:S02]  /*37ce0*/  LOP3.LUT P0, RZ, R6.reuse, 0x10000000, RZ, 0xc0, !PT ;  /* 0x1000000006ff7812 */ /* 0x040fe4000780c0ff */
[C---:B------:R-:W-:Y:S02]  /*37cf0*/  LOP3.LUT P1, RZ, R6.reuse, 0x20000000, RZ, 0xc0, !PT ;  /* 0x2000000006ff7812 */ /* 0x040fe4000782c0ff */
[C---:B------:R-:W-:Y:S02]  /*37d00*/  LOP3.LUT P2, RZ, R6.reuse, 0x40000000, RZ, 0xc0, !PT ;  /* 0x4000000006ff7812 */ /* 0x040fe4000784c0ff */
[----:B------:R-:W-:-:S02]  /*37d10*/  LOP3.LUT P3, RZ, R6, 0x80000000, RZ, 0xc0, !PT ;  /* 0x8000000006ff7812 */ /* 0x000fc4000786c0ff */
[----:B------:R-:W-:Y:S02]  /*37d20*/  LOP3.LUT R5, R5, 0xefffffff, RZ, 0xc0, !PT ;  /* 0xefffffff05057812 */ /* 0x000fe400078ec0ff */
[----:B---3--:R-:W-:-:S05]  /*37d30*/  PRMT R160, R156, 0x7770, RZ ;  /* 0x000077709ca07816 */ /* 0x008fca00000000ff */
[----:B----4-:R0:W-:Y:S01]  /*37d40*/  @P4 STG.E.U8 desc[UR32][R162.64], R160 ;  /* 0x000000a0a2004986 */ /* 0x0101e2000c101120 */
[----:B------:R-:W-:Y:S02]  /*37d50*/  LOP3.LUT P4, RZ, R0, 0x20, RZ, 0xc0, !PT ;  /* 0x0000002000ff7812 */ /* 0x000fe4000788c0ff */
[----:B0-----:R-:W-:-:S11]  /*37d60*/  PRMT R160, R156, 0x7771, RZ ;  /* 0x000077719ca07816 */ /* 0x001fd600000000ff */
[----:B------:R0:W-:Y:S01]  /*37d70*/  @P4 STG.E.U8 desc[UR32][R164.64], R160 ;  /* 0x000000a0a4004986 */ /* 0x0001e2000c101120 */
[----:B------:R-:W-:Y:S02]  /*37d80*/  LOP3.LUT P4, RZ, R0, 0x10, RZ, 0xc0, !PT ;  /* 0x0000001000ff7812 */ /* 0x000fe4000788c0ff */
[----:B0-----:R-:W-:-:S11]  /*37d90*/  PRMT R160, R157, 0x7770, RZ ;  /* 0x000077709da07816 */ /* 0x001fd600000000ff */
[----:B------:R0:W-:Y:S02]  /*37da0*/  @P4 STG.E.U8 desc[UR32][R166.64], R160 ;  /* 0x000000a0a6004986 */ /* 0x0001e4000c101120 */
[----:B0-----:R-:W-:-:S05]  /*37db0*/  PRMT R160, R157, 0x7771, RZ ;  /* 0x000077719da07816 */ /* 0x001fca00000000ff */
[----:B------:R2:W-:Y:S02]  /*37dc0*/  @P5 STG.E.U8 desc[UR32][R168.64], R160 ;  /* 0x000000a0a8005986 */ /* 0x0005e4000c101120 */
[----:B--2---:R-:W-:-:S05]  /*37dd0*/  PRMT R160, R158, 0x7770, RZ ;  /* 0x000077709ea07816 */ /* 0x004fca00000000ff */
[----:B------:R0:W-:Y:S02]  /*37de0*/  @P6 STG.E.U8 desc[UR32][R170.64], R160 ;  /* 0x000000a0aa006986 */ /* 0x0001e4000c101120 */
[----:B0-----:R-:W-:Y:S02]  /*37df0*/  PRMT R160, R158, 0x7771, RZ ;  /* 0x000077719ea07816 */ /* 0x001fe400000000ff */
[----:B------:R-:W2:Y:S04]  /*37e00*/  LDL.LU.64 R170, [R1+0x850] ;  /* 0x0008500001aa7983 */ /* 0x000ea80000300a00 */
[----:B------:R0:W-:Y:S02]  /*37e10*/  @P0 STG.E.U8 desc[UR32][R172.64], R160 ;  /* 0x000000a0ac000986 */ /* 0x0001e4000c101120 */
[----:B0-----:R-:W-:-:S02]  /*37e20*/  PRMT R160, R159, 0x7770, RZ ;  /* 0x000077709fa07816 */ /* 0x001fc400000000ff */
[----:B------:R-:W3:Y:S04]  /*37e30*/  LDL.LU.64 R172, [R1+0x848] ;  /* 0x0008480001ac7983 */ /* 0x000ee80000300a00 */
[----:B------:R0:W-:Y:S02]  /*37e40*/  @P1 STG.E.U8 desc[UR32][R174.64], R160 ;  /* 0x000000a0ae001986 */ /* 0x0001e4000c101120 */
[----:B0-----:R-:W-:Y:S02]  /*37e50*/  PRMT R160, R159, 0x7771, RZ ;  /* 0x000077719fa07816 */ /* 0x001fe400000000ff */
[----:B------:R-:W4:Y:S04]  /*37e60*/  LDL.LU.64 R174, [R1+0x840] ;  /* 0x0008400001ae7983 */ /* 0x000f280000300a00 */
[----:B------:R0:W-:Y:S04]  /*37e70*/  @P2 STG.E.U8 desc[UR32][R176.64], R160 ;  /* 0x000000a0b0002986 */ /* 0x0001e8000c101120 */
[----:B0-----:R-:W4:Y:S01]  /*37e80*/  LDL.LU.64 R176, [R1+0x838] ;  /* 0x0008380001b07983 */ /* 0x001f220000300a00 */
[----:B------:R-:W-:-:S05]  /*37e90*/  PRMT R160, R156, 0x7772, RZ ;  /* 0x000077729ca07816 */ /* 0x000fca00000000ff */
[----:B------:R0:W-:Y:S04]  /*37ea0*/  @P3 STG.E.U8 desc[UR32][R178.64], R160 ;  /* 0x000000a0b2003986 */ /* 0x0001e8000c101120 */
[----:B0-----:R-:W4:Y:S01]  /*37eb0*/  LDL.LU.64 R178, [R1+0x828] ;  /* 0x0008280001b27983 */ /* 0x001f220000300a00 */
[C---:B------:R-:W-:Y:S02]  /*37ec0*/  LOP3.LUT P4, RZ, R7.reuse, 0x1000, RZ, 0xc0, !PT ;  /* 0x0000100007ff7812 */ /* 0x040fe4000788c0ff */
[----:B------:R-:W-:Y:S01]  /*37ed0*/  LOP3.LUT R0, R0, 0xfffffffe, RZ, 0xc0, !PT ;  /* 0xfffffffe00007812 */ /* 0x000fe200078ec0ff */
[----:B------:R-:W4:Y:S01]  /*37ee0*/  LDL.LU.64 R160, [R1+0x810] ;  /* 0x0008100001a07983 */ /* 0x000f220000300a00 */
[C---:B------:R-:W-:Y:S02]  /*37ef0*/  LOP3.LUT P0, RZ, R7.reuse, 0x1, RZ, 0xc0, !PT ;  /* 0x0000000107ff7812 */ /* 0x040fe4000780c0ff */
[----:B------:R-:W-:Y:S01]  /*37f00*/  LOP3.LUT P1, RZ, R7, 0x2, RZ, 0xc0, !PT ;  /* 0x0000000207ff7812 */ /* 0x000fe2000782c0ff */
[----:B------:R-:W4:Y:S01]  /*37f10*/  LDL.LU.64 R162, [R1+0x808] ;  /* 0x0008080001a27983 */ /* 0x000f220000300a00 */
[----:B------:R-:W-:-:S02]  /*37f20*/  PRMT R156, R156, 0x7773, RZ ;  /* 0x000077739c9c7816 */ /* 0x000fc400000000ff */
[----:B------:R-:W-:Y:S01]  /*37f30*/  LOP3.LUT P2, RZ, R7, 0x4, RZ, 0xc0, !PT ;  /* 0x0000000407ff7812 */ /* 0x000fe2000784c0ff */
[----:B------:R-:W4:Y:S02]  /*37f40*/  LDL.LU.64 R164, [R1+0x800] ;  /* 0x0008000001a47983 */ /* 0x000f240000300a00 */
[----:B------:R-:W-:Y:S02]  /*37f50*/  @P4 LOP3.LUT R5, R5, 0x10000000, RZ, 0xfc, !PT ;  /* 0x1000000005054812 */ /* 0x000fe400078efcff */
[----:B------:R-:W-:Y:S01]  /*37f60*/  LOP3.LUT P4, RZ, R7, 0x800, RZ, 0xc0, !PT ;  /* 0x0000080007ff7812 */ /* 0x000fe2000788c0ff */
[----:B------:R-:W4:Y:S01]  /*37f70*/  LDL.LU.64 R166, [R1+0x7f8] ;  /* 0x0007f80001a67983 */ /* 0x000f220000300a00 */
[----:B------:R-:W-:Y:S02]  /*37f80*/  LOP3.LUT R5, R5, 0xdfffffff, RZ, 0xc0, !PT ;  /* 0xdfffffff05057812 */ /* 0x000fe400078ec0ff */
[----:B------:R-:W-:Y:S01]  /*37f90*/  LOP3.LUT P3, RZ, R7, 0x8, RZ, 0xc0, !PT ;  /* 0x0000000807ff7812 */ /* 0x000fe2000786c0ff */
[----:B------:R-:W4:Y:S08]  /*37fa0*/  LDL.LU.64 R168, [R1+0x7f0] ;  /* 0x0007f00001a87983 */ /* 0x000f300000300a00 */
[----:B------:R-:W-:-:S02]  /*37fb0*/  @P4 LOP3.LUT R5, R5, 0x20000000, RZ, 0xfc, !PT ;  /* 0x2000000005054812 */ /* 0x000fc400078efcff */
        /* <DEDUP_REMOVED lines=17> */
[----:B------:R-:W-:Y:S01]  /*380d0*/  LOP3.LUT P4, RZ, R7, 0x10, RZ, 0xc0, !PT ;  /* 0x0000001007ff7812 */ /* 0x000fe2000788c0ff */
[----:B--2---:R0:W-:Y:S02]  /*380e0*/  @P0 STG.E.U8 desc[UR32][R170.64], R156 ;  /* 0x0000009caa000986 */ /* 0x0041e4000c101120 */
[C---:B0-----:R-:W-:Y:S02]  /*380f0*/  PRMT R156, R157.reuse, 0x7772, RZ ;  /* 0x000077729d9c7816 */ /* 0x041fe400000000ff */
[----:B------:R-:W2:Y:S01]  /*38100*/  LDL.LU.64 R170, [R1+0x7e8] ;  /* 0x0007e80001aa7983 */ /* 0x000ea20000300a00 */
[----:B------:R-:W-:-:S03]  /*38110*/  PRMT R157, R157, 0x7773, RZ ;  /* 0x000077739d9d7816 */ /* 0x000fc600000000ff */
[----:B---3--:R0:W-:Y:S02]  /*38120*/  @P1 STG.E.U8 desc[UR32][R172.64], R156 ;  /* 0x0000009cac001986 */ /* 0x0081e4000c101120 */
[C---:B0-----:R-:W-:Y:S02]  /*38130*/  PRMT R156, R158.reuse, 0x7772, RZ ;  /* 0x000077729e9c7816 */ /* 0x041fe400000000ff */
[----:B------:R-:W-:Y:S01]  /*38140*/  PRMT R158, R158, 0x7773, RZ ;  /* 0x000077739e9e7816 */ /* 0x000fe200000000ff */
[----:B----4-:R-:W-:Y:S04]  /*38150*/  @P2 STG.E.U8 desc[UR32][R174.64], R157 ;  /* 0x0000009dae002986 */ /* 0x010fe8000c101120 */
[----:B------:R0:W-:Y:S04]  /*38160*/  @P3 STG.E.U8 desc[UR32][R176.64], R156 ;  /* 0x0000009cb0003986 */ /* 0x0001e8000c101120 */
[----:B------:R1:W-:Y:S01]  /*38170*/  @P4 STG.E.U8 desc[UR32][R152.64], R158 ;  /* 0x0000009e98004986 */ /* 0x0003e2000c101120 */
[----:B------:R-:W-:-:S02]  /*38180*/  LOP3.LUT P4, RZ, R0, 0x8, RZ, 0xc0, !PT ;  /* 0x0000000800ff7812 */ /* 0x000fc4000788c0ff */
[----:B0-----:R-:W-:Y:S01]  /*38190*/  PRMT R156, R159, 0x7772, RZ ;  /* 0x000077729f9c7816 */ /* 0x001fe200000000ff */
[----:B-1----:R-:W3:Y:S04]  /*381a0*/  LDL.LU.64 R152, [R1+0x10f0] ;  /* 0x0010f00001987983 */ /* 0x002ee80000300a00 */
[----:B------:R-:W4:Y:S04]  /*381b0*/  LDL.LU.64 R172, [R1+0x7e0] ;  /* 0x0007e00001ac7983 */ /* 0x000f280000300a00 */
[----:B------:R-:W4:Y:S04]  /*381c0*/  LDL.LU.64 R174, [R1+0x7d8] ;  /* 0x0007d80001ae7983 */ /* 0x000f280000300a00 */
[----:B------:R-:W4:Y:S04]  /*381d0*/  LDL.LU.64 R176, [R1+0x7d0] ;  /* 0x0007d00001b07983 */ /* 0x000f280000300a00 */
[----:B------:R0:W-:Y:S04]  /*381e0*/  @P4 STG.E.U8 desc[UR32][R178.64], R156 ;  /* 0x0000009cb2004986 */ /* 0x0001e8000c101120 */
[----:B0-----:R-:W2:Y:S01]  /*381f0*/  LDL.LU.64 R156, [R1+0x820] ;  /* 0x00082000019c7983 */ /* 0x001ea20000300a00 */
[----:B------:R-:W-:-:S02]  /*38200*/  LOP3.LUT P4, RZ, R0, 0x4, RZ, 0xc0, !PT ;  /* 0x0000000400ff7812 */ /* 0x000fc4000788c0ff */
[----:B------:R-:W-:Y:S01]  /*38210*/  PRMT R159, R159, 0x7773, RZ ;  /* 0x000077739f9f7816 */ /* 0x000fe200000000ff */
[----:B------:R-:W4:Y:S10]  /*38220*/  LDL.LU.64 R178, [R1+0x7c8] ;  /* 0x0007c80001b27983 */ /* 0x000f340000300a00 */
[----:B--2---:R3:W-:Y:S01]  /*38230*/  @P4 STG.E.U8 desc[UR32][R156.64], R159 ;  /* 0x0000009f9c004986 */ /* 0x0047e2000c101120 */
[----:B------:R-:W-:-:S02]  /*38240*/  LOP3.LUT P4, RZ, R0, 0x2, RZ, 0xc0, !PT ;  /* 0x0000000200ff7812 */ /* 0x000fc4000788c0ff */
[----:B---3--:R-:W-:-:S11]  /*38250*/  PRMT R156, R152, 0x7770, RZ ;  /* 0x00007770989c7816 */ /* 0x008fd600000000ff */
[----:B------:R0:W-:Y:S04]  /*38260*/  @P4 STG.E.U8 desc[UR32][R154.64], R156 ;  /* 0x0000009c9a004986 */ /* 0x0001e8000c101120 */
[----:B0-----:R-:W2:Y:S01]  /*38270*/  LDL.LU.64 R154, [R1+0x10e8] ;  /* 0x0010e800019a7983 */ /* 0x001ea20000300a00 */
[----:B------:R-:W-:Y:S02]  /*38280*/  LOP3.LUT P4, RZ, R0, 0x1, RZ, 0xc0, !PT ;  /* 0x0000000100ff7812 */ /* 0x000fe4000788c0ff */
[----:B------:R-:W-:-:S11]  /*38290*/  PRMT R0, R152, 0x7771, RZ ;  /* 0x0000777198007816 */ /* 0x000fd600000000ff */
[----:B------:R0:W-:Y:S01]  /*382a0*/  @P4 STG.E.U8 desc[UR32][R160.64], R0 ;  /* 0x00000000a0004986 */ /* 0x0001e2000c101120 */
[----:B------:R-:W-:Y:S02]  /*382b0*/  LOP3.LUT P4, RZ, R5, 0x80000000, RZ, 0xc0, !PT ;  /* 0x8000000005ff7812 */ /* 0x000fe4000788c0ff */
[----:B0-----:R-:W-:-:S11]  /*382c0*/  PRMT R0, R153, 0x7770, RZ ;  /* 0x0000777099007816 */ /* 0x001fd600000000ff */
[----:B------:R0:W-:Y:S01]  /*382d0*/  @P4 STG.E.U8 desc[UR32][R162.64], R0 ;  /* 0x00000000a2004986 */ /* 0x0001e2000c101120 */
[----:B------:R-:W-:Y:S02]  /*382e0*/  LOP3.LUT P4, RZ, R5, 0x40000000, RZ, 0xc0, !PT ;  /* 0x4000000005ff7812 */ /* 0x000fe4000788c0ff */
[----:B0-----:R-:W-:-:S11]  /*382f0*/  PRMT R0, R153, 0x7771, RZ ;  /* 0x0000777199007816 */ /* 0x001fd600000000ff */
[----:B------:R2:W-:Y:S01]  /*38300*/  @P4 STG.E.U8 desc[UR32][R164.64], R0 ;  /* 0x00000000a4004986 */ /* 0x0005e2000c101120 */
[----:B------:R-:W-:Y:S02]  /*38310*/  LOP3.LUT P4, RZ, R5, 0x20000000, RZ, 0xc0, !PT ;  /* 0x2000000005ff7812 */ /* 0x000fe4000788c0ff */
[C---:B------:R-:W-:Y:S02]  /*38320*/  LOP3.LUT P5, RZ, R7.reuse, 0x2000, RZ, 0xc0, !PT ;  /* 0x0000200007ff7812 */ /* 0x040fe400078ac0ff */
[C---:B------:R-:W-:Y:S02]  /*38330*/  LOP3.LUT P6, RZ, R7.reuse, 0x4000, RZ, 0xc0, !PT ;  /* 0x0000400007ff7812 */ /* 0x040fe400078cc0ff */
[C---:B------:R-:W-:Y:S02]  /*38340*/  LOP3.LUT P0, RZ, R7.reuse, 0x8000, RZ, 0xc0, !PT ;  /* 0x0000800007ff7812 */ /* 0x040fe4000780c0ff */
[C---:B------:R-:W-:Y:S02]  /*38350*/  LOP3.LUT P1, RZ, R7.reuse, 0x10000, RZ, 0xc0, !PT ;  /* 0x0001000007ff7812 */ /* 0x040fe4000782c0ff */
[----:B------:R-:W-:-:S02]  /*38360*/  LOP3.LUT P2, RZ, R7, 0x20000, RZ, 0xc0, !PT ;  /* 0x0002000007ff7812 */ /* 0x000fc4000784c0ff */
[----:B------:R-:W-:Y:S02]  /*38370*/  LOP3.LUT P3, RZ, R7, 0x40000, RZ, 0xc0, !PT ;  /* 0x0004000007ff7812 */ /* 0x000fe4000786c0ff */
[----:B--2---:R-:W-:-:S05]  /*38380*/  PRMT R0, R154, 0x7770, RZ ;  /* 0x000077709a007816 */ /* 0x004fca00000000ff */
[----:B------:R0:W-:Y:S01]  /*38390*/  @P4 STG.E.U8 desc[UR32][R166.64], R0 ;  /* 0x00000000a6004986 */ /* 0x0001e2000c101120 */
[----:B------:R-:W-:Y:S02]  /*383a0*/  LOP3.LUT P4, RZ, R5, 0x10000000, RZ, 0xc0, !PT ;  /* 0x1000000005ff7812 */ /* 0x000fe4000788c0ff */
[----:B0-----:R-:W-:-:S11]  /*383b0*/  PRMT R0, R154, 0x7771, RZ ;  /* 0x000077719a007816 */ /* 0x001fd600000000ff */
[----:B------:R0:W-:Y:S02]  /*383c0*/  @P4 STG.E.U8 desc[UR32][R168.64], R0 ;  /* 0x00000000a8004986 */ /* 0x0001e4000c101120 */
[----:B0-----:R-:W-:-:S05]  /*383d0*/  PRMT R0, R155, 0x7770, RZ ;  /* 0x000077709b007816 */ /* 0x001fca00000000ff */
[----:B------:R0:W-:Y:S02]  /*383e0*/  @P5 STG.E.U8 desc[UR32][R170.64], R0 ;  /* 0x00000000aa005986 */ /* 0x0001e4000c101120 */
[----:B0-----:R-:W-:-:S05]  /*383f0*/  PRMT R0, R155, 0x7771, RZ ;  /* 0x000077719b007816 */ /* 0x001fca00000000ff */
[----:B----4-:R0:W-:Y:S02]  /*38400*/  @P6 STG.E.U8 desc[UR32][R172.64], R0 ;  /* 0x00000000ac006986 */ /* 0x0101e4000c101120 */
[C---:B0-----:R-:W-:Y:S02]  /*38410*/  PRMT R0, R152.reuse, 0x7772, RZ ;  /* 0x0000777298007816 */ /* 0x041fe400000000ff */
[----:B------:R-:W-:-:S03]  /*38420*/  PRMT R152, R152, 0x7773, RZ ;  /* 0x0000777398987816 */ /* 0x000fc600000000ff */
[----:B------:R0:W-:Y:S04]  /*38430*/  @P0 STG.E.U8 desc[UR32][R174.64], R0 ;  /* 0x00000000ae000986 */ /* 0x0001e8000c101120 */
[----:B------:R-:W-:Y:S01]  /*38440*/  @P1 STG.E.U8 desc[UR32][R176.64], R152 ;  /* 0x00000098b0001986 */ /* 0x000fe2000c101120 */
[C---:B0-----:R-:W-:Y:S02]  /*38450*/  PRMT R0, R153.reuse, 0x7772, RZ ;  /* 0x0000777299007816 */ /* 0x041fe400000000ff */
[----:B------:R-:W-:-:S03]  /*38460*/  PRMT R153, R153, 0x7773, RZ ;  /* 0x0000777399997816 */ /* 0x000fc600000000ff */
[----:B------:R-:W-:Y:S04]  /*38470*/  @P2 STG.E.U8 desc[UR32][R178.64], R0 ;  /* 0x00000000b2002986 */ /* 0x000fe8000c101120 */
[----:B------:R0:W-:Y:S04]  /*38480*/  @P3 STG.E.U8 desc[UR32][R8.64], R153 ;  /* 0x0000009908003986 */ /* 0x0001e8000c101120 */
[----:B0-----:R-:W2:Y:S04]  /*38490*/  LDL.LU.64 R8, [R1+0x10e0] ;  /* 0x0010e00001087983 */ /* 0x001ea80000300a00 */
[----:B------:R-:W3:Y:S01]  /*384a0*/  LDL.LU.64 R172, [R1+0x7b8] ;  /* 0x0007b80001ac7983 */ /* 0x000ee20000300a00 */
[----:B------:R-:W-:-:S02]  /*384b0*/  LOP3.LUT P0, RZ, R7, 0x80000, RZ, 0xc0, !PT ;  /* 0x0008000007ff7812 */ /* 0x000fc4000780c0ff */
[C---:B------:R-:W-:Y:S01]  /*384c0*/  LOP3.LUT P1, RZ, R7.reuse, 0x100000, RZ, 0xc0, !PT ;  /* 0x0010000007ff7812 */ /* 0x040fe2000782c0ff */
[----:B------:R-:W4:Y:S01]  /*384d0*/  LDL.LU.64 R174, [R1+0x7a8] ;  /* 0x0007a80001ae7983 */ /* 0x000f220000300a00 */
[C---:B------:R-:W-:Y:S02]  /*384e0*/  PRMT R0, R154.reuse, 0x7772, RZ ;  /* 0x000077729a007816 */ /* 0x040fe400000000ff */
[----:B------:R-:W-:Y:S01]  /*384f0*/  PRMT R154, R154, 0x7773, RZ ;  /* 0x000077739a9a7816 */ /* 0x000fe200000000ff */
[----:B------:R-:W2:Y:S04]  /*38500*/  LDL.LU.64 R176, [R1+0x7a0] ;  /* 0x0007a00001b07983 */ /* 0x000ea80000300a00 */
[----:B------:R-:W2:Y:S04]  /*38510*/  LDL.LU.64 R178, [R1+0x790] ;  /* 0x0007900001b27983 */ /* 0x000ea80000300a00 */
[----:B------:R-:W2:Y:S04]  /*38520*/  LDL.LU.64 R156, [R1+0x788] ;  /* 0x00078800019c7983 */ /* 0x000ea80000300a00 */
[----:B------:R-:W2:Y:S01]  /*38530*/  LDL.LU.64 R158, [R1+0x780] ;  /* 0x00078000019e7983 */ /* 0x000ea20000300a00 */
[----:B------:R-:W-:-:S02]  /*38540*/  LOP3.LUT P4, RZ, R7, 0x80000000, RZ, 0xc0, !PT ;  /* 0x8000000007ff7812 */ /* 0x000fc4000788c0ff */
        /* <DEDUP_REMOVED lines=9> */
[----:B---3--:R-:W-:Y:S04]  /*385e0*/  @P0 STG.E.U8 desc[UR32][R172.64], R0 ;  /* 0x00000000ac000986 */ /* 0x008fe8000c101120 */
[----:B------:R0:W-:Y:S04]  /*385f0*/  @P1 STG.E.U8 desc[UR32][R148.64], R154 ;  /* 0x0000009a94001986 */ /* 0x0001e8000c101120 */
[----:B0-----:R-:W3:Y:S01]  /*38600*/  LDL.LU.64 R148, [R1+0x10d8] ;  /* 0x0010d80001947983 */ /* 0x001ee20000300a00 */
[----:B------:R-:W-:-:S02]  /*38610*/  LOP3.LUT R5, R5, 0xff7fffff, RZ, 0xc0, !PT ;  /* 0xff7fffff05057812 */ /* 0x000fc400078ec0ff */
[----:B------:R-:W-:Y:S01]  /*38620*/  LOP3.LUT P2, RZ, R7, 0x200000, RZ, 0xc0, !PT ;  /* 0x0020000007ff7812 */ /* 0x000fe2000784c0ff */
[----:B------:R-:W3:Y:S01]  /*38630*/  LDL.LU.64 R160, [R1+0x778] ;  /* 0x0007780001a07983 */ /* 0x000ee20000300a00 */
[----:B------:R-:W-:Y:S02]  /*38640*/  @P4 LOP3.LUT R5, R5, 0x800000, RZ, 0xfc, !PT ;  /* 0x0080000005054812 */ /* 0x000fe400078efcff */
[----:B------:R-:W-:Y:S01]  /*38650*/  LOP3.LUT P4, RZ, R7, 0x8000000, RZ, 0xc0, !PT ;  /* 0x0800000007ff7812 */ /* 0x000fe2000788c0ff */
[----:B------:R-:W3:Y:S01]  /*38660*/  LDL.LU.64 R162, [R1+0x770] ;  /* 0x0007700001a27983 */ /* 0x000ee20000300a00 */
[----:B------:R-:W-:Y:S02]  /*38670*/  LOP3.LUT R5, R5, 0xfeffffff, RZ, 0xc0, !PT ;  /* 0xfeffffff05057812 */ /* 0x000fe400078ec0ff */
[----:B------:R-:W-:Y:S01]  /*38680*/  LOP3.LUT P3, RZ, R7, 0x400000, RZ, 0xc0, !PT ;  /* 0x0040000007ff7812 */ /* 0x000fe2000786c0ff */
[----:B------:R-:W3:Y:S01]  /*38690*/  LDL.LU.64 R164, [R1+0x768] ;  /* 0x0007680001a47983 */ /* 0x000ee20000300a00 */
[----:B------:R-:W-:-:S07]  /*386a0*/  PRMT R0, R155, 0x7772, RZ ;  /* 0x000077729b007816 */ /* 0x000fce00000000ff */
[----:B------:R-:W-:Y:S01]  /*386b0*/  @P4 LOP3.LUT R5, R5, 0x1000000, RZ, 0xfc, !PT ;  /* 0x0100000005054812 */ /* 0x000fe200078efcff */
[----:B------:R-:W3:Y:S01]  /*386c0*/  LDL.LU.64 R166, [R1+0x760] ;  /* 0x0007600001a67983 */ /* 0x000ee20000300a00 */
[----:B------:R-:W-:Y:S02]  /*386d0*/  LOP3.LUT P4, RZ, R7, 0x4000000, RZ, 0xc0, !PT ;  /* 0x0400000007ff7812 */ /* 0x000fe4000788c0ff */
[----:B------:R-:W-:Y:S01]  /*386e0*/  LOP3.LUT R5, R5, 0xfdffffff, RZ, 0xc0, !PT ;  /* 0xfdffffff05057812 */ /* 0x000fe200078ec0ff */
[----:B----4-:R3:W-:Y:S01]  /*386f0*/  @P2 STG.E.U8 desc[UR32][R174.64], R0 ;  /* 0x00000000ae002986 */ /* 0x0107e2000c101120 */
[----:B------:R-:W-:-:S03]  /*38700*/  PRMT R155, R155, 0x7773, RZ ;  /* 0x000077739b9b7816 */ /* 0x000fc600000000ff */
[----:B------:R-:W4:Y:S06]  /*38710*/  LDL.LU.64 R168, [R1+0x758] ;  /* 0x0007580001a87983 */ /* 0x000f2c0000300a00 */
[----:B------:R-:W-:Y:S01]  /*38720*/  @P4 LOP3.LUT R5, R5, 0x2000000, RZ, 0xfc, !PT ;  /* 0x0200000005054812 */ /* 0x000fe200078efcff */
[----:B--2---:R-:W-:Y:S01]  /*38730*/  @P3 STG.E.U8 desc[UR32][R176.64], R155 ;  /* 0x0000009bb0003986 */ /* 0x004fe2000c101120 */
[----:B------:R-:W-:Y:S02]  /*38740*/  LOP3.LUT P4, RZ, R7, 0x2000000, RZ, 0xc0, !PT ;  /* 0x0200000007ff7812 */ /* 0x000fe4000788c0ff */
[----:B------:R-:W-:Y:S01]  /*38750*/  LOP3.LUT R5, R5, 0xfbffffff, RZ, 0xc0, !PT ;  /* 0xfbffffff05057812 */ /* 0x000fe200078ec0ff */
[----:B------:R-:W2:Y:S10]  /*38760*/  LDL.LU.64 R170, [R1+0x750] ;  /* 0x0007500001aa7983 */ /* 0x000eb40000300a00 */
[----:B------:R-:W-:-:S02]  /*38770*/  @P4 LOP3.LUT R5, R5, 0x4000000, RZ, 0xfc, !PT ;  /* 0x0400000005054812 */ /* 0x000fc400078efcff */
[----:B------:R-:W-:Y:S02]  /*38780*/  LOP3.LUT P4, RZ, R7, 0x1000000, RZ, 0xc0, !PT ;  /* 0x0100000007ff7812 */ /* 0x000fe4000788c0ff */
[----:B------:R-:W-:-:S11]  /*38790*/  LOP3.LUT R5, R5, 0xf7ffffff, RZ, 0xc0, !PT ;  /* 0xf7ffffff05057812 */ /* 0x000fd600078ec0ff */
[----:B------:R-:W-:Y:S02]  /*387a0*/  @P4 LOP3.LUT R5, R5, 0x8000000, RZ, 0xfc, !PT ;  /* 0x0800000005054812 */ /* 0x000fe400078efcff */
[----:B------:R-:W-:Y:S02]  /*387b0*/  LOP3.LUT P4, RZ, R7, 0x800000, RZ, 0xc0, !PT ;  /* 0x0080000007ff7812 */ /* 0x000fe4000788c0ff */
[----:B---3--:R-:W-:-:S11]  /*387c0*/  PRMT R0, R148, 0x7770, RZ ;  /* 0x0000777094007816 */ /* 0x008fd600000000ff */
[----:B------:R0:W-:Y:S04]  /*387d0*/  @P4 STG.E.U8 desc[UR32][R150.64], R0 ;  /* 0x0000000096004986 */ /* 0x0001e8000c101120 */
[----:B0-----:R-:W3:Y:S01]  /*387e0*/  LDL.LU.64 R150, [R1+0x10d0] ;  /* 0x0010d00001967983 */ /* 0x001ee20000300a00 */
[----:B------:R-:W-:-:S03]  /*387f0*/  LOP3.LUT P4, RZ, R5, 0x8000000, RZ, 0xc0, !PT ;  /* 0x0800000005ff7812 */ /* 0x000fc6000788c0ff */
[----:B------:R-:W2:Y:S01]  /*38800*/  LDL.LU.64 R172, [R1+0x748] ;  /* 0x0007480001ac7983 */ /* 0x000ea20000300a00 */
[----:B------:R-:W-:-:S03]  /*38810*/  PRMT R0, R148, 0x7771, RZ ;  /* 0x0000777194007816 */ /* 0x000fc600000000ff */
[----:B------:R-:W2:Y:S04]  /*38820*/  LDL.LU.64 R174, [R1+0x740] ;  /* 0x0007400001ae7983 */ /* 0x000ea80000300a00 */
[----:B------:R-:W2:Y:S04]  /*38830*/  LDL.LU.64 R176, [R1+0x738] ;  /* 0x0007380001b07983 */ /* 0x000ea80000300a00 */
[----:B------:R0:W-:Y:S04]  /*38840*/  @P4 STG.E.U8 desc[UR32][R178.64], R0 ;  /* 0x00000000b2004986 */ /* 0x0001e8000c101120 */
[----:B0-----:R-:W2:Y:S01]  /*38850*/  LDL.LU.64 R178, [R1+0x730] ;  /* 0x0007300001b27983 */ /* 0x001ea20000300a00 */
[----:B------:R-:W-:-:S02]  /*38860*/  LOP3.LUT P4, RZ, R5, 0x4000000, RZ, 0xc0, !PT ;  /* 0x0400000005ff7812 */ /* 0x000fc4000788c0ff */
[----:B------:R-:W-:-:S11]  /*38870*/  PRMT R0, R149, 0x7770, RZ ;  /* 0x0000777095007816 */ /* 0x000fd600000000ff */
        /* <DEDUP_REMOVED lines=11> */
[----:B---3--:R-:W-:-:S05]  /*38930*/  PRMT R0, R150, 0x7770, RZ ;  /* 0x0000777096007816 */ /* 0x008fca00000000ff */
        /* <DEDUP_REMOVED lines=11> */
[C---:B0-----:R-:W-:Y:S02]  /*389f0*/  PRMT R0, R148.reuse, 0x7772, RZ ;  /* 0x0000777294007816 */ /* 0x041fe400000000ff */
[----:B------:R-:W-:-:S09]  /*38a00*/  PRMT R148, R148, 0x7773, RZ ;  /* 0x0000777394947816 */ /* 0x000fd200000000ff */
[----:B----4-:R0:W-:Y:S04]  /*38a10*/  @P4 STG.E.U8 desc[UR32][R168.64], R0 ;  /* 0x00000000a8004986 */ /* 0x0101e8000c101120 */
[----:B--2---:R-:W-:Y:S01]  /*38a20*/  @P5 STG.E.U8 desc[UR32][R170.64], R148 ;  /* 0x00000094aa005986 */ /* 0x004fe2000c101120 */
        /* <DEDUP_REMOVED lines=8> */
[----:B0-----:R-:W-:-:S05]  /*38ab0*/  PRMT R0, R151, 0x7772, RZ ;  /* 0x0000777297007816 */ /* 0x001fca00000000ff */
[----:B------:R0:W-:Y:S04]  /*38ac0*/  @P3 STG.E.U8 desc[UR32][R144.64], R0 ;  /* 0x0000000090003986 */ /* 0x0001e8000c101120 */
[----:B0-----:R-:W2:Y:S04]  /*38ad0*/  LDL.LU.64 R144, [R1+0x10c8] ;  /* 0x0010c80001907983 */ /* 0x001ea80000300a00 */
[----:B------:R-:W3:Y:S04]  /*38ae0*/  LDL.LU.64 R170, [R1+0x720] ;  /* 0x0007200001aa7983 */ /* 0x000ee80000300a00 */
[----:B------:R-:W4:Y:S01]  /*38af0*/  LDL.LU.64 R172, [R1+0x718] ;  /* 0x0007180001ac7983 */ /* 0x000f220000300a00 */
[----:B------:R-:W-:-:S02]  /*38b00*/  LOP3.LUT P0, RZ, R8, 0x40, RZ, 0xc0, !PT ;  /* 0x0000004008ff7812 */ /* 0x000fc4000780c0ff */
[C---:B------:R-:W-:Y:S01]  /*38b10*/  LOP3.LUT P1, RZ, R8.reuse, 0x80, RZ, 0xc0, !PT ;  /* 0x0000008008ff7812 */ /* 0x040fe2000782c0ff */
[----:B------:R-:W4:Y:S01]  /*38b20*/  LDL.LU.64 R174, [R1+0x708] ;  /* 0x0007080001ae7983 */ /* 0x000f220000300a00 */
[C---:B------:R-:W-:Y:S02]  /*38b30*/  LOP3.LUT P2, RZ, R8.reuse, 0x100, RZ, 0xc0, !PT ;  /* 0x0000010008ff7812 */ /* 0x040fe4000784c0ff */
[----:B------:R-:W-:Y:S01]  /*38b40*/  PRMT R151, R151, 0x7773, RZ ;  /* 0x0000777397977816 */ /* 0x000fe200000000ff */
[----:B------:R-:W4:Y:S04]  /*38b50*/  LDL.LU.64 R176, [R1+0x700] ;  /* 0x0007000001b07983 */ /* 0x000f280000300a00 */
        /* <DEDUP_REMOVED lines=14> */
[C---:B--2---:R-:W-:Y:S01]  /*38c40*/  PRMT R0, R144.reuse, 0x7770, RZ ;  /* 0x0000777090007816 */ /* 0x044fe200000000ff */
[----:B---3--:R-:W-:Y:S04]  /*38c50*/  @P0 STG.E.U8 desc[UR32][R170.64], R151 ;  /* 0x00000097aa000986 */ /* 0x008fe8000c101120 */
[----:B----4-:R0:W-:Y:S02]  /*38c60*/  @P1 STG.E.U8 desc[UR32][R172.64], R0 ;  /* 0x00000000ac001986 */ /* 0x0101e4000c101120 */
[----:B0-----:R-:W-:-:S05]  /*38c70*/  PRMT R0, R144, 0x7771, RZ ;  /* 0x0000777190007816 */ /* 0x001fca00000000ff */
[----:B------:R0:W-:Y:S04]  /*38c80*/  @P2 STG.E.U8 desc[UR32][R146.64], R0 ;  /* 0x0000000092002986 */ /* 0x0001e8000c101120 */
[----:B0-----:R-:W2:Y:S01]  /*38c90*/  LDL.LU.64 R146, [R1+0x10c0] ;  /* 0x0010c00001927983 */ /* 0x001ea20000300a00 */
[----:B------:R-:W-:Y:S02]  /*38ca0*/  @P4 LOP3.LUT R5, R5, 0x4000, RZ, 0xfc, !PT ;  /* 0x0000400005054812 */ /* 0x000fe400078efcff */
[C---:B------:R-:W-:Y:S01]  /*38cb0*/  LOP3.LUT P4, RZ, R8.reuse, 0x8000, RZ, 0xc0, !PT ;  /* 0x0000800008ff7812 */ /* 0x040fe2000788c0ff */
[----:B------:R-:W3:Y:S01]  /*38cc0*/  LDL.LU.64 R168, [R1+0x6c0] ;  /* 0x0006c00001a87983 */ /* 0x000ee20000300a00 */
[----:B------:R-:W-:Y:S02]  /*38cd0*/  LOP3.LUT R5, R5, 0xffff7fff, RZ, 0xc0, !PT ;  /* 0xffff7fff05057812 */ /* 0x000fe400078ec0ff */
[----:B------:R-:W-:Y:S01]  /*38ce0*/  LOP3.LUT P3, RZ, R8, 0x200, RZ, 0xc0, !PT ;  /* 0x0000020008ff7812 */ /* 0x000fe2000786c0ff */
[----:B------:R-:W4:Y:S01]  /*38cf0*/  LDL.LU.64 R170, [R1+0x6b8] ;  /* 0x0006b80001aa7983 */ /* 0x000f220000300a00 */
[----:B------:R-:W-:-:S03]  /*38d00*/  PRMT R0, R145, 0x7770, RZ ;  /* 0x0000777091007816 */ /* 0x000fc600000000ff */
[----:B------:R-:W4:Y:S04]  /*38d10*/  LDL.LU.64 R172, [R1+0x6b0] ;  /* 0x0006b00001ac7983 */ /* 0x000f280000300a00 */
        /* <DEDUP_REMOVED lines=12> */
[----:B------:R0:W-:Y:S10]  /*38de0*/  @P3 STG.E.U8 desc[UR32][R174.64], R0 ;  /* 0x00000000ae003986 */ /* 0x0001f4000c101120 */
[----:B------:R-:W-:-:S02]  /*38df0*/  @P4 LOP3.LUT R5, R5, 0x80000, RZ, 0xfc, !PT ;  /* 0x0008000005054812 */ /* 0x000fc400078efcff */
[----:B------:R-:W-:Y:S01]  /*38e00*/  LOP3.LUT P4, RZ, R8, 0x400, RZ, 0xc0, !PT ;  /* 0x0000040008ff7812 */ /* 0x000fe2000788c0ff */
[----:B0-----:R-:W4:Y:S01]  /*38e10*/  LDL.LU.64 R174, [R1+0x6a8] ;  /* 0x0006a80001ae7983 */ /* 0x001f220000300a00 */
[----:B------:R-:W-:-:S11]  /*38e20*/  PRMT R0, R145, 0x7771, RZ ;  /* 0x0000777191007816 */ /* 0x000fd600000000ff */
[----:B------:R0:W-:Y:S01]  /*38e30*/  @P4 STG.E.U8 desc[UR32][R176.64], R0 ;  /* 0x00000000b0004986 */ /* 0x0001e2000c101120 */
[----:B------:R-:W-:-:S03]  /*38e40*/  LOP3.LUT P4, RZ, R5, 0x80000, RZ, 0xc0, !PT ;  /* 0x0008000005ff7812 */ /* 0x000fc6000788c0ff */
[----:B0-----:R-:W4:Y:S01]  /*38e50*/  LDL.LU.64 R176, [R1+0x6a0] ;  /* 0x0006a00001b07983 */ /* 0x001f220000300a00 */
[----:B--2---:R-:W-:-:S09]  /*38e60*/  PRMT R0, R146, 0x7770, RZ ;  /* 0x0000777092007816 */ /* 0x004fd200000000ff */
[----:B------:R0:W-:Y:S01]  /*38e70*/  @P4 STG.E.U8 desc[UR32][R178.64], R0 ;  /* 0x00000000b2004986 */ /* 0x0001e2000c101120 */
[C---:B------:R-:W-:Y:S02]  /*38e80*/  LOP3.LUT P4, RZ, R5.reuse, 0x40000, RZ, 0xc0, !PT ;  /* 0x0004000005ff7812 */ /* 0x040fe4000788c0ff */
[----:B0-----:R-:W-:Y:S01]  /*38e90*/  PRMT R0, R146, 0x7771, RZ ;  /* 0x0000777192007816 */ /* 0x001fe200000000ff */
[----:B------:R-:W2:Y:S10]  /*38ea0*/  LDL.LU.64 R178, [R1+0x698] ;  /* 0x0006980001b27983 */ /* 0x000eb40000300a00 */
[----:B------:R0:W-:Y:S01]  /*38eb0*/  @P4 STG.E.U8 desc[UR32][R158.64], R0 ;  /* 0x000000009e004986 */ /* 0x0001e2000c101120 */
[----:B------:R-:W-:-:S02]  /*38ec0*/  LOP3.LUT P4, RZ, R5, 0x20000, RZ, 0xc0, !PT ;  /* 0x0002000005ff7812 */ /* 0x000fc4000788c0ff */
        /* <DEDUP_REMOVED lines=9> */
[----:B------:R-:W-:-:S11]  /*38f60*/  PRMT R144, R144, 0x7773, RZ ;  /* 0x0000777390907816 */ /* 0x000fd600000000ff */
[----:B------:R-:W-:Y:S01]  /*38f70*/  @P4 STG.E.U8 desc[UR32][R166.64], R144 ;  /* 0x00000090a6004986 */ /* 0x000fe2000c101120 */
[----:B------:R-:W-:Y:S02]  /*38f80*/  LOP3.LUT P4, RZ, R5, 0x2000, RZ, 0xc0, !PT ;  /* 0x0000200005ff7812 */ /* 0x000fe4000788c0ff */
[----:B0-----:R-:W-:-:S11]  /*38f90*/  PRMT R0, R145, 0x7772, RZ ;  /* 0x0000777291007816 */ /* 0x001fd600000000ff */
[----:B------:R0:W-:Y:S04]  /*38fa0*/  @P4 STG.E.U8 desc[UR32][R140.64], R0 ;  /* 0x000000008c004986 */ /* 0x0001e8000c101120 */
[----:B0-----:R-:W2:Y:S01]  /*38fb0*/  LDL.LU.64 R140, [R1+0x10b8] ;  /* 0x0010b800018c7983 */ /* 0x001ea20000300a00 */
[----:B------:R-:W-:Y:S02]  /*38fc0*/  LOP3.LUT P4, RZ, R5, 0x1000, RZ, 0xc0, !PT ;  /* 0x0000100005ff7812 */ /* 0x000fe4000788c0ff */
[C---:B------:R-:W-:Y:S02]  /*38fd0*/  LOP3.LUT P5, RZ, R8.reuse, 0x80000, RZ, 0xc0, !PT ;  /* 0x0008000008ff7812 */ /* 0x040fe400078ac0ff */
[C---:B------:R-:W-:Y:S02]  /*38fe0*/  LOP3.LUT P6, RZ, R8.reuse, 0x100000, RZ, 0xc0, !PT ;  /* 0x0010000008ff7812 */ /* 0x040fe400078cc0ff */
[----:B------:R-:W-:-:S02]  /*38ff0*/  LOP3.LUT P0, RZ, R8, 0x200000, RZ, 0xc0, !PT ;  /* 0x0020000008ff7812 */ /* 0x000fc4000780c0ff */
[----:B------:R-:W-:Y:S02]  /*39000*/  PRMT R145, R145, 0x7773, RZ ;  /* 0x0000777391917816 */ /* 0x000fe400000000ff */
[----:B------:R-:W-:Y:S02]  /*39010*/  PRMT R0, R146, 0x7772, RZ ;  /* 0x0000777292007816 */ /* 0x000fe400000000ff */
[C---:B------:R-:W-:Y:S01]  /*39020*/  LOP3.LUT P1, RZ, R8.reuse, 0x400000, RZ, 0xc0, !PT ;  /* 0x0040000008ff7812 */ /* 0x040fe2000782c0ff */
[----:B---3--:R-:W-:Y:S01]  /*39030*/  @P4 STG.E.U8 desc[UR32][R168.64], R145 ;  /* 0x00000091a8004986 */ /* 0x008fe2000c101120 */
[----:B------:R-:W-:Y:S02]  /*39040*/  LOP3.LUT P2, RZ, R8, 0x800000, RZ, 0xc0, !PT ;  /* 0x0080000008ff7812 */ /* 0x000fe4000784c0ff */
[----:B------:R-:W-:Y:S01]  /*39050*/  PRMT R146, R146, 0x7773, RZ ;  /* 0x0000777392927816 */ /* 0x000fe200000000ff */
[----:B----4-:R0:W-:Y:S01]  /*39060*/  @P5 STG.E.U8 desc[UR32][R170.64], R0 ;  /* 0x00000000aa005986 */ /* 0x0101e2000c101120 */
[----:B------:R-:W-:-:S03]  /*39070*/  LOP3.LUT P3, RZ, R8, 0x1000000, RZ, 0xc0, !PT ;  /* 0x0100000008ff7812 */ /* 0x000fc6000786c0ff */
[----:B------:R-:W-:Y:S01]  /*39080*/  @P6 STG.E.U8 desc[UR32][R172.64], R146 ;  /* 0x00000092ac006986 */ /* 0x000fe2000c101120 */
[C---:B0-----:R-:W-:Y:S02]  /*39090*/  PRMT R0, R147.reuse, 0x7772, RZ ;  /* 0x0000777293007816 */ /* 0x041fe400000000ff */
[----:B------:R-:W-:-:S03]  /*390a0*/  PRMT R147, R147, 0x7773, RZ ;  /* 0x0000777393937816 */ /* 0x000fc600000000ff */
[----:B------:R2:W-:Y:S04]  /*390b0*/  @P0 STG.E.U8 desc[UR32][R174.64], R0 ;  /* 0x00000000ae000986 */ /* 0x0005e8000c101120 */
[----:B------:R-:W-:Y:S01]  /*390c0*/  @P1 STG.E.U8 desc[UR32][R176.64], R147 ;  /* 0x00000093b0001986 */ /* 0x000fe2000c101120 */
[----:B--2---:R-:W-:-:S05]  /*390d0*/  PRMT R0, R140, 0x7770, RZ ;  /* 0x000077708c007816 */ /* 0x004fca00000000ff */
[----:B------:R0:W-:Y:S02]  /*390e0*/  @P2 STG.E.U8 desc[UR32][R178.64], R0 ;  /* 0x00000000b2002986 */ /* 0x0001e4000c101120 */
[----:B0-----:R-:W-:-:S05]  /*390f0*/  PRMT R0, R140, 0x7771, RZ ;  /* 0x000077718c007816 */ /* 0x001fca00000000ff */
[----:B------:R0:W-:Y:S04]  /*39100*/  @P3 STG.E.U8 desc[UR32][R142.64], R0 ;  /* 0x000000008e003986 */ /* 0x0001e8000c101120 */
[----:B0-----:R-:W2:Y:S04]  /*39110*/  LDL.LU.64 R142, [R1+0x10b0] ;  /* 0x0010b000018e7983 */ /* 0x001ea80000300a00 */
[----:B------:R-:W3:Y:S04]  /*39120*/  LDL.LU.64 R166, [R1+0x688] ;  /* 0x0006880001a67983 */ /* 0x000ee80000300a00 */
[----:B------:R-:W4:Y:S04]  /*39130*/  LDL.LU.64 R168, [R1+0x680] ;  /* 0x0006800001a87983 */ /* 0x000f280000300a00 */
[----:B------:R-:W2:Y:S04]  /*39140*/  LDL.LU.64 R170, [R1+0x678] ;  /* 0x0006780001aa7983 */ /* 0x000ea80000300a00 */
[----:B------:R-:W2:Y:S04]  /*39150*/  LDL.LU.64 R172, [R1+0x670] ;  /* 0x0006700001ac7983 */ /* 0x000ea80000300a00 */
[----:B------:R-:W2:Y:S04]  /*39160*/  LDL.LU.64 R174, [R1+0x668] ;  /* 0x0006680001ae7983 */ /* 0x000ea80000300a00 */
[----:B------:R-:W2:Y:S04]  /*39170*/  LDL.LU.64 R176, [R1+0x660] ;  /* 0x0006600001b07983 */ /* 0x000ea80000300a00 */
[----:B------:R-:W2:Y:S04]  /*39180*/  LDL.LU.64 R178, [R1+0x658] ;  /* 0x0006580001b27983 */ /* 0x000ea80000300a00 */
[----:B------:R-:W2:Y:S04]  /*39190*/  LDL.LU.64 R160, [R1+0x650] ;  /* 0x0006500001a07983 */ /* 0x000ea80000300a00 */
[----:B------:R-:W2:Y:S01]  /*391a0*/  LDL.LU.64 R162, [R1+0x648] ;  /* 0x0006480001a27983 */ /* 0x000ea20000300a00 */
[----:B------:R-:W-:-:S03]  /*391b0*/  LOP3.LUT P0, RZ, R8, 0x2000000, RZ, 0xc0, !PT ;  /* 0x0200000008ff7812 */ /* 0x000fc6000780c0ff */
[----:B------:R-:W2:Y:S01]  /*391c0*/  LDL.LU.64 R164, [R1+0x638] ;  /* 0x0006380001a47983 */ /* 0x000ea20000300a00 */
[----:B------:R-:W-:Y:S02]  /*391d0*/  PRMT R0, R141, 0x7770, RZ ;  /* 0x000077708d007816 */ /* 0x000fe400000000ff */
        /* <DEDUP_REMOVED lines=18> */
[C---:B------:R-:W-:Y:S01]  /*39300*/  LOP3.LUT P4, RZ, R8.reuse, 0x80000000, RZ, 0xc0, !PT ;  /* 0x8000000008ff7812 */ /* 0x040fe2000788c0ff */
[----:B---3--:R0:W-:Y:S04]  /*39310*/  @P0 STG.E.U8 desc[UR32][R166.64], R0 ;  /* 0x00000000a6000986 */ /* 0x0081e8000c101120 */
[----:B0-----:R-:W3:Y:S01]  /*39320*/  LDL.LU.64 R166, [R1+0x630] ;  /* 0x0006300001a67983 */ /* 0x001ee20000300a00 */
[----:B------:R-:W-:Y:S02]  /*39330*/  LOP3.LUT R5, R5, 0xfffffbff, RZ, 0xc0, !PT ;  /* 0xfffffbff05057812 */ /* 0x000fe400078ec0ff */
[----:B------:R-:W-:-:S05]  /*39340*/  LOP3.LUT P1, RZ, R8, 0x4000000, RZ, 0xc0, !PT ;  /* 0x0400000008ff7812 */ /* 0x000fca000782c0ff */
[----:B------:R-:W-:Y:S02]  /*39350*/  @P4 LOP3.LUT R5, R5, 0x400, RZ, 0xfc, !PT ;  /* 0x0000040005054812 */ /* 0x000fe400078efcff */
[C---:B------:R-:W-:Y:S02]  /*39360*/  LOP3.LUT P4, RZ, R8.reuse, 0x40000000, RZ, 0xc0, !PT ;  /* 0x4000000008ff7812 */ /* 0x040fe4000788c0ff */
[C---:B------:R-:W-:Y:S02]  /*39370*/  LOP3.LUT P2, RZ, R8.reuse, 0x8000000, RZ, 0xc0, !PT ;  /* 0x0800000008ff7812 */ /* 0x040fe4000784c0ff */
[----:B------:R-:W-:Y:S02]  /*39380*/  PRMT R0, R141, 0x7771, RZ ;  /* 0x000077718d007816 */ /* 0x000fe400000000ff */
[----:B------:R-:W-:Y:S02]  /*39390*/  LOP3.LUT P3, RZ, R8, 0x10000000, RZ, 0xc0, !PT ;  /* 0x1000000008ff7812 */ /* 0x000fe4000786c0ff */
[----:B------:R-:W-:Y:S01]  /*393a0*/  LOP3.LUT R5, R5, 0xfffff7ff, RZ, 0xc0, !PT ;  /* 0xfffff7ff05057812 */ /* 0x000fe200078ec0ff */
[----:B----4-:R2:W-:Y:S04]  /*393b0*/  @P1 STG.E.U8 desc[UR32][R168.64], R0 ;  /* 0x00000000a8001986 */ /* 0x0105e8000c101120 */
[----:B------:R-:W-:-:S02]  /*393c0*/  @P4 LOP3.LUT R5, R5, 0x800, RZ, 0xfc, !PT ;  /* 0x0000080005054812 */ /* 0x000fc400078efcff */
[----:B------:R-:W-:Y:S02]  /*393d0*/  LOP3.LUT P4, RZ, R8, 0x20000000, RZ, 0xc0, !PT ;  /* 0x2000000008ff7812 */ /* 0x000fe4000788c0ff */
[C---:B--2---:R-:W-:Y:S01]  /*393e0*/  PRMT R0, R142.reuse, 0x7770, RZ ;  /* 0x000077708e007816 */ /* 0x044fe200000000ff */
[----:B------:R-:W2:Y:S04]  /*393f0*/  LDL.LU.64 R168, [R1+0x620] ;  /* 0x0006200001a87983 */ /* 0x000ea80000300a00 */
[----:B------:R0:W-:Y:S02]  /*39400*/  @P2 STG.E.U8 desc[UR32][R170.64], R0 ;  /* 0x00000000aa002986 */ /* 0x0001e4000c101120 */
[----:B0-----:R-:W-:Y:S02]  /*39410*/  PRMT R0, R142, 0x7771, RZ ;  /* 0x000077718e007816 */ /* 0x001fe400000000ff */
[----:B------:R-:W4:Y:S04]  /*39420*/  LDL.LU.64 R170, [R1+0x618] ;  /* 0x0006180001aa7983 */ /* 0x000f280000300a00 */
[----:B------:R0:W-:Y:S02]  /*39430*/  @P3 STG.E.U8 desc[UR32][R172.64], R0 ;  /* 0x00000000ac003986 */ /* 0x0001e4000c101120 */
[----:B0-----:R-:W-:-:S02]  /*39440*/  PRMT R0, R143, 0x7770, RZ ;  /* 0x000077708f007816 */ /* 0x001fc400000000ff */
[----:B------:R-:W4:Y:S04]  /*39450*/  LDL.LU.64 R172, [R1+0x610] ;  /* 0x0006100001ac7983 */ /* 0x000f280000300a00 */
[----:B------:R0:W-:Y:S01]  /*39460*/  @P4 STG.E.U8 desc[UR32][R174.64], R0 ;  /* 0x00000000ae004986 */ /* 0x0001e2000c101120 */
[----:B------:R-:W-:Y:S02]  /*39470*/  LOP3.LUT P4, RZ, R5, 0x800, RZ, 0xc0, !PT ;  /* 0x0000080005ff7812 */ /* 0x000fe4000788c0ff */
[----:B0-----:R-:W-:Y:S01]  /*39480*/  PRMT R0, R143, 0x7771, RZ ;  /* 0x000077718f007816 */ /* 0x001fe200000000ff */
[----:B------:R-:W4:Y:S10]  /*39490*/  LDL.LU.64 R174, [R1+0x608] ;  /* 0x0006080001ae7983 */ /* 0x000f340000300a00 */
[----:B------:R0:W-:Y:S01]  /*394a0*/  @P4 STG.E.U8 desc[UR32][R176.64], R0 ;  /* 0x00000000b0004986 */ /* 0x0001e2000c101120 */
[----:B------:R-:W-:-:S02]  /*394b0*/  LOP3.LUT P4, RZ, R5, 0x400, RZ, 0xc0, !PT ;  /* 0x0000040005ff7812 */ /* 0x000fc4000788c0ff */
[----:B0-----:R-:W-:Y:S01]  /*394c0*/  PRMT R0, R140, 0x7772, RZ ;  /* 0x000077728c007816 */ /* 0x001fe200000000ff */
[----:B------:R-:W4:Y:S10]  /*394d0*/  LDL.LU.64 R176, [R1+0x600] ;  /* 0x0006000001b07983 */ /* 0x000f340000300a00 */
[----:B------:R0:W-:Y:S01]  /*394e0*/  @P4 STG.E.U8 desc[UR32][R178.64], R0 ;  /* 0x00000000b2004986 */ /* 0x0001e2000c101120 */
[----:B------:R-:W-:-:S02]  /*394f0*/  LOP3.LUT P4, RZ, R5, 0x200, RZ, 0xc0, !PT ;  /* 0x0000020005ff7812 */ /* 0x000fc4000788c0ff */
[----:B------:R-:W-:Y:S02]  /*39500*/  PRMT R140, R140, 0x7773, RZ ;  /* 0x000077738c8c7816 */ /* 0x000fe400000000ff */
[----:B0-----:R-:W-:Y:S01]  /*39510*/  PRMT R0, R141, 0x7772, RZ ;  /* 0x000077728d007816 */ /* 0x001fe200000000ff */
[----:B------:R-:W4:Y:S08]  /*39520*/  LDL.LU.64 R178, [R1+0x5f8] ;  /* 0x0005f80001b27983 */ /* 0x000f300000300a00 */
[----:B------:R-:W-:Y:S01]  /*39530*/  @P4 STG.E.U8 desc[UR32][R160.64], R140 ;  /* 0x0000008ca0004986 */ /* 0x000fe2000c101120 */
[----:B------:R-:W-:-:S02]  /*39540*/  LOP3.LUT P4, RZ, R5, 0x100, RZ, 0xc0, !PT ;  /* 0x0000010005ff7812 */ /* 0x000fc4000788c0ff */
[----:B------:R-:W-:-:S11]  /*39550*/  PRMT R141, R141, 0x7773, RZ ;  /* 0x000077738d8d7816 */ /* 0x000fd600000000ff */
[----:B------:R0:W-:Y:S01]  /*39560*/  @P4 STG.E.U8 desc[UR32][R162.64], R0 ;  /* 0x00000000a2004986 */ /* 0x0001e2000c101120 */
[----:B------:R-:W-:-:S13]  /*39570*/  LOP3.LUT P4, RZ, R5, 0x80, RZ, 0xc0, !PT ;  /* 0x0000008005ff7812 */ /* 0x000fda000788c0ff */
[----:B------:R1:W-:Y:S01]  /*39580*/  @P4 STG.E.U8 desc[UR32][R136.64], R141 ;  /* 0x0000008d88004986 */ /* 0x0003e2000c101120 */
[C---:B------:R-:W-:Y:S02]  /*39590*/  LOP3.LUT P4, RZ, R5.reuse, 0x40, RZ, 0xc0, !PT ;  /* 0x0000004005ff7812 */ /* 0x040fe4000788c0ff */
[----:B0-----:R-:W-:Y:S01]  /*395a0*/  PRMT R0, R142, 0x7772, RZ ;  /* 0x000077728e007816 */ /* 0x001fe200000000ff */
[----:B-1----:R-:W4:Y:S10]  /*395b0*/  LDL.LU.64 R136, [R1+0x10a8] ;  /* 0x0010a80001887983 */ /* 0x002f340000300a00 */
[----:B------:R0:W-:Y:S01]  /*395c0*/  @P4 STG.E.U8 desc[UR32][R164.64], R0 ;  /* 0x00000000a4004986 */ /* 0x0001e2000c101120 */
[----:B------:R-:W-:-:S02]  /*395d0*/  LOP3.LUT P4, RZ, R5, 0x20, RZ, 0xc0, !PT ;  /* 0x0000002005ff7812 */ /* 0x000fc4000788c0ff */
[----:B------:R-:W-:Y:S02]  /*395e0*/  PRMT R142, R142, 0x7773, RZ ;  /* 0x000077738e8e7816 */ /* 0x000fe400000000ff */
[----:B0-----:R-:W-:-:S09]  /*395f0*/  PRMT R0, R143, 0x7772, RZ ;  /* 0x000077728f007816 */ /* 0x001fd200000000ff */
[----:B---3--:R-:W-:Y:S01]  /*39600*/  @P4 STG.E.U8 desc[UR32][R166.64], R142 ;  /* 0x0000008ea6004986 */ /* 0x008fe2000c101120 */
[----:B------:R-:W-:-:S13]  /*39610*/  LOP3.LUT P4, RZ, R5, 0x10, RZ, 0xc0, !PT ;  /* 0x0000001005ff7812 */ /* 0x000fda000788c0ff */
[----:B------:R0:W-:Y:S04]  /*39620*/  @P4 STG.E.U8 desc[UR32][R138.64], R0 ;  /* 0x000000008a004986 */ /* 0x0001e8000c101120 */
[----:B0-----:R-:W3:Y:S01]  /*39630*/  LDL.LU.64 R138, [R1+0x10a0] ;  /* 0x0010a000018a7983 */ /* 0x001ee20000300a00 */
[C---:B------:R-:W-:Y:S02]  /*39640*/  LOP3.LUT P5, RZ, R2.reuse, 0x40, RZ, 0xc0, !PT ;  /* 0x0000004002ff7812 */ /* 0x040fe400078ac0ff */
[C---:B------:R-:W-:Y:S01]  /*39650*/  LOP3.LUT P6, RZ, R2.reuse, 0x80, RZ, 0xc0, !PT ;  /* 0x0000008002ff7812 */ /* 0x040fe200078cc0ff */
[----:B------:R-:W3:Y:S01]  /*39660*/  LDL.LU.64 R166, [R1+0x5f0] ;  /* 0x0005f00001a67983 */ /* 0x000ee20000300a00 */
[----:B------:R-:W-:Y:S02]  /*39670*/  LOP3.LUT P0, RZ, R2, 0x100, RZ, 0xc0, !PT ;  /* 0x0000010002ff7812 */ /* 0x000fe4000780c0ff */
[----:B------:R-:W-:-:S02]  /*39680*/  PRMT R143, R143, 0x7773, RZ ;  /* 0x000077738f8f7816 */ /* 0x000fc400000000ff */
[----:B------:R-:W-:-:S05]  /*39690*/  LOP3.LUT P1, RZ, R2, 0x200, RZ, 0xc0, !PT ;  /* 0x0000020002ff7812 */ /* 0x000fca000782c0ff */
[----:B--2---:R0:W-:Y:S04]  /*396a0*/  @P5 STG.E.U8 desc[UR32][R168.64], R143 ;  /* 0x0000008fa8005986 */ /* 0x0041e8000c101120 */
[----:B0-----:R-:W2:Y:S01]  /*396b0*/  LDL.LU.64 R168, [R1+0x5e8] ;  /* 0x0005e80001a87983 */ /* 0x001ea20000300a00 */
[C---:B------:R-:W-:Y:S02]  /*396c0*/  LOP3.LUT P2, RZ, R2.reuse, 0x400, RZ, 0xc0, !PT ;  /* 0x0000040002ff7812 */ /* 0x040fe4000784c0ff */
[----:B------:R-:W-:Y:S02]  /*396d0*/  LOP3.LUT P3, RZ, R2, 0x800, RZ, 0xc0, !PT ;  /* 0x0000080002ff7812 */ /* 0x000fe4000786c0ff */
[----:B----4-:R-:W-:-:S05]  /*396e0*/  PRMT R0, R136, 0x7770, RZ ;  /* 0x0000777088007816 */ /* 0x010fca00000000ff */
[----:B------:R0:W-:Y:S02]  /*396f0*/  @P6 STG.E.U8 desc[UR32][R170.64], R0 ;  /* 0x00000000aa006986 */ /* 0x0001e4000c101120 */
[----:B0-----:R-:W-:Y:S02]  /*39700*/  PRMT R0, R136, 0x7771, RZ ;  /* 0x0000777188007816 */ /* 0x001fe400000000ff */
[----:B------:R-:W4:Y:S04]  /*39710*/  LDL.LU.64 R170, [R1+0x5e0] ;  /* 0x0005e00001aa7983 */ /* 0x000f280000300a00 */
[----:B------:R0:W-:Y:S02]  /*39720*/  @P0 STG.E.U8 desc[UR32][R172.64], R0 ;  /* 0x00000000ac000986 */ /* 0x0001e4000c101120 */
[----:B0-----:R-:W-:-:S02]  /*39730*/  PRMT R0, R137, 0x7770, RZ ;  /* 0x0000777089007816 */ /* 0x001fc400000000ff */
[----:B------:R-:W4:Y:S04]  /*39740*/  LDL.LU.64 R172, [R1+0x5d8] ;  /* 0x0005d80001ac7983 */ /* 0x000f280000300a00 */
[----:B------:R0:W-:Y:S04]  /*39750*/  @P1 STG.E.U8 desc[UR32][R174.64], R0 ;  /* 0x00000000ae001986 */ /* 0x0001e8000c101120 */
[----:B0-----:R-:W4:Y:S01]  /*39760*/  LDL.LU.64 R174, [R1+0x5d0] ;  /* 0x0005d00001ae7983 */ /* 0x001f220000300a00 */
[----:B------:R-:W-:-:S05]  /*39770*/  PRMT R0, R137, 0x7771, RZ ;  /* 0x0000777189007816 */ /* 0x000fca00000000ff */
[----:B------:R0:W-:Y:S04]  /*39780*/  @P2 STG.E.U8 desc[UR32][R176.64], R0 ;  /* 0x00000000b0002986 */ /* 0x0001e8000c101120 */
[----:B0-----:R-:W4:Y:S01]  /*39790*/  LDL.LU.64 R176, [R1+0x5c8] ;  /* 0x0005c80001b07983 */ /* 0x001f220000300a00 */
[----:B---3--:R-:W-:-:S05]  /*397a0*/  PRMT R0, R138, 0x7770, RZ ;  /* 0x000077708a007816 */ /* 0x008fca00000000ff */
[----:B------:R0:W-:Y:S04]  /*397b0*/  @P3 STG.E.U8 desc[UR32][R178.64], R0 ;  /* 0x00000000b2003986 */ /* 0x0001e8000c101120 */
[----:B0-----:R-:W3:Y:S04]  /*397c0*/  LDL.LU.64 R178, [R1+0x5c0] ;  /* 0x0005c00001b27983 */ /* 0x001ee80000300a00 */
[----:B------:R-:W3:Y:S04]  /*397d0*/  LDL.LU.64 R160, [R1+0x5b0] ;  /* 0x0005b00001a07983 */ /* 0x000ee80000300a00 */
[----:B------:R-:W3:Y:S01]  /*397e0*/  LDL.LU.64 R162, [R1+0x5a8] ;  /* 0x0005a80001a27983 */ /* 0x000ee20000300a00 */
[----:B------:R-:W-:-:S02]  /*397f0*/  LOP3.LUT P4, RZ, R2, 0x1000000, RZ, 0xc0, !PT ;  /* 0x0100000002ff7812 */ /* 0x000fc4000788c0ff */
[----:B------:R-:W-:Y:S01]  /*39800*/  LOP3.LUT R6, R6, 0xefffffff, RZ, 0xc0, !PT ;  /* 0xefffffff06067812 */ /* 0x000fe200078ec0ff */
[----:B------:R-:W3:Y:S10]  /*39810*/  LDL.LU.64 R164, [R1+0x598] ;  /* 0x0005980001a47983 */ /* 0x000ef40000300a00 */
        /* <DEDUP_REMOVED lines=17> */
[C---:B------:R-:W-:Y:S02]  /*39930*/  LOP3.LUT P0, RZ, R2.reuse, 0x1000, RZ, 0xc0, !PT ;  /* 0x0000100002ff7812 */ /* 0x040fe4000780c0ff */
[----:B------:R-:W-:Y:S02]  /*39940*/  LOP3.LUT R5, R5, 0xfffffffb, RZ, 0xc0, !PT ;  /* 0xfffffffb05057812 */ /* 0x000fe400078ec0ff */
[----:B------:R-:W-:Y:S02]  /*39950*/  LOP3.LUT P1, RZ, R2, 0x2000, RZ, 0xc0, !PT ;  /* 0x0000200002ff7812 */ /* 0x000fe4000782c0ff */
[----:B------:R-:W-:-:S05]  /*39960*/  PRMT R0, R138, 0x7771, RZ ;  /* 0x000077718a007816 */ /* 0x000fca00000000ff */
[----:B------:R-:W-:Y:S02]  /*39970*/  @P4 LOP3.LUT R5, R5, 0x4, RZ, 0xfc, !PT ;  /* 0x0000000405054812 */ /* 0x000fe400078efcff */
[C---:B------:R-:W-:Y:S01]  /*39980*/  LOP3.LUT P4, RZ, R2.reuse, 0x20000, RZ, 0xc0, !PT ;  /* 0x0002000002ff7812 */ /* 0x040fe2000788c0ff */
[----:B------:R0:W-:Y:S01]  /*39990*/  @P0 STG.E.U8 desc[UR32][R166.64], R0 ;  /* 0x00000000a6000986 */ /* 0x0001e2000c101120 */
[C---:B------:R-:W-:Y:S02]  /*399a0*/  LOP3.LUT P2, RZ, R2.reuse, 0x4000, RZ, 0xc0, !PT ;  /* 0x0000400002ff7812 */ /* 0x040fe4000784c0ff */
[----:B------:R-:W-:Y:S02]  /*399b0*/  LOP3.LUT R5, R5, 0xfffffff7, RZ, 0xc0, !PT ;  /* 0xfffffff705057812 */ /* 0x000fe400078ec0ff */
[----:B------:R-:W-:Y:S02]  /*399c0*/  LOP3.LUT P3, RZ, R2, 0x8000, RZ, 0xc0, !PT ;  /* 0x0000800002ff7812 */ /* 0x000fe4000786c0ff */
[----:B0-----:R-:W-:Y:S01]  /*399d0*/  PRMT R0, R139, 0x7770, RZ ;  /* 0x000077708b007816 */ /* 0x001fe200000000ff */
[----:B------:R-:W3:Y:S04]  /*399e0*/  LDL.LU.64 R166, [R1+0x590] ;  /* 0x0005900001a67983 */ /* 0x000ee80000300a00 */
[----:B------:R-:W-:-:S02]  /*399f0*/  @P4 LOP3.LUT R5, R5, 0x8, RZ, 0xfc, !PT ;  /* 0x0000000805054812 */ /* 0x000fc400078efcff */
[----:B------:R-:W-:Y:S01]  /*39a00*/  LOP3.LUT P4, RZ, R2, 0x10000, RZ, 0xc0, !PT ;  /* 0x0001000002ff7812 */ /* 0x000fe2000788c0ff */
[----:B--2---:R0:W-:Y:S02]  /*39a10*/  @P1 STG.E.U8 desc[UR32][R168.64], R0 ;  /* 0x00000000a8001986 */ /* 0x0041e4000c101120 */
[----:B0-----:R-:W-:Y:S02]  /*39a20*/  PRMT R0, R139, 0x7771, RZ ;  /* 0x000077718b007816 */ /* 0x001fe400000000ff */
[----:B------:R-:W2:Y:S04]  /*39a30*/  LDL.LU.64 R168, [R1+0x588] ;  /* 0x0005880001a87983 */ /* 0x000ea80000300a00 */
[----:B----4-:R0:W-:Y:S02]  /*39a40*/  @P2 STG.E.U8 desc[UR32][R170.64], R0 ;  /* 0x00000000aa002986 */ /* 0x0101e4000c101120 */
[----:B0-----:R-:W-:-:S02]  /*39a50*/  PRMT R0, R136, 0x7772, RZ ;  /* 0x0000777288007816 */ /* 0x001fc400000000ff */
[----:B------:R-:W4:Y:S01]  /*39a60*/  LDL.LU.64 R170, [R1+0x580] ;  /* 0x0005800001aa7983 */ /* 0x000f220000300a00 */
[----:B------:R-:W-:-:S03]  /*39a70*/  PRMT R136, R136, 0x7773, RZ ;  /* 0x0000777388887816 */ /* 0x000fc600000000ff */
[----:B------:R0:W-:Y:S04]  /*39a80*/  @P3 STG.E.U8 desc[UR32][R172.64], R0 ;  /* 0x00000000ac003986 */ /* 0x0001e8000c101120 */
[----:B------:R1:W-:Y:S01]  /*39a90*/  @P4 STG.E.U8 desc[UR32][R174.64], R136 ;  /* 0x00000088ae004986 */ /* 0x0003e2000c101120 */
[----:B------:R-:W-:Y:S02]  /*39aa0*/  LOP3.LUT P4, RZ, R5, 0x8, RZ, 0xc0, !PT ;  /* 0x0000000805ff7812 */ /* 0x000fe4000788c0ff */
[C---:B0-----:R-:W-:Y:S01]  /*39ab0*/  PRMT R0, R137.reuse, 0x7772, RZ ;  /* 0x0000777289007816 */ /* 0x041fe200000000ff */
[----:B------:R-:W4:Y:S01]  /*39ac0*/  LDL.LU.64 R172, [R1+0x578] ;  /* 0x0005780001ac7983 */ /* 0x000f220000300a00 */
[----:B------:R-:W-:-:S03]  /*39ad0*/  PRMT R137, R137, 0x7773, RZ ;  /* 0x0000777389897816 */ /* 0x000fc600000000ff */
[----:B-1----:R-:W4:Y:S06]  /*39ae0*/  LDL.LU.64 R174, [R1+0x570] ;  /* 0x0005700001ae7983 */ /* 0x002f2c0000300a00 */
[----:B------:R0:W-:Y:S01]  /*39af0*/  @P4 STG.E.U8 desc[UR32][R176.64], R0 ;  /* 0x00000000b0004986 */ /* 0x0001e2000c101120 */
[----:B------:R-:W-:Y:S02]  /*39b00*/  LOP3.LUT P4, RZ, R5, 0x4, RZ, 0xc0, !PT ;  /* 0x0000000405ff7812 */ /* 0x000fe4000788c0ff */
[C---:B0-----:R-:W-:Y:S01]  /*39b10*/  PRMT R0, R138.reuse, 0x7772, RZ ;  /* 0x000077728a007816 */ /* 0x041fe200000000ff */
[----:B------:R-:W4:Y:S01]  /*39b20*/  LDL.LU.64 R176, [R1+0x568] ;  /* 0x0005680001b07983 */ /* 0x000f220000300a00 */
[----:B------:R-:W-:-:S09]  /*39b30*/  PRMT R138, R138, 0x7773, RZ ;  /* 0x000077738a8a7816 */ /* 0x000fd200000000ff */
[----:B---3--:R0:W-:Y:S01]  /*39b40*/  @P4 STG.E.U8 desc[UR32][R178.64], R137 ;  /* 0x00000089b2004986 */ /* 0x0081e2000c101120 */
[----:B------:R-:W-:-:S03]  /*39b50*/  LOP3.LUT P4, RZ, R5, 0x2, RZ, 0xc0, !PT ;  /* 0x0000000205ff7812 */ /* 0x000fc6000788c0ff */
[----:B0-----:R-:W3:Y:S10]  /*39b60*/  LDL.LU.64 R178, [R1+0x560] ;  /* 0x0005600001b27983 */ /* 0x001ef40000300a00 */
[----:B------:R0:W-:Y:S01]  /*39b70*/  @P4 STG.E.U8 desc[UR32][R132.64], R0 ;  /* 0x0000000084004986 */ /* 0x0001e2000c101120 */
[----:B------:R-:W-:-:S03]  /*39b80*/  LOP3.LUT P4, RZ, R5, 0x1, RZ, 0xc0, !PT ;  /* 0x0000000105ff7812 */ /* 0x000fc6000788c0ff */
[----:B0-----:R-:W2:Y:S10]  /*39b90*/  LDL.LU.64 R132, [R1+0x1098] ;  /* 0x0010980001847983 */ /* 0x001eb40000300a00 */
[----:B------:R-:W-:Y:S01]  /*39ba0*/  @P4 STG.E.U8 desc[UR32][R160.64], R138 ;  /* 0x0000008aa0004986 */ /* 0x000fe2000c101120 */
[----:B------:R-:W-:-:S02]  /*39bb0*/  LOP3.LUT P4, RZ, R6, 0x80000000, RZ, 0xc0, !PT ;  /* 0x8000000006ff7812 */ /* 0x000fc4000788c0ff */
[C---:B------:R-:W-:Y:S02]  /*39bc0*/  PRMT R0, R139.reuse, 0x7772, RZ ;  /* 0x000077728b007816 */ /* 0x040fe400000000ff */
[----:B------:R-:W-:-:S09]  /*39bd0*/  PRMT R139, R139, 0x7773, RZ ;  /* 0x000077738b8b7816 */ /* 0x000fd200000000ff */
[----:B------:R-:W-:Y:S01]  /*39be0*/  @P4 STG.E.U8 desc[UR32][R162.64], R0 ;  /* 0x00000000a2004986 */ /* 0x000fe2000c101120 */
[----:B------:R-:W-:-:S13]  /*39bf0*/  LOP3.LUT P4, RZ, R6, 0x40000000, RZ, 0xc0, !PT ;  /* 0x4000000006ff7812 */ /* 0x000fda000788c0ff */
[----:B------:R0:W-:Y:S04]  /*39c00*/  @P4 STG.E.U8 desc[UR32][R134.64], R139 ;  /* 0x0000008b86004986 */ /* 0x0001e8000c101120 */
[----:B0-----:R-:W3:Y:S01]  /*39c10*/  LDL.LU.64 R134, [R1+0x1090] ;  /* 0x0010900001867983 */ /* 0x001ee20000300a00 */
[----:B------:R-:W-:Y:S02]  /*39c20*/  LOP3.LUT P4, RZ, R6, 0x20000000, RZ, 0xc0, !PT ;  /* 0x2000000006ff7812 */ /* 0x000fe4000788c0ff */
[C---:B------:R-:W-:Y:S02]  /*39c30*/  LOP3.LUT P5, RZ, R3.reuse, 0x200, RZ, 0xc0, !PT ;  /* 0x0000020003ff7812 */ /* 0x040fe400078ac0ff */
[C---:B------:R-:W-:Y:S02]  /*39c40*/  LOP3.LUT P6, RZ, R3.reuse, 0x100, RZ, 0xc0, !PT ;  /* 0x0000010003ff7812 */ /* 0x040fe400078cc0ff */
[----:B------:R-:W-:-:S02]  /*39c50*/  LOP3.LUT P0, RZ, R3, 0x80, RZ, 0xc0, !PT ;  /* 0x0000008003ff7812 */ /* 0x000fc4000780c0ff */
[C---:B------:R-:W-:Y:S02]  /*39c60*/  LOP3.LUT P1, RZ, R3.reuse, 0x40, RZ, 0xc0, !PT ;  /* 0x0000004003ff7812 */ /* 0x040fe4000782c0ff */
        /* <DEDUP_REMOVED lines=8> */
[----:B0-----:R-:W-:Y:S02]  /*39cf0*/  PRMT R0, R133, 0x7771, RZ ;  /* 0x0000777185007816 */ /* 0x001fe400000000ff */
[----:B------:R-:W2:Y:S04]  /*39d00*/  LDL.LU.64 R168, [R1+0x558] ;  /* 0x0005580001a87983 */ /* 0x000ea80000300a00 */
[----:B----4-:R3:W-:Y:S02]  /*39d10*/  @P6 STG.E.U8 desc[UR32][R170.64], R0 ;  /* 0x00000000aa006986 */ /* 0x0107e4000c101120 */
[----:B---3--:R-:W-:-:S02]  /*39d20*/  PRMT R0, R134, 0x7770, RZ ;  /* 0x0000777086007816 */ /* 0x008fc400000000ff */
[----:B------:R-:W3:Y:S04]  /*39d30*/  LDL.LU.64 R170, [R1+0x550] ;  /* 0x0005500001aa7983 */ /* 0x000ee80000300a00 */
        /* <DEDUP_REMOVED lines=28> */
[C---:B------:R-:W-:Y:S02]  /*39f00*/  LOP3.LUT P3, RZ, R3.reuse, 0x10, RZ, 0xc0, !PT ;  /* 0x0000001003ff7812 */ /* 0x040fe4000786c0ff */
[----:B------:R-:W-:Y:S02]  /*39f10*/  LOP3.LUT P0, RZ, R3, 0x8, RZ, 0xc0, !PT ;  /* 0x0000000803ff7812 */ /* 0x000fe4000780c0ff */
[----:B------:R-:W-:-:S05]  /*39f20*/  PRMT R0, R135, 0x7771, RZ ;  /* 0x0000777187007816 */ /* 0x000fca00000000ff */
[----:B------:R-:W-:Y:S02]  /*39f30*/  @P4 LOP3.LUT R6, R6, 0x4000000, RZ, 0xfc, !PT ;  /* 0x0400000006064812 */ /* 0x000fe400078efcff */
[----:B------:R-:W-:Y:S02]  /*39f40*/  LOP3.LUT P4, RZ, R9, 0x40000000, RZ, 0xc0, !PT ;  /* 0x4000000009ff7812 */ /* 0x000fe4000788c0ff */
[C---:B------:R-:W-:Y:S01]  /*39f50*/  LOP3.LUT P1, RZ, R3.reuse, 0x4, RZ, 0xc0, !PT ;  /* 0x0000000403ff7812 */ /* 0x040fe2000782c0ff */
[----:B------:R0:W-:Y:S01]  /*39f60*/  @P3 STG.E.U8 desc[UR32][R178.64], R0 ;  /* 0x00000000b2003986 */ /* 0x0001e2000c101120 */
[C---:B------:R-:W-:Y:S02]  /*39f70*/  LOP3.LUT P2, RZ, R3.reuse, 0x2, RZ, 0xc0, !PT ;  /* 0x0000000203ff7812 */ /* 0x040fe4000784c0ff */
[----:B------:R-:W-:Y:S02]  /*39f80*/  LOP3.LUT R6, R6, 0xf7ffffff, RZ, 0xc0, !PT ;  /* 0xf7ffffff06067812 */ /* 0x000fe400078ec0ff */
[----:B------:R-:W-:-:S02]  /*39f90*/  LOP3.LUT P3, RZ, R3, 0x1, RZ, 0xc0, !PT ;  /* 0x0000000103ff7812 */ /* 0x000fc4000786c0ff */
[----:B0-----:R-:W-:Y:S01]  /*39fa0*/  PRMT R0, R132, 0x7772, RZ ;  /* 0x0000777284007816 */ /* 0x001fe200000000ff */
[----:B------:R-:W4:Y:S02]  /*39fb0*/  LDL.LU.64 R178, [R1+0x528] ;  /* 0x0005280001b27983 */ /* 0x000f240000300a00 */
[----:B------:R-:W-:Y:S02]  /*39fc0*/  @P4 LOP3.LUT R6, R6, 0x8000000, RZ, 0xfc, !PT ;  /* 0x0800000006064812 */ /* 0x000fe400078efcff */
[----:B------:R-:W-:Y:S01]  /*39fd0*/  LOP3.LUT P4, RZ, R9, 0x80000000, RZ, 0xc0, !PT ;  /* 0x8000000009ff7812 */ /* 0x000fe2000788c0ff */
[----:B------:R-:W4:Y:S01]  /*39fe0*/  LDL.LU.64 R158, [R1+0x520] ;  /* 0x00052000019e7983 */ /* 0x000f220000300a00 */
[----:B------:R-:W-:-:S03]  /*39ff0*/  PRMT R132, R132, 0x7773, RZ ;  /* 0x0000777384847816 */ /* 0x000fc600000000ff */
[----:B------:R-:W4:Y:S04]  /*3a000*/  LDL.LU.64 R160, [R1+0x510] ;  /* 0x0005100001a07983 */ /* 0x000f280000300a00 */
[----:B------:R-:W4:Y:S04]  /*3a010*/  LDL.LU.64 R162, [R1+0x508] ;  /* 0x0005080001a27983 */ /* 0x000f280000300a00 */
[----:B------:R-:W4:Y:S04]  /*3a020*/  LDL.LU.64 R164, [R1+0x500] ;  /* 0x0005000001a47983 */ /* 0x000f280000300a00 */
[----:B------:R-:W4:Y:S04]  /*3a030*/  LDL.LU.64 R166, [R1+0x4f8] ;  /* 0x0004f80001a67983 */ /* 0x000f280000300a00 */
[----:B--2---:R0:W-:Y:S02]  /*3a040*/  @P0 STG.E.U8 desc[UR32][R168.64], R0 ;  /* 0x00000000a8000986 */ /* 0x0041e4000c101120 */
[----:B0-----:R-:W-:-:S02]  /*3a050*/  PRMT R0, R133, 0x7772, RZ ;  /* 0x0000777285007816 */ /* 0x001fc400000000ff */
[----:B------:R-:W2:Y:S01]  /*3a060*/  LDL.LU.64 R168, [R1+0x4f0] ;  /* 0x0004f00001a87983 */ /* 0x000ea20000300a00 */
[----:B------:R-:W-:-:S03]  /*3a070*/  PRMT R133, R133, 0x7773, RZ ;  /* 0x0000777385857816 */ /* 0x000fc600000000ff */
[----:B---3--:R0:W-:Y:S04]  /*3a080*/  @P1 STG.E.U8 desc[UR32][R170.64], R132 ;  /* 0x00000084aa001986 */ /* 0x0081e8000c101120 */
[----:B0-----:R-:W3:Y:S04]  /*3a090*/  LDL.LU.64 R170, [R1+0x4e8] ;  /* 0x0004e80001aa7983 */ /* 0x001ee80000300a00 */
[----:B----4-:R0:W-:Y:S02]  /*3a0a0*/  @P2 STG.E.U8 desc[UR32][R172.64], R0 ;  /* 0x00000000ac002986 */ /* 0x0101e4000c101120 */
[----:B0-----:R-:W-:-:S02]  /*3a0b0*/  PRMT R0, R134, 0x7772, RZ ;  /* 0x0000777286007816 */ /* 0x001fc400000000ff */
[----:B------:R-:W4:Y:S04]  /*3a0c0*/  LDL.LU.64 R172, [R1+0x4e0] ;  /* 0x0004e00001ac7983 */ /* 0x000f280000300a00 */
[----:B------:R-:W-:Y:S01]  /*3a0d0*/  @P3 STG.E.U8 desc[UR32][R174.64], R133 ;  /* 0x00000085ae003986 */ /* 0x000fe2000c101120 */
[----:B------:R-:W-:-:S03]  /*3a0e0*/  PRMT R134, R134, 0x7773, RZ ;  /* 0x0000777386867816 */ /* 0x000fc600000000ff */
[----:B------:R-:W-:Y:S01]  /*3a0f0*/  @P4 STG.E.U8 desc[UR32][R176.64], R0 ;  /* 0x00000000b0004986 */ /* 0x000fe2000c101120 */
[----:B------:R-:W-:-:S13]  /*3a100*/  LOP3.LUT P4, RZ, R6, 0x8000000, RZ, 0xc0, !PT ;  /* 0x0800000006ff7812 */ /* 0x000fda000788c0ff */
[----:B------:R0:W-:Y:S04]  /*3a110*/  @P4 STG.E.U8 desc[UR32][R128.64], R134 ;  /* 0x0000008680004986 */ /* 0x0001e8000c101120 */
[----:B0-----:R-:W2:Y:S01]  /*3a120*/  LDL.LU.64 R128, [R1+0x1088] ;  /* 0x0010880001807983 */ /* 0x001ea20000300a00 */
[----:B------:R-:W-:Y:S02]  /*3a130*/  LOP3.LUT P4, RZ, R6, 0x4000000, RZ, 0xc0, !PT ;  /* 0x0400000006ff7812 */ /* 0x000fe4000788c0ff */
[C---:B------:R-:W-:Y:S01]  /*3a140*/  PRMT R0, R135.reuse, 0x7772, RZ ;  /* 0x0000777287007816 */ /* 0x040fe200000000ff */
[----:B------:R-:W4:Y:S01]  /*3a150*/  LDL.LU.64 R174, [R1+0x4d8] ;  /* 0x0004d80001ae7983 */ /* 0x000f220000300a00 */
[----:B------:R-:W-:-:S03]  /*3a160*/  PRMT R135, R135, 0x7773, RZ ;  /* 0x0000777387877816 */ /* 0x000fc600000000ff */
[----:B------:R-:W4:Y:S06]  /*3a170*/  LDL.LU.64 R176, [R1+0x4d0] ;  /* 0x0004d00001b07983 */ /* 0x000f2c0000300a00 */
[----:B------:R0:W-:Y:S01]  /*3a180*/  @P4 STG.E.U8 desc[UR32][R178.64], R0 ;  /* 0x00000000b2004986 */ /* 0x0001e2000c101120 */
[----:B------:R-:W-:-:S03]  /*3a190*/  LOP3.LUT P4, RZ, R6, 0x2000000, RZ, 0xc0, !PT ;  /* 0x0200000006ff7812 */ /* 0x000fc6000788c0ff */
[----:B0-----:R-:W4:Y:S10]  /*3a1a0*/  LDL.LU.64 R178, [R1+0x4c8] ;  /* 0x0004c80001b27983 */ /* 0x001f340000300a00 */
[----:B------:R-:W-:Y:S01]  /*3a1b0*/  @P4 STG.E.U8 desc[UR32][R158.64], R135 ;  /* 0x000000879e004986 */ /* 0x000fe2000c101120 */
[----:B------:R-:W-:-:S02]  /*3a1c0*/  LOP3.LUT P4, RZ, R6, 0x1000000, RZ, 0xc0, !PT ;  /* 0x0100000006ff7812 */ /* 0x000fc4000788c0ff */
[----:B--2---:R-:W-:-:S11]  /*3a1d0*/  PRMT R0, R128, 0x7770, RZ ;  /* 0x0000777080007816 */ /* 0x004fd600000000ff */
        /* <DEDUP_REMOVED lines=15> */
[----:B------:R-:W-:Y:S02]  /*3a2d0*/  LOP3.LUT P1, RZ, R9, 0x80000, RZ, 0xc0, !PT ;  /* 0x0008000009ff7812 */ /* 0x000fe4000782c0ff */
[----:B--2---:R-:W-:-:S05]  /*3a2e0*/  PRMT R0, R130, 0x7770, RZ ;  /* 0x0000777082007816 */ /* 0x004fca00000000ff */
[----:B------:R0:W-:Y:S02]  /*3a2f0*/  @P4 STG.E.U8 desc[UR32][R166.64], R0 ;  /* 0x00000000a6004986 */ /* 0x0001e4000c101120 */
[----:B0-----:R-:W-:-:S05]  /*3a300*/  PRMT R0, R130, 0x7771, RZ ;  /* 0x0000777182007816 */ /* 0x001fca00000000ff */
[----:B------:R0:W-:Y:S02]  /*3a310*/  @P5 STG.E.U8 desc[UR32][R168.64], R0 ;  /* 0x00000000a8005986 */ /* 0x0001e4000c101120 */
[----:B0-----:R-:W-:-:S05]  /*3a320*/  PRMT R0, R131, 0x7770, RZ ;  /* 0x0000777083007816 */ /* 0x001fca00000000ff */
[----:B---3--:R0:W-:Y:S02]  /*3a330*/  @P6 STG.E.U8 desc[UR32][R170.64], R0 ;  /* 0x00000000aa006986 */ /* 0x0081e4000c101120 */
[----:B0-----:R-:W-:-:S05]  /*3a340*/  PRMT R0, R131, 0x7771, RZ ;  /* 0x0000777183007816 */ /* 0x001fca00000000ff */
[----:B----4-:R0:W-:Y:S02]  /*3a350*/  @P0 STG.E.U8 desc[UR32][R172.64], R0 ;  /* 0x00000000ac000986 */ /* 0x0101e4000c101120 */
[----:B0-----:R-:W-:-:S05]  /*3a360*/  PRMT R0, R128, 0x7772, RZ ;  /* 0x0000777280007816 */ /* 0x001fca00000000ff */
[----:B------:R0:W-:Y:S04]  /*3a370*/  @P1 STG.E.U8 desc[UR32][R174.64], R0 ;  /* 0x00000000ae001986 */ /* 0x0001e8000c101120 */
[----:B0-----:R-:W2:Y:S01]  /*3a380*/  LDL.LU.64 R174, [R1+0x4b8] ;  /* 0x0004b80001ae7983 */ /* 0x001ea20000300a00 */
[C---:B------:R-:W-:Y:S02]  /*3a390*/  LOP3.LUT P2, RZ, R9.reuse, 0x40000, RZ, 0xc0, !PT ;  /* 0x0004000009ff7812 */ /* 0x040fe4000784c0ff */
[C---:B------:R-:W-:Y:S02]  /*3a3a0*/  LOP3.LUT P3, RZ, R9.reuse, 0x20000, RZ, 0xc0, !PT ;  /* 0x0002000009ff7812 */ /* 0x040fe4000786c0ff */
[----:B------:R-:W-:Y:S02]  /*3a3b0*/  PRMT R128, R128, 0x7773, RZ ;  /* 0x0000777380807816 */ /* 0x000fe400000000ff */
[----:B------:R-:W-:-:S02]  /*3a3c0*/  LOP3.LUT P0, RZ, R9, 0x10000, RZ, 0xc0, !PT ;  /* 0x0001000009ff7812 */ /* 0x000fc4000780c0ff */
[----:B------:R-:W-:Y:S02]  /*3a3d0*/  PRMT R0, R129, 0x7772, RZ ;  /* 0x0000777281007816 */ /* 0x000fe400000000ff */
[----:B------:R-:W-:-:S03]  /*3a3e0*/  LOP3.LUT P1, RZ, R9, 0x8000, RZ, 0xc0, !PT ;  /* 0x0000800009ff7812 */ /* 0x000fc6000782c0ff */
[----:B------:R0:W-:Y:S01]  /*3a3f0*/  @P2 STG.E.U8 desc[UR32][R176.64], R128 ;  /* 0x00000080b0002986 */ /* 0x0001e2000c101120 */
[----:B------:R-:W-:Y:S02]  /*3a400*/  LOP3.LUT P2, RZ, R9, 0x4000, RZ, 0xc0, !PT ;  /* 0x0000400009ff7812 */ /* 0x000fe4000784c0ff */
[----:B------:R-:W-:Y:S01]  /*3a410*/  PRMT R129, R129, 0x7773, RZ ;  /* 0x0000777381817816 */ /* 0x000fe200000000ff */
[----:B------:R1:W-:Y:S04]  /*3a420*/  @P3 STG.E.U8 desc[UR32][R178.64], R0 ;  /* 0x00000000b2003986 */ /* 0x0003e8000c101120 */
[----:B------:R3:W-:Y:S04]  /*3a430*/  @P0 STG.E.U8 desc[UR32][R242.64], R129 ;  /* 0x00000081f2000986 */ /* 0x0007e8000c101120 */
[----:B0-----:R-:W4:Y:S04]  /*3a440*/  LDL.LU.64 R176, [R1+0x4a8] ;  /* 0x0004a80001b07983 */ /* 0x001f280000300a00 */
[----:B-1----:R-:W4:Y:S01]  /*3a450*/  LDL.LU.64 R178, [R1+0x4a0] ;  /* 0x0004a00001b27983 */ /* 0x002f220000300a00 */
[----:B------:R-:W-:-:S02]  /*3a460*/  PRMT R0, R130, 0x7772, RZ ;  /* 0x0000777282007816 */ /* 0x000fc400000000ff */
[----:B------:R-:W-:Y:S01]  /*3a470*/  PRMT R130, R130, 0x7773, RZ ;  /* 0x0000777382827816 */ /* 0x000fe200000000ff */
[----:B---3--:R-:W3:Y:S04]  /*3a480*/  LDL.LU.64 R242, [R1+0x1078] ;  /* 0x0010780001f27983 */ /* 0x008ee80000300a00 */
[----:B------:R-:W3:Y:S04]  /*3a490*/  LDL.LU.64 R156, [R1+0x490] ;  /* 0x00049000019c7983 */ /* 0x000ee80000300a00 */
[----:B------:R-:W3:Y:S04]  /*3a4a0*/  LDL.LU.64 R158, [R1+0x488] ;  /* 0x00048800019e7983 */ /* 0x000ee80000300a00 */
[----:B------:R-:W3:Y:S04]  /*3a4b0*/  LDL.LU.64 R160, [R1+0x480] ;  /* 0x0004800001a07983 */ /* 0x000ee80000300a00 */
[----:B------:R-:W3:Y:S01]  /*3a4c0*/  LDL.LU.64 R162, [R1+0x478] ;  /* 0x0004780001a27983 */ /* 0x000ee20000300a00 */
[----:B------:R-:W-:-:S02]  /*3a4d0*/  LOP3.LUT P4, RZ, R9, 0x10, RZ, 0xc0, !PT ;  /* 0x0000001009ff7812 */ /* 0x000fc4000788c0ff */
[----:B------:R-:W-:-:S11]  /*3a4e0*/  LOP3.LUT R6, R6, 0xffffefff, RZ, 0xc0, !PT ;  /* 0xffffefff06067812 */ /* 0x000fd600078ec0ff */
[----:B------:R-:W-:Y:S02]  /*3a4f0*/  @P4 LOP3.LUT R6, R6, 0x1000, RZ, 0xfc, !PT ;  /* 0x0000100006064812 */ /* 0x000fe400078efcff */
[----:B------:R-:W-:Y:S02]  /*3a500*/  LOP3.LUT P4, RZ, R9, 0x20, RZ, 0xc0, !PT ;  /* 0x0000002009ff7812 */ /* 0x000fe4000788c0ff */
[----:B------:R-:W-:-:S11]  /*3a510*/  LOP3.LUT R6, R6, 0xffffdfff, RZ, 0xc0, !PT ;  /* 0xffffdfff06067812 */ /* 0x000fd600078ec0ff */
[----:B------:R-:W-:Y:S02]  /*3a520*/  @P4 LOP3.LUT R6, R6, 0x2000, RZ, 0xfc, !PT ;  /* 0x0000200006064812 */ /* 0x000fe400078efcff */
[----:B------:R-:W-:Y:S02]  /*3a530*/  LOP3.LUT P4, RZ, R9, 0x40, RZ, 0xc0, !PT ;  /* 0x0000004009ff7812 */ /* 0x000fe4000788c0ff */
[----:B------:R-:W-:Y:S01]  /*3a540*/  LOP3.LUT R6, R6, 0xffffbfff, RZ, 0xc0, !PT ;  /* 0xffffbfff06067812 */ /* 0x000fe200078ec0ff */
[----:B--2---:R-:W-:Y:S04]  /*3a550*/  @P1 STG.E.U8 desc[UR32][R174.64], R0 ;  /* 0x00000000ae001986 */ /* 0x004fe8000c101120 */
[----:B------:R0:W-:Y:S04]  /*3a560*/  @P2 STG.E.U8 desc[UR32][R124.64], R130 ;  /* 0x000000827c002986 */ /* 0x0001e8000c101120 */
[----:B0-----:R-:W2:Y:S02]  /*3a570*/  LDL.LU.64 R124, [R1+0x1070] ;  /* 0x00107000017c7983 */ /* 0x001ea40000300a00 */
[----:B------:R-:W-:-:S02]  /*3a580*/  @P4 LOP3.LUT R6, R6, 0x4000, RZ, 0xfc, !PT ;  /* 0x0000400006064812 */ /* 0x000fc400078efcff */
[C---:B------:R-:W-:Y:S01]  /*3a590*/  LOP3.LUT P4, RZ, R9.reuse, 0x80, RZ, 0xc0, !PT ;  /* 0x0000008009ff7812 */ /* 0x040fe2000788c0ff */
        /* <DEDUP_REMOVED lines=8> */
[----:B------:R-:W-:Y:S02]  /*3a620*/  LOP3.LUT R6, R6, 0xfffeffff, RZ, 0xc0, !PT ;  /* 0xfffeffff06067812 */ /* 0x000fe400078ec0ff */
[----:B------:R-:W-:Y:S01]  /*3a630*/  PRMT R131, R131, 0x7773, RZ ;  /* 0x0000777383837816 */ /* 0x000fe200000000ff */
[----:B----4-:R0:W-:Y:S04]  /*3a640*/  @P3 STG.E.U8 desc[UR32][R176.64], R0 ;  /* 0x00000000b0003986 */ /* 0x0101e8000c101120 */
[----:B------:R-:W4:Y:S04]  /*3a650*/  LDL.LU.64 R170, [R1+0x458] ;  /* 0x0004580001aa7983 */ /* 0x000f280000300a00 */
[----:B------:R-:W-:Y:S01]  /*3a660*/  @P4 LOP3.LUT R6, R6, 0x10000, RZ, 0xfc, !PT ;  /* 0x0001000006064812 */ /* 0x000fe200078efcff */
[----:B------:R-:W4:Y:S01]  /*3a670*/  LDL.LU.64 R172, [R1+0x450] ;  /* 0x0004500001ac7983 */ /* 0x000f220000300a00 */
[----:B------:R-:W-:-:S02]  /*3a680*/  LOP3.LUT P4, RZ, R9, 0x200, RZ, 0xc0, !PT ;  /* 0x0000020009ff7812 */ /* 0x000fc4000788c0ff */
[----:B------:R-:W-:Y:S01]  /*3a690*/  LOP3.LUT R6, R6, 0xfffdffff, RZ, 0xc0, !PT ;  /* 0xfffdffff06067812 */ /* 0x000fe200078ec0ff */
[----:B------:R-:W4:Y:S04]  /*3a6a0*/  LDL.LU.64 R174, [R1+0x448] ;  /* 0x0004480001ae7983 */ /* 0x000f280000300a00 */
[----:B0-----:R-:W4:Y:S06]  /*3a6b0*/  LDL.LU.64 R176, [R1+0x440] ;  /* 0x0004400001b07983 */ /* 0x001f2c0000300a00 */
        /* <DEDUP_REMOVED lines=8> */
[----:B------:R-:W-:Y:S01]  /*3a740*/  @P4 STG.E.U8 desc[UR32][R178.64], R131 ;  /* 0x00000083b2004986 */ /* 0x000fe2000c101120 */
[----:B------:R-:W-:Y:S02]  /*3a750*/  LOP3.LUT P4, RZ, R6, 0x80000, RZ, 0xc0, !PT ;  /* 0x0008000006ff7812 */ /* 0x000fe4000788c0ff */
[----:B--2---:R-:W-:-:S11]  /*3a760*/  PRMT R0, R124, 0x7770, RZ ;  /* 0x000077707c007816 */ /* 0x004fd600000000ff */
[----:B------:R0:W-:Y:S04]  /*3a770*/  @P4 STG.E.U8 desc[UR32][R126.64], R0 ;  /* 0x000000007e004986 */ /* 0x0001e8000c101120 */
[----:B0-----:R-:W2:Y:S04]  /*3a780*/  LDL.LU.64 R126, [R1+0x1068] ;  /* 0x00106800017e7983 */ /* 0x001ea80000300a00 */
[----:B------:R-:W4:Y:S01]  /*3a790*/  LDL.LU.64 R178, [R1+0x438] ;  /* 0x0004380001b27983 */ /* 0x000f220000300a00 */
[----:B------:R-:W-:Y:S02]  /*3a7a0*/  LOP3.LUT P4, RZ, R6, 0x40000, RZ, 0xc0, !PT ;  /* 0x0004000006ff7812 */ /* 0x000fe4000788c0ff */
[----:B------:R-:W-:-:S11]  /*3a7b0*/  PRMT R0, R124, 0x7771, RZ ;  /* 0x000077717c007816 */ /* 0x000fd600000000ff */
[----:B---3--:R0:W-:Y:S01]  /*3a7c0*/  @P4 STG.E.U8 desc[UR32][R156.64], R0 ;  /* 0x000000009c004986 */ /* 0x0081e2000c101120 */
        /* <DEDUP_REMOVED lines=11> */
[----:B------:R-:W-:-:S02]  /*3a880*/  LOP3.LUT P2, RZ, R242, 0x80000000, RZ, 0xc0, !PT ;  /* 0x80000000f2ff7812 */ /* 0x000fc4000784c0ff */
[----:B------:R-:W-:Y:S02]  /*3a890*/  LOP3.LUT P3, RZ, R242, 0x40000000, RZ, 0xc0, !PT ;  /* 0x40000000f2ff7812 */ /* 0x000fe4000786c0ff */
[----:B--2---:R-:W-:-:S05]  /*3a8a0*/  PRMT R0, R126, 0x7770, RZ ;  /* 0x000077707e007816 */ /* 0x004fca00000000ff */
        /* <DEDUP_REMOVED lines=9> */
[----:B------:R0:W-:Y:S02]  /*3a940*/  @P4 STG.E.U8 desc[UR32][R168.64], R0 ;  /* 0x00000000a8004986 */ /* 0x0001e4000c101120 */
[C---:B0-----:R-:W-:Y:S02]  /*3a950*/  PRMT R0, R124.reuse, 0x7772, RZ ;  /* 0x000077727c007816 */ /* 0x041fe400000000ff */
[----:B------:R-:W-:-:S03]  /*3a960*/  PRMT R124, R124, 0x7773, RZ ;  /* 0x000077737c7c7816 */ /* 0x000fc600000000ff */
[----:B----4-:R0:W-:Y:S04]  /*3a970*/  @P5 STG.E.U8 desc[UR32][R170.64], R0 ;  /* 0x00000000aa005986 */ /* 0x0101e8000c101120 */
        /* <DEDUP_REMOVED lines=10> */
[----:B------:R-:W3:Y:S04]  /*3aa20*/  LDL.LU.64 R168, [R1+0x428] ;  /* 0x0004280001a87983 */ /* 0x000ee80000300a00 */
[----:B------:R-:W4:Y:S04]  /*3aa30*/  LDL.LU.64 R170, [R1+0x420] ;  /* 0x0004200001aa7983 */ /* 0x000f280000300a00 */
[----:B------:R-:W2:Y:S01]  /*3aa40*/  LDL.LU.64 R172, [R1+0x418] ;  /* 0x0004180001ac7983 */ /* 0x000ea20000300a00 */
[----:B------:R-:W-:-:S03]  /*3aa50*/  LOP3.LUT P0, RZ, R242, 0x20000000, RZ, 0xc0, !PT ;  /* 0x20000000f2ff7812 */ /* 0x000fc6000780c0ff */
[----:B------:R-:W2:Y:S01]  /*3aa60*/  LDL.LU.64 R174, [R1+0x408] ;  /* 0x0004080001ae7983 */ /* 0x000ea20000300a00 */
[C---:B------:R-:W-:Y:S02]  /*3aa70*/  LOP3.LUT P1, RZ, R242.reuse, 0x10000000, RZ, 0xc0, !PT ;  /* 0x10000000f2ff7812 */ /* 0x040fe4000782c0ff */
[C---:B------:R-:W-:Y:S01]  /*3aa80*/  LOP3.LUT P2, RZ, R242.reuse, 0x8000000, RZ, 0xc0, !PT ;  /* 0x08000000f2ff7812 */ /* 0x040fe2000784c0ff */
[----:B------:R-:W2:Y:S01]  /*3aa90*/  LDL.LU.64 R176, [R1+0x400] ;  /* 0x0004000001b07983 */ /* 0x000ea20000300a00 */
[C---:B------:R-:W-:Y:S02]  /*3aaa0*/  PRMT R0, R127.reuse, 0x7772, RZ ;  /* 0x000077727f007816 */ /* 0x040fe400000000ff */
[----:B------:R-:W-:Y:S01]  /*3aab0*/  LOP3.LUT P3, RZ, R242, 0x4000000, RZ, 0xc0, !PT ;  /* 0x04000000f2ff7812 */ /* 0x000fe2000786c0ff */
[----:B------:R-:W2:Y:S01]  /*3aac0*/  LDL.LU.64 R178, [R1+0x3f8] ;  /* 0x0003f80001b27983 */ /* 0x000ea20000300a00 */
[----:B------:R-:W-:-:S03]  /*3aad0*/  PRMT R127, R127, 0x7773, RZ ;  /* 0x000077737f7f7816 */ /* 0x000fc600000000ff */
[----:B------:R-:W2:Y:S04]  /*3aae0*/  LDL.LU.64 R158, [R1+0x3f0] ;  /* 0x0003f000019e7983 */ /* 0x000ea80000300a00 */
        /* <DEDUP_REMOVED lines=14> */
[----:B---3--:R2:W-:Y:S04]  /*3abd0*/  @P0 STG.E.U8 desc[UR32][R168.64], R0 ;  /* 0x00000000a8000986 */ /* 0x0085e8000c101120 */
[----:B----4-:R-:W-:Y:S01]  /*3abe0*/  @P1 STG.E.U8 desc[UR32][R170.64], R127 ;  /* 0x0000007faa001986 */ /* 0x010fe2000c101120 */
[----:B--2---:R-:W-:-:S05]  /*3abf0*/  PRMT R0, R120, 0x7770, RZ ;  /* 0x0000777078007816 */ /* 0x004fca00000000ff */
[----:B------:R0:W-:Y:S02]  /*3ac00*/  @P2 STG.E.U8 desc[UR32][R172.64], R0 ;  /* 0x00000000ac002986 */ /* 0x0001e4000c101120 */
[----:B0-----:R-:W-:-:S05]  /*3ac10*/  PRMT R0, R120, 0x7771, RZ ;  /* 0x0000777178007816 */ /* 0x001fca00000000ff */
[----:B------:R0:W-:Y:S04]  /*3ac20*/  @P3 STG.E.U8 desc[UR32][R122.64], R0 ;  /* 0x000000007a003986 */ /* 0x0001e8000c101120 */
[----:B0-----:R-:W2:Y:S01]  /*3ac30*/  LDL.LU.64 R122, [R1+0x1058] ;  /* 0x00105800017a7983 */ /* 0x001ea20000300a00 */
[----:B------:R-:W-:Y:S02]  /*3ac40*/  LOP3.LUT R6, R6, 0xffffff7f, RZ, 0xc0, !PT ;  /* 0xffffff7f06067812 */ /* 0x000fe400078ec0ff */
[----:B------:R-:W-:Y:S01]  /*3ac50*/  PRMT R0, R121, 0x7770, RZ ;  /* 0x0000777079007816 */ /* 0x000fe200000000ff */
[----:B------:R-:W3:Y:S01]  /*3ac60*/  LDL.LU.64 R168, [R1+0x3c0] ;  /* 0x0003c00001a87983 */ /* 0x000ee20000300a00 */
[----:B------:R-:W-:Y:S02]  /*3ac70*/  @P4 LOP3.LUT R6, R6, 0x80, RZ, 0xfc, !PT ;  /* 0x0000008006064812 */ /* 0x000fe400078efcff */
[----:B------:R-:W-:Y:S01]  /*3ac80*/  LOP3.LUT P4, RZ, R242, 0x200000, RZ, 0xc0, !PT ;  /* 0x00200000f2ff7812 */ /* 0x000fe2000788c0ff */
[----:B------:R-:W4:Y:S01]  /*3ac90*/  LDL.LU.64 R170, [R1+0x3b8] ;  /* 0x0003b80001aa7983 */ /* 0x000f220000300a00 */
[----:B------:R-:W-:-:S03]  /*3aca0*/  LOP3.LUT R6, R6, 0xfffffeff, RZ, 0xc0, !PT ;  /* 0xfffffeff06067812 */ /* 0x000fc600078ec0ff */
[----:B------:R-:W4:Y:S08]  /*3acb0*/  LDL.LU.64 R172, [R1+0x3b0] ;  /* 0x0003b00001ac7983 */ /* 0x000f300000300a00 */
[----:B------:R-:W-:Y:S02]  /*3acc0*/  @P4 LOP3.LUT R6, R6, 0x100, RZ, 0xfc, !PT ;  /* 0x0000010006064812 */ /* 0x000fe400078efcff */
        /* <DEDUP_REMOVED lines=10> */
[----:B------:R0:W-:Y:S01]  /*3ad70*/  @P4 STG.E.U8 desc[UR32][R174.64], R0 ;  /* 0x00000000ae004986 */ /* 0x0001e2000c101120 */
[C---:B------:R-:W-:Y:S02]  /*3ad80*/  LOP3.LUT P4, RZ, R6.reuse, 0x800, RZ, 0xc0, !PT ;  /* 0x0000080006ff7812 */ /* 0x040fe4000788c0ff */
[----:B0-----:R-:W-:Y:S01]  /*3ad90*/  PRMT R0, R121, 0x7771, RZ ;  /* 0x0000777179007816 */ /* 0x001fe200000000ff */
[----:B------:R-:W4:Y:S10]  /*3ada0*/  LDL.LU.64 R174, [R1+0x3a8] ;  /* 0x0003a80001ae7983 */ /* 0x000f340000300a00 */
[----:B------:R0:W-:Y:S01]  /*3adb0*/  @P4 STG.E.U8 desc[UR32][R176.64], R0 ;  /* 0x00000000b0004986 */ /* 0x0001e2000c101120 */
[----:B------:R-:W-:-:S03]  /*3adc0*/  LOP3.LUT P4, RZ, R6, 0x400, RZ, 0xc0, !PT ;  /* 0x0000040006ff7812 */ /* 0x000fc6000788c0ff */
[----:B0-----:R-:W4:Y:S01]  /*3add0*/  LDL.LU.64 R176, [R1+0x3a0] ;  /* 0x0003a00001b07983 */ /* 0x001f220000300a00 */
[----:B--2---:R-:W-:-:S09]  /*3ade0*/  PRMT R0, R122, 0x7770, RZ ;  /* 0x000077707a007816 */ /* 0x004fd200000000ff */
[----:B------:R0:W-:Y:S01]  /*3adf0*/  @P4 STG.E.U8 desc[UR32][R178.64], R0 ;  /* 0x00000000b2004986 */ /* 0x0001e2000c101120 */
[----:B------:R-:W-:Y:S02]  /*3ae00*/  LOP3.LUT P4, RZ, R6, 0x200, RZ, 0xc0, !PT ;  /* 0x0000020006ff7812 */ /* 0x000fe4000788c0ff */
        /* <DEDUP_REMOVED lines=19> */
[C---:B------:R-:W-:Y:S02]  /*3af40*/  LOP3.LUT P5, RZ, R242.reuse, 0x10000, RZ, 0xc0, !PT ;  /* 0x00010000f2ff7812 */ /* 0x040fe400078ac0ff */
        /* <DEDUP_REMOVED lines=9> */
[----:B----4-:R0:W-:Y:S04]  /*3afe0*/  @P6 STG.E.U8 desc[UR32][R170.64], R0 ;  /* 0x00000000aa006986 */ /* 0x0101e8000c101120 */
[----:B------:R1:W-:Y:S01]  /*3aff0*/  @P0 STG.E.U8 desc[UR32][R172.64], R122 ;  /* 0x0000007aac000986 */ /* 0x0003e2000c101120 */
[----:B------:R-:W-:-:S02]  /*3b000*/  LOP3.LUT P0, RZ, R242, 0x400, RZ, 0xc0, !PT ;  /* 0x00000400f2ff7812 */ /* 0x000fc4000780c0ff */
[C---:B0-----:R-:W-:Y:S01]  /*3b010*/  PRMT R0, R123.reuse, 0x7772, RZ ;  /* 0x000077727b007816 */ /* 0x041fe200000000ff */
[----:B------:R-:W3:Y:S01]  /*3b020*/  LDL.LU.64 R170, [R1+0x388] ;  /* 0x0003880001aa7983 */ /* 0x000ee20000300a00 */
[----:B------:R-:W-:-:S03]  /*3b030*/  PRMT R123, R123, 0x7773, RZ ;  /* 0x000077737b7b7816 */ /* 0x000fc600000000ff */
[----:B------:R0:W-:Y:S04]  /*3b040*/  @P1 STG.E.U8 desc[UR32][R174.64], R0 ;  /* 0x00000000ae001986 */ /* 0x0001e8000c101120 */
[----:B------:R4:W-:Y:S04]  /*3b050*/  @P2 STG.E.U8 desc[UR32][R176.64], R123 ;  /* 0x0000007bb0002986 */ /* 0x0009e8000c101120 */
[----:B-1----:R-:W3:Y:S04]  /*3b060*/  LDL.LU.64 R172, [R1+0x380] ;  /* 0x0003800001ac7983 */ /* 0x002ee80000300a00 */
[----:B0-----:R-:W3:Y:S04]  /*3b070*/  LDL.LU.64 R174, [R1+0x378] ;  /* 0x0003780001ae7983 */ /* 0x001ee80000300a00 */
[----:B----4-:R-:W4:Y:S01]  /*3b080*/  LDL.LU.64 R176, [R1+0x370] ;  /* 0x0003700001b07983 */ /* 0x010f220000300a00 */
[----:B------:R-:W-:-:S02]  /*3b090*/  LOP3.LUT P4, RZ, R243, 0x40000000, RZ, 0xc0, !PT ;  /* 0x40000000f3ff7812 */ /* 0x000fc4000788c0ff */
[----:B------:R-:W-:-:S11]  /*3b0a0*/  LOP3.LUT R3, R3, 0xefffffff, RZ, 0xc0, !PT ;  /* 0xefffffff03037812 */ /* 0x000fd600078ec0ff */
[----:B------:R-:W-:Y:S02]  /*3b0b0*/  @P4 LOP3.LUT R3, R3, 0x10000000, RZ, 0xfc, !PT ;  /* 0x1000000003034812 */ /* 0x000fe400078efcff */
[----:B------:R-:W-:Y:S02]  /*3b0c0*/  LOP3.LUT P4, RZ, R243, 0x80000000, RZ, 0xc0, !PT ;  /* 0x80000000f3ff7812 */ /* 0x000fe4000788c0ff */
[----:B------:R-:W-:Y:S02]  /*3b0d0*/  LOP3.LUT R3, R3, 0xdfffffff, RZ, 0xc0, !PT ;  /* 0xdfffffff03037812 */ /* 0x000fe400078ec0ff */
[----:B--2---:R-:W-:-:S05]  /*3b0e0*/  PRMT R0, R116, 0x7770, RZ ;  /* 0x0000777074007816 */ /* 0x004fca00000000ff */
[----:B------:R0:W-:Y:S02]  /*3b0f0*/  @P3 STG.E.U8 desc[UR32][R178.64], R0 ;  /* 0x00000000b2003986 */ /* 0x0001e4000c101120 */
[----:B0-----:R-:W-:Y:S02]  /*3b100*/  PRMT R0, R116, 0x7771, RZ ;  /* 0x0000777174007816 */ /* 0x001fe400000000ff */
[----:B------:R-:W2:Y:S04]  /*3b110*/  LDL.LU.64 R178, [R1+0x368] ;  /* 0x0003680001b27983 */ /* 0x000ea80000300a00 */
[----:B------:R-:W2:Y:S04]  /*3b120*/  LDL.LU.64 R158, [R1+0x360] ;  /* 0x00036000019e7983 */ /* 0x000ea80000300a00 */
[----:B------:R0:W-:Y:S04]  /*3b130*/  @P0 STG.E.U8 desc[UR32][R118.64], R0 ;  /* 0x0000000076000986 */ /* 0x0001e8000c101120 */
[----:B0-----:R-:W4:Y:S04]  /*3b140*/  LDL.LU.64 R118, [R1+0x1048] ;  /* 0x0010480001767983 */ /* 0x001f280000300a00 */
[----:B------:R-:W2:Y:S04]  /*3b150*/  LDL.LU.64 R160, [R1+0x358] ;  /* 0x0003580001a07983 */ /* 0x000ea80000300a00 */
[----:B------:R-:W2:Y:S04]  /*3b160*/  LDL.LU.64 R162, [R1+0x350] ;  /* 0x0003500001a27983 */ /* 0x000ea80000300a00 */
[----:B------:R-:W2:Y:S01]  /*3b170*/  LDL.LU.64 R164, [R1+0x348] ;  /* 0x0003480001a47983 */ /* 0x000ea20000300a00 */
[----:B------:R-:W-:-:S02]  /*3b180*/  @P4 LOP3.LUT R3, R3, 0x20000000, RZ, 0xfc, !PT ;  /* 0x2000000003034812 */ /* 0x000fc400078efcff */
[----:B------:R-:W-:Y:S01]  /*3b190*/  LOP3.LUT P4, RZ, R242, 0x1, RZ, 0xc0, !PT ;  /* 0x00000001f2ff7812 */ /* 0x000fe2000788c0ff */
[----:B------:R-:W2:Y:S01]  /*3b1a0*/  LDL.LU.64 R166, [R1+0x338] ;  /* 0x0003380001a67983 */ /* 0x000ea20000300a00 */
[----:B------:R-:W-:Y:S02]  /*3b1b0*/  LOP3.LUT R3, R3, 0xbfffffff, RZ, 0xc0, !PT ;  /* 0xbfffffff03037812 */ /* 0x000fe400078ec0ff */
[----:B------:R-:W-:Y:S01]  /*3b1c0*/  LOP3.LUT R6, R6, 0xfffffffe, RZ, 0xc0, !PT ;  /* 0xfffffffe06067812 */ /* 0x000fe200078ec0ff */
[----:B------:R-:W2:Y:S08]  /*3b1d0*/  LDL.LU.64 R168, [R1+0x330] ;  /* 0x0003300001a87983 */ /* 0x000eb00000300a00 */
[----:B------:R-:W-:-:S02]  /*3b1e0*/  @P4 LOP3.LUT R3, R3, 0x40000000, RZ, 0xfc, !PT ;  /* 0x4000000003034812 */ /* 0x000fc400078efcff */
        /* <DEDUP_REMOVED lines=14> */
[C---:B------:R-:W-:Y:S02]  /*3b2d0*/  LOP3.LUT P4, RZ, R242.reuse, 0x20, RZ, 0xc0, !PT ;  /* 0x00000020f2ff7812 */ /* 0x040fe4000788c0ff */
[----:B------:R-:W-:Y:S01]  /*3b2e0*/  LOP3.LUT P3, RZ, R242, 0x80, RZ, 0xc0, !PT ;  /* 0x00000080f2ff7812 */ /* 0x000fe2000786c0ff */
[----:B---3--:R0:W-:Y:S01]  /*3b2f0*/  @P1 STG.E.U8 desc[UR32][R170.64], R0 ;  /* 0x00000000aa001986 */ /* 0x0081e2000c101120 */
[----:B------:R-:W-:Y:S02]  /*3b300*/  LOP3.LUT R6, R6, 0xfffffff7, RZ, 0xc0, !PT ;  /* 0xfffffff706067812 */ /* 0x000fe400078ec0ff */
[----:B0-----:R-:W-:Y:S01]  /*3b310*/  PRMT R0, R117, 0x7771, RZ ;  /* 0x0000777175007816 */ /* 0x001fe200000000ff */
[----:B------:R-:W3:Y:S06]  /*3b320*/  LDL.LU.64 R170, [R1+0x328] ;  /* 0x0003280001aa7983 */ /* 0x000eec0000300a00 */
[----:B------:R-:W-:-:S02]  /*3b330*/  @P4 LOP3.LUT R6, R6, 0x8, RZ, 0xfc, !PT ;  /* 0x0000000806064812 */ /* 0x000fc400078efcff */
[----:B------:R-:W-:Y:S01]  /*3b340*/  LOP3.LUT P4, RZ, R242, 0x40, RZ, 0xc0, !PT ;  /* 0x00000040f2ff7812 */ /* 0x000fe2000788c0ff */
[----:B------:R0:W-:Y:S04]  /*3b350*/  @P2 STG.E.U8 desc[UR32][R172.64], R0 ;  /* 0x00000000ac002986 */ /* 0x0001e8000c101120 */
[----:B0-----:R-:W3:Y:S01]  /*3b360*/  LDL.LU.64 R172, [R1+0x320] ;  /* 0x0003200001ac7983 */ /* 0x001ee20000300a00 */
[----:B----4-:R-:W-:-:S05]  /*3b370*/  PRMT R0, R118, 0x7770, RZ ;  /* 0x0000777076007816 */ /* 0x010fca00000000ff */
[----:B------:R0:W-:Y:S02]  /*3b380*/  @P3 STG.E.U8 desc[UR32][R174.64], R0 ;  /* 0x00000000ae003986 */ /* 0x0001e4000c101120 */
[----:B0-----:R-:W-:Y:S02]  /*3b390*/  PRMT R0, R118, 0x7771, RZ ;  /* 0x0000777176007816 */ /* 0x001fe400000000ff */
[----:B------:R-:W4:Y:S04]  /*3b3a0*/  LDL.LU.64 R174, [R1+0x318] ;  /* 0x0003180001ae7983 */ /* 0x000f280000300a00 */
[----:B------:R0:W-:Y:S01]  /*3b3b0*/  @P4 STG.E.U8 desc[UR32][R176.64], R0 ;  /* 0x00000000b0004986 */ /* 0x0001e2000c101120 */
[C---:B------:R-:W-:Y:S02]  /*3b3c0*/  LOP3.LUT P4, RZ, R6.reuse, 0x8, RZ, 0xc0, !PT ;  /* 0x0000000806ff7812 */ /* 0x040fe4000788c0ff */
[----:B0-----:R-:W-:Y:S01]  /*3b3d0*/  PRMT R0, R119, 0x7770, RZ ;  /* 0x0000777077007816 */ /* 0x001fe200000000ff */
[----:B------:R-:W4:Y:S10]  /*3b3e0*/  LDL.LU.64 R176, [R1+0x310] ;  /* 0x0003100001b07983 */ /* 0x000f340000300a00 */
[----:B--2---:R0:W-:Y:S01]  /*3b3f0*/  @P4 STG.E.U8 desc[UR32][R178.64], R0 ;  /* 0x00000000b2004986 */ /* 0x0041e2000c101120 */
[----:B------:R-:W-:-:S02]  /*3b400*/  LOP3.LUT P4, RZ, R6, 0x4, RZ, 0xc0, !PT ;  /* 0x0000000406ff7812 */ /* 0x000fc4000788c0ff */
[----:B0-----:R-:W-:Y:S01]  /*3b410*/  PRMT R0, R119, 0x7771, RZ ;  /* 0x0000777177007816 */ /* 0x001fe200000000ff */
[----:B------:R-:W2:Y:S10]  /*3b420*/  LDL.LU.64 R178, [R1+0x308] ;  /* 0x0003080001b27983 */ /* 0x000eb40000300a00 */
[----:B------:R0:W-:Y:S01]  /*3b430*/  @P4 STG.E.U8 desc[UR32][R158.64], R0 ;  /* 0x000000009e004986 */ /* 0x0001e2000c101120 */
[----:B------:R-:W-:-:S02]  /*3b440*/  LOP3.LUT P4, RZ, R6, 0x2, RZ, 0xc0, !PT ;  /* 0x0000000206ff7812 */ /* 0x000fc4000788c0ff */
[----:B0-----:R-:W-:-:S11]  /*3b450*/  PRMT R0, R116, 0x7772, RZ ;  /* 0x0000777274007816 */ /* 0x001fd600000000ff */
[----:B------:R0:W-:Y:S01]  /*3b460*/  @P4 STG.E.U8 desc[UR32][R160.64], R0 ;  /* 0x00000000a0004986 */ /* 0x0001e2000c101120 */
[----:B------:R-:W-:Y:S02]  /*3b470*/  LOP3.LUT P4, RZ, R6, 0x1, RZ, 0xc0, !PT ;  /* 0x0000000106ff7812 */ /* 0x000fe4000788c0ff */
[----:B------:R-:W-:-:S11]  /*3b480*/  PRMT R116, R116, 0x7773, RZ ;  /* 0x0000777374747816 */ /* 0x000fd600000000ff */
[----:B------:R-:W-:Y:S01]  /*3b490*/  @P4 STG.E.U8 desc[UR32][R162.64], R116 ;  /* 0x00000074a2004986 */ /* 0x000fe2000c101120 */
[----:B------:R-:W-:Y:S02]  /*3b4a0*/  LOP3.LUT P4, RZ, R3, 0x80000000, RZ, 0xc0, !PT ;  /* 0x8000000003ff7812 */ /* 0x000fe4000788c0ff */
[C---:B0-----:R-:W-:Y:S02]  /*3b4b0*/  PRMT R0, R117.reuse, 0x7772, RZ ;  /* 0x0000777275007816 */ /* 0x041fe400000000ff */
[----:B------:R-:W-:-:S09]  /*3b4c0*/  PRMT R117, R117, 0x7773, RZ ;  /* 0x0000777375757816 */ /* 0x000fd200000000ff */
[----:B------:R-:W-:Y:S01]  /*3b4d0*/  @P4 STG.E.U8 desc[UR32][R164.64], R0 ;  /* 0x00000000a4004986 */ /* 0x000fe2000c101120 */
[----:B------:R-:W-:-:S13]  /*3b4e0*/  LOP3.LUT P4, RZ, R3, 0x40000000, RZ, 0xc0, !PT ;  /* 0x4000000003ff7812 */ /* 0x000fda000788c0ff */
[----:B------:R0:W-:Y:S04]  /*3b4f0*/  @P4 STG.E.U8 desc[UR32][R112.64], R117 ;  /* 0x0000007570004986 */ /* 0x0001e8000c101120 */
[----:B0-----:R-:W4:Y:S01]  /*3b500*/  LDL.LU.64 R112, [R1+0x1040] ;  /* 0x0010400001707983 */ /* 0x001f220000300a00 */
[----:B------:R-:W-:Y:S02]  /*3b510*/  LOP3.LUT P4, RZ, R3, 0x20000000, RZ, 0xc0, !PT ;  /* 0x2000000003ff7812 */ /* 0x000fe4000788c0ff */
[----:B------:R-:W-:Y:S02]  /*3b520*/  PRMT R0, R118, 0x7772, RZ ;  /* 0x0000777276007816 */ /* 0x000fe400000000ff */
[C---:B------:R-:W-:Y:S02]  /*3b530*/  LOP3.LUT P5, RZ, R243.reuse, 0x20000000, RZ, 0xc0, !PT ;  /* 0x20000000f3ff7812 */ /* 0x040fe400078ac0ff */
[----:B------:R-:W-:-:S07]  /*3b540*/  LOP3.LUT P6, RZ, R243, 0x10000000, RZ, 0xc0, !PT ;  /* 0x10000000f3ff7812 */ /* 0x000fce00078cc0ff */
[----:B------:R0:W-:Y:S01]  /*3b550*/  @P4 STG.E.U8 desc[UR32][R166.64], R0 ;  /* 0x00000000a6004986 */ /* 0x0001e2000c101120 */
[----:B------:R-:W-:Y:S02]  /*3b560*/  LOP3.LUT P4, RZ, R3, 0x10000000, RZ, 0xc0, !PT ;  /* 0x1000000003ff7812 */ /* 0x000fe4000788c0ff */
[C---:B------:R-:W-:Y:S02]  /*3b570*/  LOP3.LUT P0, RZ, R243.reuse, 0x8000000, RZ, 0xc0, !PT ;  /* 0x08000000f3ff7812 */ /* 0x040fe4000780c0ff */
[----:B------:R-:W-:Y:S02]  /*3b580*/  PRMT R118, R118, 0x7773, RZ ;  /* 0x0000777376767816 */ /* 0x000fe400000000ff */
[----:B------:R-:W-:Y:S02]  /*3b590*/  LOP3.LUT P1, RZ, R243, 0x4000000, RZ, 0xc0, !PT ;  /* 0x04000000f3ff7812 */ /* 0x000fe4000782c0ff */
[----:B0-----:R-:W-:-:S05]  /*3b5a0*/  PRMT R0, R119, 0x7772, RZ ;  /* 0x0000777277007816 */ /* 0x001fca00000000ff */
[----:B------:R-:W-:Y:S01]  /*3b5b0*/  @P4 STG.E.U8 desc[UR32][R168.64], R118 ;  /* 0x00000076a8004986 */ /* 0x000fe2000c101120 */
[----:B------:R-:W-:-:S03]  /*3b5c0*/  PRMT R119, R119, 0x7773, RZ ;  /* 0x0000777377777816 */ /* 0x000fc600000000ff */
[----:B---3--:R4:W-:Y:S01]  /*3b5d0*/  @P5 STG.E.U8 desc[UR32][R170.64], R0 ;  /* 0x00000000aa005986 */ /* 0x0089e2000c101120 */
[----:B------:R-:W-:-:S03]  /*3b5e0*/  LOP3.LUT P2, RZ, R243, 0x2000000, RZ, 0xc0, !PT ;  /* 0x02000000f3ff7812 */ /* 0x000fc6000784c0ff */
[----:B------:R-:W-:Y:S01]  /*3b5f0*/  @P6 STG.E.U8 desc[UR32][R172.64], R119 ;  /* 0x00000077ac006986 */ /* 0x000fe2000c101120 */
[C---:B------:R-:W-:Y:S02]  /*3b600*/  LOP3.LUT P3, RZ, R243.reuse, 0x1000000, RZ, 0xc0, !PT ;  /* 0x01000000f3ff7812 */ /* 0x040fe4000786c0ff */
[----:B------:R-:W-:Y:S02]  /*3b610*/  LOP3.LUT P4, RZ, R243, 0x800, RZ, 0xc0, !PT ;  /* 0x00000800f3ff7812 */ /* 0x000fe4000788c0ff */
[----:B------:R-:W-:-:S11]  /*3b620*/  LOP3.LUT R3, R3, 0xffefffff, RZ, 0xc0, !PT ;  /* 0xffefffff03037812 */ /* 0x000fd600078ec0ff */
[----:B------:R-:W-:Y:S02]  /*3b630*/  @P4 LOP3.LUT R3, R3, 0x100000, RZ, 0xfc, !PT ;  /* 0x0010000003034812 */ /* 0x000fe400078efcff */
[----:B------:R-:W-:Y:S02]  /*3b640*/  LOP3.LUT P4, RZ, R243, 0x1000, RZ, 0xc0, !PT ;  /* 0x00001000f3ff7812 */ /* 0x000fe4000788c0ff */
[----:B----4-:R-:W-:-:S05]  /*3b650*/  PRMT R0, R112, 0x7770, RZ ;  /* 0x0000777070007816 */ /* 0x010fca00000000ff */
[----:B------:R0:W-:Y:S02]  /*3b660*/  @P0 STG.E.U8 desc[UR32][R174.64], R0 ;  /* 0x00000000ae000986 */ /* 0x0001e4000c101120 */
[----:B0-----:R-:W-:-:S05]  /*3b670*/  PRMT R0, R112, 0x7771, RZ ;  /* 0x0000777170007816 */ /* 0x001fca00000000ff */
[----:B------:R0:W-:Y:S02]  /*3b680*/  @P1 STG.E.U8 desc[UR32][R176.64], R0 ;  /* 0x00000000b0001986 */ /* 0x0001e4000c101120 */
[----:B0-----:R-:W-:-:S05]  /*3b690*/  PRMT R0, R113, 0x7770, RZ ;  /* 0x0000777071007816 */ /* 0x001fca00000000ff */
[----:B--2---:R0:W-:Y:S02]  /*3b6a0*/  @P2 STG.E.U8 desc[UR32][R178.64], R0 ;  /* 0x00000000b2002986 */ /* 0x0041e4000c101120 */
[----:B0-----:R-:W-:-:S05]  /*3b6b0*/  PRMT R0, R113, 0x7771, RZ ;  /* 0x0000777171007816 */ /* 0x001fca00000000ff */
[----:B------:R0:W-:Y:S04]  /*3b6c0*/  @P3 STG.E.U8 desc[UR32][R114.64], R0 ;  /* 0x0000000072003986 */ /* 0x0001e8000c101120 */
[----:B0-----:R-:W2:Y:S04]  /*3b6d0*/  LDL.LU.64 R114, [R1+0x1038] ;  /* 0x0010380001727983 */ /* 0x001ea80000300a00 */
[----:B------:R-:W3:Y:S04]  /*3b6e0*/  LDL.LU.64 R168, [R1+0x2f8] ;  /* 0x0002f80001a87983 */ /* 0x000ee80000300a00 */
        /* <DEDUP_REMOVED lines=8> */
[----:B------:R-:W-:-:S02]  /*3b770*/  LOP3.LUT R3, R3, 0xffdfffff, RZ, 0xc0, !PT ;  /* 0xffdfffff03037812 */ /* 0x000fc400078ec0ff */
[----:B------:R-:W-:Y:S01]  /*3b780*/  LOP3.LUT P0, RZ, R243, 0x800000, RZ, 0xc0, !PT ;  /* 0x00800000f3ff7812 */ /* 0x000fe2000780c0ff */
[----:B------:R-:W4:Y:S01]  /*3b790*/  LDL.LU.64 R166, [R1+0x2a0] ;  /* 0x0002a00001a67983 */ /* 0x000f220000300a00 */
        /* <DEDUP_REMOVED lines=16> */
[----:B------:R-:W-:-:S07]  /*3b8a0*/  LOP3.LUT P2, RZ, R243, 0x200000, RZ, 0xc0, !PT ;  /* 0x00200000f3ff7812 */ /* 0x000fce000784c0ff */
[----:B------:R-:W-:Y:S02]  /*3b8b0*/  @P4 LOP3.LUT R3, R3, 0x4000000, RZ, 0xfc, !PT ;  /* 0x0400000003034812 */ /* 0x000fe400078efcff */
[C---:B------:R-:W-:Y:S02]  /*3b8c0*/  LOP3.LUT P4, RZ, R243.reuse, 0x40000, RZ, 0xc0, !PT ;  /* 0x00040000f3ff7812 */ /* 0x040fe4000788c0ff */
[----:B------:R-:W-:Y:S02]  /*3b8d0*/  LOP3.LUT P3, RZ, R243, 0x100000, RZ, 0xc0, !PT ;  /* 0x00100000f3ff7812 */ /* 0x000fe4000786c0ff */
[----:B------:R-:W-:-:S09]  /*3b8e0*/  LOP3.LUT R3, R3, 0xf7ffffff, RZ, 0xc0, !PT ;  /* 0xf7ffffff03037812 */ /* 0x000fd200078ec0ff */
[----:B------:R-:W-:Y:S02]  /*3b8f0*/  @P4 LOP3.LUT R3, R3, 0x8000000, RZ, 0xfc, !PT ;  /* 0x0800000003034812 */ /* 0x000fe400078efcff */
[----:B------:R-:W-:Y:S02]  /*3b900*/  LOP3.LUT P4, RZ, R243, 0x80000, RZ, 0xc0, !PT ;  /* 0x00080000f3ff7812 */ /* 0x000fe4000788c0ff */
[----:B--2---:R-:W-:-:S05]  /*3b910*/  PRMT R0, R114, 0x7770, RZ ;  /* 0x0000777072007816 */ /* 0x004fca00000000ff */
[----:B---3--:R0:W-:Y:S02]  /*3b920*/  @P0 STG.E.U8 desc[UR32][R168.64], R0 ;  /* 0x00000000a8000986 */ /* 0x0081e4000c101120 */
[----:B0-----:R-:W-:Y:S02]  /*3b930*/  PRMT R0, R114, 0x7771, RZ ;  /* 0x0000777172007816 */ /* 0x001fe400000000ff */
[----:B------:R-:W2:Y:S04]  /*3b940*/  LDL.LU.64 R168, [R1+0x298] ;  /* 0x0002980001a87983 */ /* 0x000ea80000300a00 */
[----:B----4-:R0:W-:Y:S02]  /*3b950*/  @P1 STG.E.U8 desc[UR32][R170.64], R0 ;  /* 0x00000000aa001986 */ /* 0x0101e4000c101120 */
[----:B0-----:R-:W-:-:S02]  /*3b960*/  PRMT R0, R115, 0x7770, RZ ;  /* 0x0000777073007816 */ /* 0x001fc400000000ff */
[----:B------:R-:W3:Y:S04]  /*3b970*/  LDL.LU.64 R170, [R1+0x290] ;  /* 0x0002900001aa7983 */ /* 0x000ee80000300a00 */
        /* <DEDUP_REMOVED lines=8> */
[----:B------:R-:W-:Y:S02]  /*3ba00*/  PRMT R112, R112, 0x7773, RZ ;  /* 0x0000777370707816 */ /* 0x000fe400000000ff */
[----:B0-----:R-:W-:Y:S01]  /*3ba10*/  PRMT R0, R113, 0x7772, RZ ;  /* 0x0000777271007816 */ /* 0x001fe200000000ff */
[----:B------:R-:W4:Y:S08]  /*3ba20*/  LDL.LU.64 R176, [R1+0x278] ;  /* 0x0002780001b07983 */ /* 0x000f300000300a00 */
[----:B------:R-:W-:Y:S01]  /*3ba30*/  @P4 STG.E.U8 desc[UR32][R160.64], R112 ;  /* 0x00000070a0004986 */ /* 0x000fe2000c101120 */
[----:B------:R-:W-:-:S02]  /*3ba40*/  LOP3.LUT P4, RZ, R3, 0x4000000, RZ, 0xc0, !PT ;  /* 0x0400000003ff7812 */ /* 0x000fc4000788c0ff */
[----:B------:R-:W-:-:S11]  /*3ba50*/  PRMT R113, R113, 0x7773, RZ ;  /* 0x0000777371717816 */ /* 0x000fd600000000ff */
[----:B------:R0:W-:Y:S01]  /*3ba60*/  @P4 STG.E.U8 desc[UR32][R178.64], R0 ;  /* 0x00000000b2004986 */ /* 0x0001e2000c101120 */
[C---:B------:R-:W-:Y:S02]  /*3ba70*/  LOP3.LUT P4, RZ, R3.reuse, 0x2000000, RZ, 0xc0, !PT ;  /* 0x0200000003ff7812 */ /* 0x040fe4000788c0ff */
[----:B0-----:R-:W-:Y:S01]  /*3ba80*/  PRMT R0, R114, 0x7772, RZ ;  /* 0x0000777272007816 */ /* 0x001fe200000000ff */
[----:B------:R-:W4:Y:S10]  /*3ba90*/  LDL.LU.64 R178, [R1+0x268] ;  /* 0x0002680001b27983 */ /* 0x000f340000300a00 */
[----:B------:R-:W-:Y:S01]  /*3baa0*/  @P4 STG.E.U8 desc[UR32][R162.64], R113 ;  /* 0x00000071a2004986 */ /* 0x000fe2000c101120 */
[----:B------:R-:W-:-:S02]  /*3bab0*/  LOP3.LUT P4, RZ, R3, 0x1000000, RZ, 0xc0, !PT ;  /* 0x0100000003ff7812 */ /* 0x000fc4000788c0ff */
[----:B------:R-:W-:-:S11]  /*3bac0*/  PRMT R114, R114, 0x7773, RZ ;  /* 0x0000777372727816 */ /* 0x000fd600000000ff */
[----:B------:R0:W-:Y:S01]  /*3bad0*/  @P4 STG.E.U8 desc[UR32][R108.64], R0 ;  /* 0x000000006c004986 */ /* 0x0001e2000c101120 */
[----:B------:R-:W-:-:S03]  /*3bae0*/  LOP3.LUT P4, RZ, R3, 0x800000, RZ, 0xc0, !PT ;  /* 0x0080000003ff7812 */ /* 0x000fc6000788c0ff */
[----:B0-----:R-:W2:Y:S10]  /*3baf0*/  LDL.LU.64 R108, [R1+0x1030] ;  /* 0x00103000016c7983 */ /* 0x001eb40000300a00 */
[----:B------:R-:W-:Y:S01]  /*3bb00*/  @P4 STG.E.U8 desc[UR32][R164.64], R114 ;  /* 0x00000072a4004986 */ /* 0x000fe2000c101120 */
[----:B------:R-:W-:-:S02]  /*3bb10*/  LOP3.LUT P4, RZ, R3, 0x400000, RZ, 0xc0, !PT ;  /* 0x0040000003ff7812 */ /* 0x000fc4000788c0ff */
[----:B------:R-:W-:-:S11]  /*3bb20*/  PRMT R0, R115, 0x7772, RZ ;  /* 0x0000777273007816 */ /* 0x000fd600000000ff */
[----:B------:R0:W-:Y:S04]  /*3bb30*/  @P4 STG.E.U8 desc[UR32][R110.64], R0 ;  /* 0x000000006e004986 */ /* 0x0001e8000c101120 */
[----:B0-----:R-:W4:Y:S01]  /*3bb40*/  LDL.LU.64 R110, [R1+0x1028] ;  /* 0x00102800016e7983 */ /* 0x001f220000300a00 */
[----:B------:R-:W-:Y:S02]  /*3bb50*/  LOP3.LUT P4, RZ, R3, 0x200000, RZ, 0xc0, !PT ;  /* 0x0020000003ff7812 */ /* 0x000fe4000788c0ff */
[----:B------:R-:W-:Y:S02]  /*3bb60*/  PRMT R115, R115, 0x7773, RZ ;  /* 0x0000777373737816 */ /* 0x000fe400000000ff */
[----:B------:R-:W-:-:S09]  /*3bb70*/  LOP3.LUT P5, RZ, R243, 0x400, RZ, 0xc0, !PT ;  /* 0x00000400f3ff7812 */ /* 0x000fd200078ac0ff */
[----:B------:R-:W-:Y:S01]  /*3bb80*/  @P4 STG.E.U8 desc[UR32][R166.64], R115 ;  /* 0x00000073a6004986 */ /* 0x000fe2000c101120 */
[----:B------:R-:W-:Y:S02]  /*3bb90*/  LOP3.LUT P4, RZ, R3, 0x100000, RZ, 0xc0, !PT ;  /* 0x0010000003ff7812 */ /* 0x000fe4000788c0ff */
[C---:B------:R-:W-:Y:S02]  /*3bba0*/  LOP3.LUT P6, RZ, R243.reuse, 0x200, RZ, 0xc0, !PT ;  /* 0x00000200f3ff7812 */ /* 0x040fe400078cc0ff */
[C---:B------:R-:W-:Y:S02]  /*3bbb0*/  LOP3.LUT P0, RZ, R243.reuse, 0x100, RZ, 0xc0, !PT ;  /* 0x00000100f3ff7812 */ /* 0x040fe4000780c0ff */
[C---:B------:R-:W-:Y:S02]  /*3bbc0*/  LOP3.LUT P1, RZ, R243.reuse, 0x80, RZ, 0xc0, !PT ;  /* 0x00000080f3ff7812 */ /* 0x040fe4000782c0ff */
[C---:B------:R-:W-:Y:S02]  /*3bbd0*/  LOP3.LUT P2, RZ, R243.reuse, 0x40, RZ, 0xc0, !PT ;  /* 0x00000040f3ff7812 */ /* 0x040fe4000784c0ff */
[----:B------:R-:W-:-:S02]  /*3bbe0*/  LOP3.LUT P3, RZ, R243, 0x20, RZ, 0xc0, !PT ;  /* 0x00000020f3ff7812 */ /* 0x000fc4000786c0ff */
[----:B--2---:R-:W-:-:S05]  /*3bbf0*/  PRMT R0, R108, 0x7770, RZ ;  /* 0x000077706c007816 */ /* 0x004fca00000000ff */
[----:B------:R0:W-:Y:S02]  /*3bc00*/  @P4 STG.E.U8 desc[UR32][R168.64], R0 ;  /* 0x00000000a8004986 */ /* 0x0001e4000c101120 */
[----:B0-----:R-:W-:-:S05]  /*3bc10*/  PRMT R0, R108, 0x7771, RZ ;  /* 0x000077716c007816 */ /* 0x001fca00000000ff */
[----:B---3--:R0:W-:Y:S02]  /*3bc20*/  @P5 STG.E.U8 desc[UR32][R170.64], R0 ;  /* 0x00000000aa005986 */ /* 0x0081e4000c101120 */
[----:B0-----:R-:W-:-:S05]  /*3bc30*/  PRMT R0, R109, 0x7770, RZ ;  /* 0x000077706d007816 */ /* 0x001fca00000000ff */
[----:B----4-:R0:W-:Y:S02]  /*3bc40*/  @P6 STG.E.U8 desc[UR32][R172.64], R0 ;  /* 0x00000000ac006986 */ /* 0x0101e4000c101120 */
[----:B0-----:R-:W-:-:S05]  /*3bc50*/  PRMT R0, R109, 0x7771, RZ ;  /* 0x000077716d007816 */ /* 0x001fca00000000ff */
[----:B------:R0:W-:Y:S02]  /*3bc60*/  @P0 STG.E.U8 desc[UR32][R174.64], R0 ;  /* 0x00000000ae000986 */ /* 0x0001e4000c101120 */
[----:B0-----:R-:W-:-:S05]  /*3bc70*/  PRMT R0, R110, 0x7770, RZ ;  /* 0x000077706e007816 */ /* 0x001fca00000000ff */
[----:B------:R0:W-:Y:S02]  /*3bc80*/  @P1 STG.E.U8 desc[UR32][R176.64], R0 ;  /* 0x00000000b0001986 */ /* 0x0001e4000c101120 */
[----:B0-----:R-:W-:-:S05]  /*3bc90*/  PRMT R0, R110, 0x7771, RZ ;  /* 0x000077716e007816 */ /* 0x001fca00000000ff */
[----:B------:R0:W-:Y:S04]  /*3bca0*/  @P2 STG.E.U8 desc[UR32][R244.64], R0 ;  /* 0x00000000f4002986 */ /* 0x0001e8000c101120 */
[----:B0-----:R-:W2:Y:S04]  /*3bcb0*/  LDL.LU.64 R244, [R1+0x1020] ;  /* 0x0010200001f47983 */ /* 0x001ea80000300a00 */
[----:B------:R-:W3:Y:S04]  /*3bcc0*/  LDL.LU.64 R168, [R1+0x260] ;  /* 0x0002600001a87983 */ /* 0x000ee80000300a00 */
[----:B------:R-:W4:Y:S04]  /*3bcd0*/  LDL.LU.64 R170, [R1+0x258] ;  /* 0x0002580001aa7983 */ /* 0x000f280000300a00 */
[----:B------:R-:W4:Y:S04]  /*3bce0*/  LDL.LU.64 R172, [R1+0x250] ;  /* 0x0002500001ac7983 */ /* 0x000f280000300a00 */
[----:B------:R-:W4:Y:S04]  /*3bcf0*/  LDL.LU.64 R174, [R1+0x248] ;  /* 0x0002480001ae7983 */ /* 0x000f280000300a00 */
[----:B------:R-:W4:Y:S01]  /*3bd00*/  LDL.LU.64 R176, [R1+0x240] ;  /* 0x0002400001b07983 */ /* 0x000f220000300a00 */
[----:B------:R-:W-:-:S05]  /*3bd10*/  PRMT R0, R111, 0x7770, RZ ;  /* 0x000077706f007816 */ /* 0x000fca00000000ff */
[----:B------:R0:W-:Y:S04]  /*3bd20*/  @P3 STG.E.U8 desc[UR32][R178.64], R0 ;  /* 0x00000000b2003986 */ /* 0x0001e8000c101120 */
[----:B0-----:R-:W4:Y:S04]  /*3bd30*/  LDL.LU.64 R178, [R1+0x230] ;  /* 0x0002300001b27983 */ /* 0x001f280000300a00 */
[----:B------:R-:W4:Y:S01]  /*3bd40*/  LDL.LU.64 R158, [R1+0x228] ;  /* 0x00022800019e7983 */ /* 0x000f220000300a00 */
[----:B------:R-:W-:Y:S02]  /*3bd50*/  LOP3.LUT R3, R3, 0xffffefff, RZ, 0xc0, !PT ;  /* 0xffffefff03037812 */ /* 0x000fe400078ec0ff */
[C---:B------:R-:W-:Y:S01]  /*3bd60*/  LOP3.LUT P0, RZ, R243.reuse, 0x10, RZ, 0xc0, !PT ;  /* 0x00000010f3ff7812 */ /* 0x040fe2000780c0ff */
[----:B------:R-:W4:Y:S01]  /*3bd70*/  LDL.LU.64 R160, [R1+0x218] ;  /* 0x0002180001a07983 */ /* 0x000f220000300a00 */
[----:B------:R-:W-:-:S02]  /*3bd80*/  LOP3.LUT P1, RZ, R243, 0x8, RZ, 0xc0, !PT ;  /* 0x00000008f3ff7812 */ /* 0x000fc4000782c0ff */
[----:B------:R-:W-:Y:S01]  /*3bd90*/  PRMT R0, R111, 0x7771, RZ ;  /* 0x000077716f007816 */ /* 0x000fe200000000ff */
[----:B------:R-:W4:Y:S01]  /*3bda0*/  LDL.LU.64 R162, [R1+0x210] ;  /* 0x0002100001a27983 */ /* 0x000f220000300a00 */
[C---:B------:R-:W-:Y:S02]  /*3bdb0*/  LOP3.LUT P2, RZ, R243.reuse, 0x4, RZ, 0xc0, !PT ;  /* 0x00000004f3ff7812 */ /* 0x040fe4000784c0ff */
[----:B------:R-:W-:Y:S01]  /*3bdc0*/  LOP3.LUT P3, RZ, R243, 0x2, RZ, 0xc0, !PT ;  /* 0x00000002f3ff7812 */ /* 0x000fe2000786c0ff */
[----:B------:R-:W4:Y:S04]  /*3bdd0*/  LDL.LU.64 R164, [R1+0x208] ;  /* 0x0002080001a47983 */ /* 0x000f280000300a00 */
[----:B------:R-:W4:Y:S01]  /*3bde0*/  LDL.LU.64 R166, [R1+0x200] ;  /* 0x0002000001a67983 */ /* 0x000f220000300a00 */
        /* <DEDUP_REMOVED lines=22> */
[----:B---3--:R0:W-:Y:S10]  /*3bf50*/  @P0 STG.E.U8 desc[UR32][R168.64], R0 ;  /* 0x00000000a8000986 */ /* 0x0081f4000c101120 */
[----:B------:R-:W-:-:S02]  /*3bf60*/  @P4 LOP3.LUT R3, R3, 0x80000, RZ, 0xfc, !PT ;  /* 0x0008000003034812 */ /* 0x000fc400078efcff */
[----:B------:R-:W-:Y:S01]  /*3bf70*/  LOP3.LUT P4, RZ, R243, 0x1, RZ, 0xc0, !PT ;  /* 0x00000001f3ff7812 */ /* 0x000fe2000788c0ff */
[----:B0-----:R-:W2:Y:S01]  /*3bf80*/  LDL.LU.64 R168, [R1+0x1f8] ;  /* 0x0001f80001a87983 */ /* 0x001ea20000300a00 */
[C---:B------:R-:W-:Y:S02]  /*3bf90*/  PRMT R0, R108.reuse, 0x7772, RZ ;  /* 0x000077726c007816 */ /* 0x040fe400000000ff */
[----:B------:R-:W-:-:S03]  /*3bfa0*/  PRMT R108, R108, 0x7773, RZ ;  /* 0x000077736c6c7816 */ /* 0x000fc600000000ff */
[----:B----4-:R0:W-:Y:S04]  /*3bfb0*/  @P1 STG.E.U8 desc[UR32][R170.64], R0 ;  /* 0x00000000aa001986 */ /* 0x0101e8000c101120 */
[----:B------:R1:W-:Y:S01]  /*3bfc0*/  @P2 STG.E.U8 desc[UR32][R172.64], R108 ;  /* 0x0000006cac002986 */ /* 0x0003e2000c101120 */
[----:B0-----:R-:W-:-:S03]  /*3bfd0*/  PRMT R0, R109, 0x7772, RZ ;  /* 0x000077726d007816 */ /* 0x001fc600000000ff */
[----:B------:R-:W3:Y:S01]  /*3bfe0*/  LDL.LU.64 R170, [R1+0x1f0] ;  /* 0x0001f00001aa7983 */ /* 0x000ee20000300a00 */
[----:B------:R-:W-:-:S03]  /*3bff0*/  PRMT R109, R109, 0x7773, RZ ;  /* 0x000077736d6d7816 */ /* 0x000fc600000000ff */
[----:B------:R0:W-:Y:S04]  /*3c000*/  @P3 STG.E.U8 desc[UR32][R174.64], R0 ;  /* 0x00000000ae003986 */ /* 0x0001e8000c101120 */
[----:B------:R-:W-:Y:S01]  /*3c010*/  @P4 STG.E.U8 desc[UR32][R176.64], R109 ;  /* 0x0000006db0004986 */ /* 0x000fe2000c101120 */
[----:B------:R-:W-:-:S03]  /*3c020*/  LOP3.LUT P4, RZ, R3, 0x80000, RZ, 0xc0, !PT ;  /* 0x0008000003ff7812 */ /* 0x000fc6000788c0ff */
[----:B-1----:R-:W4:Y:S01]  /*3c030*/  LDL.LU.64 R172, [R1+0x1e8] ;  /* 0x0001e80001ac7983 */ /* 0x002f220000300a00 */
[----:B0-----:R-:W-:-:S09]  /*3c040*/  PRMT R0, R110, 0x7772, RZ ;  /* 0x000077726e007816 */ /* 0x001fd200000000ff */
[----:B------:R0:W-:Y:S01]  /*3c050*/  @P4 STG.E.U8 desc[UR32][R104.64], R0 ;  /* 0x0000000068004986 */ /* 0x0001e2000c101120 */
[----:B------:R-:W-:-:S03]  /*3c060*/  LOP3.LUT P4, RZ, R3, 0x40000, RZ, 0xc0, !PT ;  /* 0x0004000003ff7812 */ /* 0x000fc6000788c0ff */
[----:B0-----:R-:W2:Y:S01]  /*3c070*/  LDL.LU.64 R104, [R1+0x1018] ;  /* 0x0010180001687983 */ /* 0x001ea20000300a00 */
[----:B------:R-:W-:Y:S02]  /*3c080*/  PRMT R110, R110, 0x7773, RZ ;  /* 0x000077736e6e7816 */ /* 0x000fe400000000ff */
[----:B------:R-:W-:Y:S01]  /*3c090*/  PRMT R0, R111, 0x7772, RZ ;  /* 0x000077726f007816 */ /* 0x000fe200000000ff */
[----:B------:R-:W4:Y:S06]  /*3c0a0*/  LDL.LU.64 R174, [R1+0x1e0] ;  /* 0x0001e00001ae7983 */ /* 0x000f2c0000300a00 */
[----:B------:R0:W-:Y:S01]  /*3c0b0*/  @P4 STG.E.U8 desc[UR32][R178.64], R110 ;  /* 0x0000006eb2004986 */ /* 0x0001e2000c101120 */
[----:B------:R-:W-:-:S02]  /*3c0c0*/  LOP3.LUT P4, RZ, R3, 0x20000, RZ, 0xc0, !PT ;  /* 0x0002000003ff7812 */ /* 0x000fc4000788c0ff */
[----:B------:R-:W-:Y:S01]  /*3c0d0*/  PRMT R111, R111, 0x7773, RZ ;  /* 0x000077736f6f7816 */ /* 0x000fe200000000ff */
[----:B------:R-:W4:Y:S04]  /*3c0e0*/  LDL.LU.64 R176, [R1+0x1d8] ;  /* 0x0001d80001b07983 */ /* 0x000f280000300a00 */
[----:B0-----:R-:W4:Y:S06]  /*3c0f0*/  LDL.LU.64 R178, [R1+0x1d0] ;  /* 0x0001d00001b27983 */ /* 0x001f2c0000300a00 */
        /* <DEDUP_REMOVED lines=20> */
[----:B---3--:R-:W-:-:S05]  /*3c240*/  PRMT R0, R106, 0x7770, RZ ;  /* 0x000077706a007816 */ /* 0x008fca00000000ff */
[----:B------:R0:W-:Y:S02]  /*3c250*/  @P5 STG.E.U8 desc[UR32][R168.64], R0 ;  /* 0x00000000a8005986 */ /* 0x0001e4000c101120 */
[----:B0-----:R-:W-:-:S05]  /*3c260*/  PRMT R0, R106, 0x7771, RZ ;  /* 0x000077716a007816 */ /* 0x001fca00000000ff */
[----:B------:R0:W-:Y:S02]  /*3c270*/  @P6 STG.E.U8 desc[UR32][R170.64], R0 ;  /* 0x00000000aa006986 */ /* 0x0001e4000c101120 */
[C---:B0-----:R-:W-:Y:S02]  /*3c280*/  PRMT R0, R107.reuse, 0x7770, RZ ;  /* 0x000077706b007816 */ /* 0x041fe400000000ff */
[----:B------:R-:W2:Y:S04]  /*3c290*/  LDL.LU.64 R170, [R1+0x1c8] ;  /* 0x0001c80001aa7983 */ /* 0x000ea80000300a00 */
[----:B----4-:R0:W-:Y:S02]  /*3c2a0*/  @P0 STG.E.U8 desc[UR32][R172.64], R0 ;  /* 0x00000000ac000986 */ /* 0x0101e4000c101120 */
[----:B0-----:R-:W-:-:S02]  /*3c2b0*/  PRMT R0, R107, 0x7771, RZ ;  /* 0x000077716b007816 */ /* 0x001fc400000000ff */
[----:B------:R-:W3:Y:S04]  /*3c2c0*/  LDL.LU.64 R172, [R1+0x1c0] ;  /* 0x0001c00001ac7983 */ /* 0x000ee80000300a00 */
[----:B------:R0:W-:Y:S04]  /*3c2d0*/  @P1 STG.E.U8 desc[UR32][R174.64], R0 ;  /* 0x00000000ae001986 */ /* 0x0001e8000c101120 */
[----:B0-----:R-:W4:Y:S01]  /*3c2e0*/  LDL.LU.64 R174, [R1+0x1b8] ;  /* 0x0001b80001ae7983 */ /* 0x001f220000300a00 */
[----:B------:R-:W-:Y:S02]  /*3c2f0*/  LOP3.LUT P2, RZ, R244, 0x80000, RZ, 0xc0, !PT ;  /* 0x00080000f4ff7812 */ /* 0x000fe4000784c0ff */
[----:B------:R-:W-:-:S02]  /*3c300*/  PRMT R0, R104, 0x7772, RZ ;  /* 0x0000777268007816 */ /* 0x000fc400000000ff */
[C---:B------:R-:W-:Y:S02]  /*3c310*/  LOP3.LUT P3, RZ, R244.reuse, 0x40000, RZ, 0xc0, !PT ;  /* 0x00040000f4ff7812 */ /* 0x040fe4000786c0ff */
[----:B------:R-:W-:Y:S02]  /*3c320*/  LOP3.LUT P0, RZ, R244, 0x20000, RZ, 0xc0, !PT ;  /* 0x00020000f4ff7812 */ /* 0x000fe4000780c0ff */
[----:B------:R-:W-:-:S05]  /*3c330*/  PRMT R104, R104, 0x7773, RZ ;  /* 0x0000777368687816 */ /* 0x000fca00000000ff */
[----:B------:R0:W-:Y:S01]  /*3c340*/  @P2 STG.E.U8 desc[UR32][R176.64], R0 ;  /* 0x00000000b0002986 */ /* 0x0001e2000c101120 */
[C---:B------:R-:W-:Y:S02]  /*3c350*/  LOP3.LUT P1, RZ, R244.reuse, 0x10000, RZ, 0xc0, !PT ;  /* 0x00010000f4ff7812 */ /* 0x040fe4000782c0ff */
[C---:B------:R-:W-:Y:S01]  /*3c360*/  LOP3.LUT P2, RZ, R244.reuse, 0x8000, RZ, 0xc0, !PT ;  /* 0x00008000f4ff7812 */ /* 0x040fe2000784c0ff */
[----:B------:R1:W-:Y:S04]  /*3c370*/  @P3 STG.E.U8 desc[UR32][R178.64], R104 ;  /* 0x00000068b2003986 */ /* 0x0003e8000c101120 */
[----:B0-----:R-:W4:Y:S01]  /*3c380*/  LDL.LU.64 R176, [R1+0x1a8] ;  /* 0x0001a80001b07983 */ /* 0x001f220000300a00 */
[----:B------:R-:W-:Y:S02]  /*3c390*/  LOP3.LUT P3, RZ, R244, 0x4000, RZ, 0xc0, !PT ;  /* 0x00004000f4ff7812 */ /* 0x000fe4000786c0ff */
[C---:B------:R-:W-:Y:S01]  /*3c3a0*/  PRMT R0, R105.reuse, 0x7772, RZ ;  /* 0x0000777269007816 */ /* 0x040fe200000000ff */
[----:B-1----:R-:W4:Y:S01]  /*3c3b0*/  LDL.LU.64 R178, [R1+0x1a0] ;  /* 0x0001a00001b27983 */ /* 0x002f220000300a00 */
[----:B------:R-:W-:-:S03]  /*3c3c0*/  PRMT R105, R105, 0x7773, RZ ;  /* 0x0000777369697816 */ /* 0x000fc600000000ff */
        /* <DEDUP_REMOVED lines=13> */
[----:B------:R-:W-:Y:S01]  /*3c4a0*/  PRMT R106, R106, 0x7773, RZ ;  /* 0x000077736a6a7816 */ /* 0x000fe200000000ff */
[----:B---3--:R-:W-:Y:S04]  /*3c4b0*/  @P1 STG.E.U8 desc[UR32][R172.64], R105 ;  /* 0x00000069ac001986 */ /* 0x008fe8000c101120 */
[----:B----4-:R-:W-:Y:S04]  /*3c4c0*/  @P2 STG.E.U8 desc[UR32][R174.64], R0 ;  /* 0x00000000ae002986 */ /* 0x010fe8000c101120 */
[----:B------:R0:W-:Y:S04]  /*3c4d0*/  @P3 STG.E.U8 desc[UR32][R100.64], R106 ;  /* 0x0000006a64003986 */ /* 0x0001e8000c101120 */
[----:B0-----:R-:W2:Y:S01]  /*3c4e0*/  LDL.LU.64 R100, [R1+0x1008] ;  /* 0x0010080001647983 */ /* 0x001ea20000300a00 */
[----:B------:R-:W-:-:S02]  /*3c4f0*/  LOP3.LUT R3, R3, 0xffffffbf, RZ, 0xc0, !PT ;  /* 0xffffffbf03037812 */ /* 0x000fc400078ec0ff */
[----:B------:R-:W-:Y:S01]  /*3c500*/  PRMT R0, R107, 0x7772, RZ ;  /* 0x000077726b007816 */ /* 0x000fe200000000ff */
[----:B------:R-:W3:Y:S01]  /*3c510*/  LDL.LU.64 R164, [R1+0x170] ;  /* 0x0001700001a47983 */ /* 0x000ee20000300a00 */
[----:B------:R-:W-:Y:S02]  /*3c520*/  @P4 LOP3.LUT R3, R3, 0x40, RZ, 0xfc, !PT ;  /* 0x0000004003034812 */ /* 0x000fe400078efcff */
[C---:B------:R-:W-:Y:S01]  /*3c530*/  LOP3.LUT P4, RZ, R244.reuse, 0x100, RZ, 0xc0, !PT ;  /* 0x00000100f4ff7812 */ /* 0x040fe2000788c0ff */
[----:B------:R-:W4:Y:S01]  /*3c540*/  LDL.LU.64 R166, [R1+0x168] ;  /* 0x0001680001a67983 */ /* 0x000f220000300a00 */
[----:B------:R-:W-:Y:S02]  /*3c550*/  LOP3.LUT R3, R3, 0xffffff7f, RZ, 0xc0, !PT ;  /* 0xffffff7f03037812 */ /* 0x000fe400078ec0ff */
[----:B------:R-:W-:Y:S01]  /*3c560*/  PRMT R107, R107, 0x7773, RZ ;  /* 0x000077736b6b7816 */ /* 0x000fe200000000ff */
[----:B------:R-:W4:Y:S04]  /*3c570*/  LDL.LU.64 R168, [R1+0x160] ;  /* 0x0001600001a87983 */ /* 0x000f280000300a00 */
[----:B------:R-:W4:Y:S04]  /*3c580*/  LDL.LU.64 R170, [R1+0x158] ;  /* 0x0001580001aa7983 */ /* 0x000f280000300a00 */
[----:B------:R-:W-:Y:S01]  /*3c590*/  @P4 LOP3.LUT R3, R3, 0x80, RZ, 0xfc, !PT ;  /* 0x0000008003034812 */ /* 0x000fe200078efcff */
[----:B------:R-:W4:Y:S01]  /*3c5a0*/  LDL.LU.64 R172, [R1+0xaf8] ;  /* 0x000af80001ac7983 */ /* 0x000f220000300a00 */
[----:B------:R-:W-:-:S02]  /*3c5b0*/  LOP3.LUT P4, RZ, R244, 0x200, RZ, 0xc0, !PT ;  /* 0x00000200f4ff7812 */ /* 0x000fc4000788c0ff */
[----:B------:R-:W-:Y:S01]  /*3c5c0*/  LOP3.LUT R3, R3, 0xfffffeff, RZ, 0xc0, !PT ;  /* 0xfffffeff03037812 */ /* 0x000fe200078ec0ff */
[----:B------:R-:W4:Y:S10]  /*3c5d0*/  LDL.LU.64 R174, [R1+0xb08] ;  /* 0x000b080001ae7983 */ /* 0x000f340000300a00 */
        /* <DEDUP_REMOVED lines=12> */
[----:B------:R-:W-:-:S03]  /*3c6a0*/  LOP3.LUT P4, RZ, R3, 0x800, RZ, 0xc0, !PT ;  /* 0x0000080003ff7812 */ /* 0x000fc6000788c0ff */
[----:B0-----:R-:W4:Y:S10]  /*3c6b0*/  LDL.LU.64 R176, [R1+0xb18] ;  /* 0x000b180001b07983 */ /* 0x001f340000300a00 */
[----:B------:R-:W-:Y:S01]  /*3c6c0*/  @P4 STG.E.U8 desc[UR32][R178.64], R107 ;  /* 0x0000006bb2004986 */ /* 0x000fe2000c101120 */
[----:B------:R-:W-:-:S02]  /*3c6d0*/  LOP3.LUT P4, RZ, R3, 0x400, RZ, 0xc0, !PT ;  /* 0x0000040003ff7812 */ /* 0x000fc4000788c0ff */
[----:B--2---:R-:W-:-:S11]  /*3c6e0*/  PRMT R0, R100, 0x7770, RZ ;  /* 0x0000777064007816 */ /* 0x004fd600000000ff */
[----:B------:R0:W-:Y:S04]  /*3c6f0*/  @P4 STG.E.U8 desc[UR32][R102.64], R0 ;  /* 0x0000000066004986 */ /* 0x0001e8000c101120 */
[----:B0-----:R-:W2:Y:S04]  /*3c700*/  LDL.LU.64 R102, [R1+0x1000] ;  /* 0x0010000001667983 */ /* 0x001ea80000300a00 */
[----:B------:R-:W4:Y:S01]  /*3c710*/  LDL.LU.64 R178, [R1+0xb28] ;  /* 0x000b280001b27983 */ /* 0x000f220000300a00 */
        /* <DEDUP_REMOVED lines=20> */
[----:B---3--:R0:W-:Y:S01]  /*3c860*/  @P4 STG.E.U8 desc[UR32][R164.64], R0 ;  /* 0x00000000a4004986 */ /* 0x0081e2000c101120 */
[----:B------:R-:W-:Y:S02]  /*3c870*/  LOP3.LUT P4, RZ, R3, 0x10, RZ, 0xc0, !PT ;  /* 0x0000001003ff7812 */ /* 0x000fe4000788c0ff */
[----:B0-----:R-:W-:-:S11]  /*3c880*/  PRMT R0, R103, 0x7770, RZ ;  /* 0x0000777067007816 */ /* 0x001fd600000000ff */
[----:B----4-:R0:W-:Y:S02]  /*3c890*/  @P4 STG.E.U8 desc[UR32][R166.64], R0 ;  /* 0x00000000a6004986 */ /* 0x0101e4000c101120 */
[----:B0-----:R-:W-:-:S05]  /*3c8a0*/  PRMT R0, R103, 0x7771, RZ ;  /* 0x0000777167007816 */ /* 0x001fca00000000ff */
[----:B------:R0:W-:Y:S02]  /*3c8b0*/  @P5 STG.E.U8 desc[UR32][R168.64], R0 ;  /* 0x00000000a8005986 */ /* 0x0001e4000c101120 */
[C---:B0-----:R-:W-:Y:S02]  /*3c8c0*/  PRMT R0, R100.reuse, 0x7772, RZ ;  /* 0x0000777264007816 */ /* 0x041fe400000000ff */
[----:B------:R-:W-:-:S03]  /*3c8d0*/  PRMT R100, R100, 0x7773, RZ ;  /* 0x0000777364647816 */ /* 0x000fc600000000ff */
[----:B------:R0:W-:Y:S04]  /*3c8e0*/  @P6 STG.E.U8 desc[UR32][R170.64], R0 ;  /* 0x00000000aa006986 */ /* 0x0001e8000c101120 */
[----:B------:R-:W-:Y:S01]  /*3c8f0*/  @P0 STG.E.U8 desc[UR32][R172.64], R100 ;  /* 0x00000064ac000986 */ /* 0x000fe2000c101120 */
[----:B------:R-:W-:Y:S02]  /*3c900*/  LOP3.LUT P0, RZ, R245, 0x40000000, RZ, 0xc0, !PT ;  /* 0x40000000f5ff7812 */ /* 0x000fe4000780c0ff */
[C---:B0-----:R-:W-:Y:S02]  /*3c910*/  PRMT R0, R101.reuse, 0x7772, RZ ;  /* 0x0000777265007816 */ /* 0x041fe400000000ff */
[----:B------:R-:W-:-:S03]  /*3c920*/  PRMT R101, R101, 0x7773, RZ ;  /* 0x0000777365657816 */ /* 0x000fc600000000ff */
[----:B------:R0:W-:Y:S04]  /*3c930*/  @P1 STG.E.U8 desc[UR32][R174.64], R0 ;  /* 0x00000000ae001986 */ /* 0x0001e8000c101120 */
[----:B------:R1:W-:Y:S01]  /*3c940*/  @P2 STG.E.U8 desc[UR32][R176.64], R101 ;  /* 0x00000065b0002986 */ /* 0x0003e2000c101120 */
[----:B0-----:R-:W-:-:S03]  /*3c950*/  PRMT R0, R102, 0x7772, RZ ;  /* 0x0000777266007816 */ /* 0x001fc600000000ff */
[----:B------:R-:W2:Y:S01]  /*3c960*/  LDL.LU.64 R174, [R1+0xb38] ;  /* 0x000b380001ae7983 */ /* 0x000ea20000300a00 */
[----:B------:R-:W-:-:S03]  /*3c970*/  PRMT R102, R102, 0x7773, RZ ;  /* 0x0000777366667816 */ /* 0x000fc600000000ff */
[----:B------:R0:W-:Y:S04]  /*3c980*/  @P3 STG.E.U8 desc[UR32][R178.64], R0 ;  /* 0x00000000b2003986 */ /* 0x0001e8000c101120 */
[----:B-1----:R-:W3:Y:S04]  /*3c990*/  LDL.LU.64 R176, [R1+0xb40] ;  /* 0x000b400001b07983 */ /* 0x002ee80000300a00 */
[----:B------:R1:W-:Y:S04]  /*3c9a0*/  @P0 STG.E.U8 desc[UR32][R96.64], R102 ;  /* 0x0000006660000986 */ /* 0x0003e8000c101120 */
[----:B0-----:R-:W4:Y:S04]  /*3c9b0*/  LDL.LU.64 R178, [R1+0xb50] ;  /* 0x000b500001b27983 */ /* 0x001f280000300a00 */
[----:B------:R-:W4:Y:S04]  /*3c9c0*/  LDL.LU.64 R156, [R1+0xb58] ;  /* 0x000b5800019c7983 */ /* 0x000f280000300a00 */
[----:B------:R-:W4:Y:S04]  /*3c9d0*/  LDL.LU.64 R158, [R1+0xb60] ;  /* 0x000b6000019e7983 */ /* 0x000f280000300a00 */
[----:B-1----:R-:W4:Y:S01]  /*3c9e0*/  LDL.LU.64 R96, [R1+0xff8] ;  /* 0x000ff80001607983 */ /* 0x002f220000300a00 */
[----:B------:R-:W-:-:S02]  /*3c9f0*/  LOP3.LUT P4, RZ, R245, 0x40000, RZ, 0xc0, !PT ;  /* 0x00040000f5ff7812 */ /* 0x000fc4000788c0ff */
[----:B------:R-:W-:Y:S01]  /*3ca00*/  LOP3.LUT R7, R7, 0xefffffff, RZ, 0xc0, !PT ;  /* 0xefffffff07077812 */ /* 0x000fe200078ec0ff */
[----:B------:R-:W4:Y:S01]  /*3ca10*/  LDL.LU.64 R160, [R1+0xb70] ;  /* 0x000b700001a07983 */ /* 0x000f220000300a00 */
[C---:B------:R-:W-:Y:S02]  /*3ca20*/  LOP3.LUT P1, RZ, R245.reuse, 0x20000000, RZ, 0xc0, !PT ;  /* 0x20000000f5ff7812 */ /* 0x040fe4000782c0ff */
[C---:B------:R-:W-:Y:S01]  /*3ca30*/  LOP3.LUT P2, RZ, R245.reuse, 0x10000000, RZ, 0xc0, !PT ;  /* 0x10000000f5ff7812 */ /* 0x040fe2000784c0ff */
[----:B------:R-:W4:Y:S01]  /*3ca40*/  LDL.LU.64 R162, [R1+0xb78] ;  /* 0x000b780001a27983 */ /* 0x000f220000300a00 */
[----:B------:R-:W-:Y:S02]  /*3ca50*/  LOP3.LUT P3, RZ, R245, 0x8000000, RZ, 0xc0, !PT ;  /* 0x08000000f5ff7812 */ /* 0x000fe4000786c0ff */
[----:B------:R-:W-:Y:S01]  /*3ca60*/  PRMT R0, R103, 0x7772, RZ ;  /* 0x0000777267007816 */ /* 0x000fe200000000ff */
[----:B------:R-:W4:Y:S02]  /*3ca70*/  LDL.LU.64 R164, [R1+0xb80] ;  /* 0x000b800001a47983 */ /* 0x000f240000300a00 */
[----:B------:R-:W-:-:S02]  /*3ca80*/  @P4 LOP3.LUT R7, R7, 0x10000000, RZ, 0xfc, !PT ;  /* 0x1000000007074812 */ /* 0x000fc400078efcff */
[----:B------:R-:W-:Y:S01]  /*3ca90*/  LOP3.LUT P4, RZ, R245, 0x80000, RZ, 0xc0, !PT ;  /* 0x00080000f5ff7812 */ /* 0x000fe2000788c0ff */
[----:B------:R-:W4:Y:S01]  /*3caa0*/  LDL.LU.64 R166, [R1+0xb88] ;  /* 0x000b880001a67983 */ /* 0x000f220000300a00 */
[----:B------:R-:W-:Y:S02]  /*3cab0*/  LOP3.LUT R7, R7, 0xdfffffff, RZ, 0xc0, !PT ;  /* 0xdfffffff07077812 */ /* 0x000fe400078ec0ff */
[----:B------:R-:W-:Y:S01]  /*3cac0*/  PRMT R103, R103, 0x7773, RZ ;  /* 0x0000777367677816 */ /* 0x000fe200000000ff */
        /* <DEDUP_REMOVED lines=21> */
[----:B--2---:R4:W-:Y:S04]  /*3cc20*/  @P1 STG.E.U8 desc[UR32][R174.64], R0 ;  /* 0x00000000ae001986 */ /* 0x0049e8000c101120 */
[----:B---3--:R-:W-:Y:S01]  /*3cc30*/  @P2 STG.E.U8 desc[UR32][R176.64], R103 ;  /* 0x00000067b0002986 */ /* 0x008fe2000c101120 */
[----:B----4-:R-:W-:-:S05]  /*3cc40*/  PRMT R0, R96, 0x7770, RZ ;  /* 0x0000777060007816 */ /* 0x010fca00000000ff */
[----:B------:R0:W-:Y:S04]  /*3cc50*/  @P3 STG.E.U8 desc[UR32][R98.64], R0 ;  /* 0x0000000062003986 */ /* 0x0001e8000c101120 */
[----:B0-----:R-:W2:Y:S04]  /*3cc60*/  LDL.LU.64 R98, [R1+0xff0] ;  /* 0x000ff00001627983 */ /* 0x001ea80000300a00 */
[----:B------:R-:W3:Y:S04]  /*3cc70*/  LDL.LU.64 R170, [R1+0xb98] ;  /* 0x000b980001aa7983 */ /* 0x000ee80000300a00 */
[----:B------:R-:W4:Y:S01]  /*3cc80*/  LDL.LU.64 R172, [R1+0xba8] ;  /* 0x000ba80001ac7983 */ /* 0x000f220000300a00 */
[----:B------:R-:W-:-:S03]  /*3cc90*/  PRMT R0, R96, 0x7771, RZ ;  /* 0x0000777160007816 */ /* 0x000fc600000000ff */
[----:B------:R-:W4:Y:S04]  /*3cca0*/  LDL.LU.64 R174, [R1+0xbb0] ;  /* 0x000bb00001ae7983 */ /* 0x000f280000300a00 */
[----:B------:R-:W4:Y:S04]  /*3ccb0*/  LDL.LU.64 R176, [R1+0xbb8] ;  /* 0x000bb80001b07983 */ /* 0x000f280000300a00 */
[----:B------:R0:W-:Y:S04]  /*3ccc0*/  @P4 STG.E.U8 desc[UR32][R178.64], R0 ;  /* 0x00000000b2004986 */ /* 0x0001e8000c101120 */
[----:B0-----:R-:W4:Y:S01]  /*3ccd0*/  LDL.LU.64 R178, [R1+0xbc0] ;  /* 0x000bc00001b27983 */ /* 0x001f220000300a00 */
        /* <DEDUP_REMOVED lines=28> */
[----:B------:R-:W-:Y:S02]  /*3cea0*/  PRMT R96, R96, 0x7773, RZ ;  /* 0x0000777360607816 */ /* 0x000fe400000000ff */
[----:B0-----:R-:W-:-:S09]  /*3ceb0*/  PRMT R0, R97, 0x7772, RZ ;  /* 0x0000777261007816 */ /* 0x001fd200000000ff */
[----:B---3--:R-:W-:Y:S01]  /*3cec0*/  @P4 STG.E.U8 desc[UR32][R170.64], R96 ;  /* 0x00000060aa004986 */ /* 0x008fe2000c101120 */
        /* <DEDUP_REMOVED lines=9> */
[----:B------:R0:W-:Y:S04]  /*3cf60*/  @P2 STG.E.U8 desc[UR32][R246.64], R0 ;  /* 0x00000000f6002986 */ /* 0x0001e8000c101120 */
[----:B------:R1:W-:Y:S04]  /*3cf70*/  @P3 STG.E.U8 desc[UR32][R92.64], R99 ;  /* 0x000000635c003986 */ /* 0x0003e8000c101120 */
[----:B0-----:R-:W2:Y:S04]  /*3cf80*/  LDL.LU.64 R246, [R1+0xfe8] ;  /* 0x000fe80001f67983 */ /* 0x001ea80000300a00 */
[----:B-1----:R-:W3:Y:S04]  /*3cf90*/  LDL.LU.64 R92, [R1+0xfe0] ;  /* 0x000fe000015c7983 */ /* 0x002ee80000300a00 */
[----:B------:R-:W4:Y:S01]  /*3cfa0*/  LDL.LU.64 R170, [R1+0xbe0] ;  /* 0x000be00001aa7983 */ /* 0x000f220000300a00 */
[----:B------:R-:W-:-:S02]  /*3cfb0*/  LOP3.LUT P0, RZ, R245, 0x800, RZ, 0xc0, !PT ;  /* 0x00000800f5ff7812 */ /* 0x000fc4000780c0ff */
[----:B------:R-:W-:Y:S01]  /*3cfc0*/  LOP3.LUT P1, RZ, R245, 0x400, RZ, 0xc0, !PT ;  /* 0x00000400f5ff7812 */ /* 0x000fe2000782c0ff */
[----:B------:R-:W2:Y:S04]  /*3cfd0*/  LDL.LU.64 R172, [R1+0xbf0] ;  /* 0x000bf00001ac7983 */ /* 0x000ea80000300a00 */
[----:B------:R-:W2:Y:S04]  /*3cfe0*/  LDL.LU.64 R174, [R1+0xbf8] ;  /* 0x000bf80001ae7983 */ /* 0x000ea80000300a00 */
[----:B------:R-:W2:Y:S04]  /*3cff0*/  LDL.LU.64 R176, [R1+0xc00] ;  /* 0x000c000001b07983 */ /* 0x000ea80000300a00 */
[----:B------:R-:W2:Y:S04]  /*3d000*/  LDL.LU.64 R178, [R1+0xc08] ;  /* 0x000c080001b27983 */ /* 0x000ea80000300a00 */
[----:B------:R-:W2:Y:S04]  /*3d010*/  LDL.LU.64 R158, [R1+0xc10] ;  /* 0x000c1000019e7983 */ /* 0x000ea80000300a00 */
[----:B------:R-:W2:Y:S04]  /*3d020*/  LDL.LU.64 R160, [R1+0xc18] ;  /* 0x000c180001a07983 */ /* 0x000ea80000300a00 */
[----:B------:R-:W2:Y:S01]  /*3d030*/  LDL.LU.64 R162, [R1+0xc28] ;  /* 0x000c280001a27983 */ /* 0x000ea20000300a00 */
[----:B------:R-:W-:-:S02]  /*3d040*/  LOP3.LUT R7, R7, 0xffefffff, RZ, 0xc0, !PT ;  /* 0xffefffff07077812 */ /* 0x000fc400078ec0ff */
[----:B---3--:R-:W-:-:S05]  /*3d050*/  PRMT R0, R92, 0x7770, RZ ;  /* 0x000077705c007816 */ /* 0x008fca00000000ff */
[----:B----4-:R0:W-:Y:S02]  /*3d060*/  @P0 STG.E.U8 desc[UR32][R170.64], R0 ;  /* 0x00000000aa000986 */ /* 0x0101e4000c101120 */
[----:B0-----:R-:W-:-:S05]  /*3d070*/  PRMT R0, R92, 0x7771, RZ ;  /* 0x000077715c007816 */ /* 0x001fca00000000ff */
[----:B------:R0:W-:Y:S04]  /*3d080*/  @P1 STG.E.U8 desc[UR32][R94.64], R0 ;  /* 0x000000005e001986 */ /* 0x0001e8000c101120 */
[----:B0-----:R-:W3:Y:S04]  /*3d090*/  LDL.LU.64 R94, [R1+0xfd8] ;  /* 0x000fd800015e7983 */ /* 0x001ee80000300a00 */
[----:B------:R-:W4:Y:S01]  /*3d0a0*/  LDL.LU.64 R164, [R1+0xc30] ;  /* 0x000c300001a47983 */ /* 0x000f220000300a00 */
[----:B--2---:R-:W-:Y:S02]  /*3d0b0*/  LOP3.LUT P4, RZ, R246, 0x80000000, RZ, 0xc0, !PT ;  /* 0x80000000f6ff7812 */ /* 0x004fe4000788c0ff */
[C---:B------:R-:W-:Y:S01]  /*3d0c0*/  LOP3.LUT P2, RZ, R245.reuse, 0x200, RZ, 0xc0, !PT ;  /* 0x00000200f5ff7812 */ /* 0x040fe2000784c0ff */
[----:B------:R-:W2:Y:S01]  /*3d0d0*/  LDL.LU.64 R166, [R1+0xc40] ;  /* 0x000c400001a67983 */ /* 0x000ea20000300a00 */
[----:B------:R-:W-:-:S02]  /*3d0e0*/  LOP3.LUT P3, RZ, R245, 0x100, RZ, 0xc0, !PT ;  /* 0x00000100f5ff7812 */ /* 0x000fc4000786c0ff */
[----:B------:R-:W-:Y:S01]  /*3d0f0*/  PRMT R0, R93, 0x7770, RZ ;  /* 0x000077705d007816 */ /* 0x000fe200000000ff */
[----:B------:R-:W2:Y:S04]  /*3d100*/  LDL.LU.64 R168, [R1+0xc50] ;  /* 0x000c500001a87983 */ /* 0x000ea80000300a00 */
[----:B------:R-:W2:Y:S02]  /*3d110*/  LDL.LU.64 R170, [R1+0xc58] ;  /* 0x000c580001aa7983 */ /* 0x000ea40000300a00 */
        /* <DEDUP_REMOVED lines=24> */
[----:B0-----:R-:W2:Y:S01]  /*3d2a0*/  LDL.LU.64 R172, [R1+0xc60] ;  /* 0x000c600001ac7983 */ /* 0x001ea20000300a00 */
[----:B------:R-:W-:-:S05]  /*3d2b0*/  PRMT R0, R93, 0x7771, RZ ;  /* 0x000077715d007816 */ /* 0x000fca00000000ff */
[----:B------:R0:W-:Y:S04]  /*3d2c0*/  @P3 STG.E.U8 desc[UR32][R174.64], R0 ;  /* 0x00000000ae003986 */ /* 0x0001e8000c101120 */
[----:B0-----:R-:W2:Y:S01]  /*3d2d0*/  LDL.LU.64 R174, [R1+0xc68] ;  /* 0x000c680001ae7983 */ /* 0x001ea20000300a00 */
[----:B---3--:R-:W-:-:S05]  /*3d2e0*/  PRMT R0, R94, 0x7770, RZ ;  /* 0x000077705e007816 */ /* 0x008fca00000000ff */
[----:B------:R0:W-:Y:S01]  /*3d2f0*/  @P4 STG.E.U8 desc[UR32][R176.64], R0 ;  /* 0x00000000b0004986 */ /* 0x0001e2000c101120 */
[C---:B------:R-:W-:Y:S02]  /*3d300*/  LOP3.LUT P4, RZ, R7.reuse, 0x8000000, RZ, 0xc0, !PT ;  /* 0x0800000007ff7812 */ /* 0x040fe4000788c0ff */
        /* <DEDUP_REMOVED lines=14> */
[----:B------:R-:W-:-:S11]  /*3d3f0*/  PRMT R92, R92, 0x7773, RZ ;  /* 0x000077735c5c7816 */ /* 0x000fd600000000ff */
[----:B----4-:R-:W-:Y:S01]  /*3d400*/  @P4 STG.E.U8 desc[UR32][R164.64], R92 ;  /* 0x0000005ca4004986 */ /* 0x010fe2000c101120 */
[----:B------:R-:W-:Y:S02]  /*3d410*/  LOP3.LUT P4, RZ, R7, 0x400000, RZ, 0xc0, !PT ;  /* 0x0040000007ff7812 */ /* 0x000fe4000788c0ff */
[----:B0-----:R-:W-:-:S11]  /*3d420*/  PRMT R0, R93, 0x7772, RZ ;  /* 0x000077725d007816 */ /* 0x001fd600000000ff */
[----:B------:R0:W-:Y:S04]  /*3d430*/  @P4 STG.E.U8 desc[UR32][R88.64], R0 ;  /* 0x0000000058004986 */ /* 0x0001e8000c101120 */
[----:B0-----:R-:W4:Y:S01]  /*3d440*/  LDL.LU.64 R88, [R1+0xfd0] ;  /* 0x000fd00001587983 */ /* 0x001f220000300a00 */
[----:B------:R-:W-:Y:S02]  /*3d450*/  LOP3.LUT P4, RZ, R7, 0x200000, RZ, 0xc0, !PT ;  /* 0x0020000007ff7812 */ /* 0x000fe4000788c0ff */
[----:B------:R-:W-:Y:S02]  /*3d460*/  PRMT R93, R93, 0x7773, RZ ;  /* 0x000077735d5d7816 */ /* 0x000fe400000000ff */
[C---:B------:R-:W-:Y:S02]  /*3d470*/  LOP3.LUT P5, RZ, R246.reuse, 0x40000000, RZ, 0xc0, !PT ;  /* 0x40000000f6ff7812 */ /* 0x040fe400078ac0ff */
[----:B------:R-:W-:-:S07]  /*3d480*/  LOP3.LUT P6, RZ, R246, 0x20000000, RZ, 0xc0, !PT ;  /* 0x20000000f6ff7812 */ /* 0x000fce00078cc0ff */
[----:B--2---:R-:W-:Y:S01]  /*3d490*/  @P4 STG.E.U8 desc[UR32][R166.64], R93 ;  /* 0x0000005da6004986 */ /* 0x004fe2000c101120 */
[----:B------:R-:W-:Y:S02]  /*3d4a0*/  LOP3.LUT P4, RZ, R7, 0x100000, RZ, 0xc0, !PT ;  /* 0x0010000007ff7812 */ /* 0x000fe4000788c0ff */
[----:B------:R-:W-:Y:S02]  /*3d4b0*/  PRMT R0, R94, 0x7772, RZ ;  /* 0x000077725e007816 */ /* 0x000fe400000000ff */
        /* <DEDUP_REMOVED lines=11> */
[----:B------:R-:W-:Y:S02]  /*3d570*/  LOP3.LUT P4, RZ, R246, 0x1000, RZ, 0xc0, !PT ;  /* 0x00001000f6ff7812 */ /* 0x000fe4000788c0ff */
[----:B------:R-:W-:-:S11]  /*3d580*/  LOP3.LUT R7, R7, 0xffffefff, RZ, 0xc0, !PT ;  /* 0xffffefff07077812 */ /* 0x000fd600078ec0ff */
[----:B------:R-:W-:Y:S02]  /*3d590*/  @P4 LOP3.LUT R7, R7, 0x1000, RZ, 0xfc, !PT ;  /* 0x0000100007074812 */ /* 0x000fe400078efcff */
[----:B------:R-:W-:Y:S02]  /*3d5a0*/  LOP3.LUT P4, RZ, R246, 0x2000, RZ, 0xc0, !PT ;  /* 0x00002000f6ff7812 */ /* 0x000fe4000788c0ff */
[----:B----4-:R-:W-:-:S05]  /*3d5b0*/  PRMT R0, R88, 0x7770, RZ ;  /* 0x0000777058007816 */ /* 0x010fca00000000ff */
[----:B---3--:R0:W-:Y:S02]  /*3d5c0*/  @P1 STG.E.U8 desc[UR32][R176.64], R0 ;  /* 0x00000000b0001986 */ /* 0x0081e4000c101120 */
        /* <DEDUP_REMOVED lines=15> */
[----:B------:R-:W-:-:S04]  /*3d6c0*/  LOP3.LUT R7, R7, 0xffffdfff, RZ, 0xc0, !PT ;  /* 0xffffdfff07077812 */ /* 0x000fc800078ec0ff */
        /* <DEDUP_REMOVED lines=11> */
[----:B------:R-:W-:Y:S02]  /*3d780*/  LOP3.LUT R7, R7, 0xfffdffff, RZ, 0xc0, !PT ;  /* 0xfffdffff07077812 */ /* 0x000fe400078ec0ff */
[----:B------:R-:W-:-:S09]  /*3d790*/  LOP3.LUT P0, RZ, R246, 0x1000000, RZ, 0xc0, !PT ;  /* 0x01000000f6ff7812 */ /* 0x000fd2000780c0ff */
[----:B------:R-:W-:Y:S02]  /*3d7a0*/  @P4 LOP3.LUT R7, R7, 0x20000, RZ, 0xfc, !PT ;  /* 0x0002000007074812 */ /* 0x000fe400078efcff */
[C---:B------:R-:W-:Y:S02]  /*3d7b0*/  LOP3.LUT P4, RZ, R246.reuse, 0x40000, RZ, 0xc0, !PT ;  /* 0x00040000f6ff7812 */ /* 0x040fe4000788c0ff */
[----:B------:R-:W-:Y:S02]  /*3d7c0*/  LOP3.LUT R7, R7, 0xfffbffff, RZ, 0xc0, !PT ;  /* 0xfffbffff07077812 */ /* 0x000fe400078ec0ff */
[C---:B------:R-:W-:Y:S02]  /*3d7d0*/  LOP3.LUT P1, RZ, R246.reuse, 0x800000, RZ, 0xc0, !PT ;  /* 0x00800000f6ff7812 */ /* 0x040fe4000782c0ff */
[----:B------:R-:W-:Y:S02]  /*3d7e0*/  PRMT R0, R89, 0x7771, RZ ;  /* 0x0000777159007816 */ /* 0x000fe400000000ff */
[----:B------:R-:W-:-:S05]  /*3d7f0*/  LOP3.LUT P2, RZ, R246, 0x400000, RZ, 0xc0, !PT ;  /* 0x00400000f6ff7812 */ /* 0x000fca000784c0ff */
[----:B------:R-:W-:Y:S02]  /*3d800*/  @P4 LOP3.LUT R7, R7, 0x40000, RZ, 0xfc, !PT ;  /* 0x0004000007074812 */ /* 0x000fe400078efcff */
[C---:B------:R-:W-:Y:S02]  /*3d810*/  LOP3.LUT P4, RZ, R246.reuse, 0x80000, RZ, 0xc0, !PT ;  /* 0x00080000f6ff7812 */ /* 0x040fe4000788c0ff */
[----:B------:R-:W-:Y:S02]  /*3d820*/  LOP3.LUT P3, RZ, R246, 0x200000, RZ, 0xc0, !PT ;  /* 0x00200000f6ff7812 */ /* 0x000fe4000786c0ff */
[----:B------:R-:W-:-:S09]  /*3d830*/  LOP3.LUT R7, R7, 0xfff7ffff, RZ, 0xc0, !PT ;  /* 0xfff7ffff07077812 */ /* 0x000fd200078ec0ff */
[----:B------:R-:W-:Y:S02]  /*3d840*/  @P4 LOP3.LUT R7, R7, 0x80000, RZ, 0xfc, !PT ;  /* 0x0008000007074812 */ /* 0x000fe400078efcff */
[----:B------:R-:W-:Y:S01]  /*3d850*/  LOP3.LUT P4, RZ, R246, 0x100000, RZ, 0xc0, !PT ;  /* 0x00100000f6ff7812 */ /* 0x000fe2000788c0ff */
[----:B---3--:R2:W-:Y:S02]  /*3d860*/  @P0 STG.E.U8 desc[UR32][R166.64], R0 ;  /* 0x00000000a6000986 */ /* 0x0085e4000c101120 */
[C---:B--2---:R-:W-:Y:S02]  /*3d870*/  PRMT R0, R90.reuse, 0x7770, RZ ;  /* 0x000077705a007816 */ /* 0x044fe400000000ff */
[----:B------:R-:W2:Y:S04]  /*3d880*/  LDL.LU.64 R166, [R1+0xcf8] ;  /* 0x000cf80001a67983 */ /* 0x000ea80000300a00 */
[----:B----4-:R0:W-:Y:S02]  /*3d890*/  @P1 STG.E.U8 desc[UR32][R168.64], R0 ;  /* 0x00000000a8001986 */ /* 0x0101e4000c101120 */
[----:B0-----:R-:W-:-:S02]  /*3d8a0*/  PRMT R0, R90, 0x7771, RZ ;  /* 0x000077715a007816 */ /* 0x001fc400000000ff */
[----:B------:R-:W3:Y:S04]  /*3d8b0*/  LDL.LU.64 R168, [R1+0xd00] ;  /* 0x000d000001a87983 */ /* 0x000ee80000300a00 */
[----:B------:R0:W-:Y:S02]  /*3d8c0*/  @P2 STG.E.U8 desc[UR32][R170.64], R0 ;  /* 0x00000000aa002986 */ /* 0x0001e4000c101120 */
[C---:B0-----:R-:W-:Y:S02]  /*3d8d0*/  PRMT R0, R91.reuse, 0x7770, RZ ;  /* 0x000077705b007816 */ /* 0x041fe400000000ff */
[----:B------:R-:W4:Y:S04]  /*3d8e0*/  LDL.LU.64 R170, [R1+0xd08] ;  /* 0x000d080001aa7983 */ /* 0x000f280000300a00 */
[----:B------:R0:W-:Y:S02]  /*3d8f0*/  @P3 STG.E.U8 desc[UR32][R172.64], R0 ;  /* 0x00000000ac003986 */ /* 0x0001e4000c101120 */
[----:B0-----:R-:W-:-:S02]  /*3d900*/  PRMT R0, R91, 0x7771, RZ ;  /* 0x000077715b007816 */ /* 0x001fc400000000ff */
[----:B------:R-:W4:Y:S04]  /*3d910*/  LDL.LU.64 R172, [R1+0xd10] ;  /* 0x000d100001ac7983 */ /* 0x000f280000300a00 */
[----:B------:R0:W-:Y:S01]  /*3d920*/  @P4 STG.E.U8 desc[UR32][R174.64], R0 ;  /* 0x00000000ae004986 */ /* 0x0001e2000c101120 */
[C---:B------:R-:W-:Y:S02]  /*3d930*/  LOP3.LUT P4, RZ, R7.reuse, 0x80000, RZ, 0xc0, !PT ;  /* 0x0008000007ff7812 */ /* 0x040fe4000788c0ff */
[----:B0-----:R-:W-:Y:S01]  /*3d940*/  PRMT R0, R88, 0x7772, RZ ;  /* 0x0000777258007816 */ /* 0x001fe200000000ff */
[----:B------:R-:W4:Y:S10]  /*3d950*/  LDL.LU.64 R174, [R1+0xd18] ;  /* 0x000d180001ae7983 */ /* 0x000f340000300a00 */
[----:B------:R0:W-:Y:S01]  /*3d960*/  @P4 STG.E.U8 desc[UR32][R176.64], R0 ;  /* 0x00000000b0004986 */ /* 0x0001e2000c101120 */
[----:B------:R-:W-:-:S02]  /*3d970*/  LOP3.LUT P4, RZ, R7, 0x40000, RZ, 0xc0, !PT ;  /* 0x0004000007ff7812 */ /* 0x000fc4000788c0ff */
[----:B------:R-:W-:Y:S02]  /*3d980*/  PRMT R88, R88, 0x7773, RZ ;  /* 0x0000777358587816 */ /* 0x000fe400000000ff */
[----:B0-----:R-:W-:Y:S01]  /*3d990*/  PRMT R0, R89, 0x7772, RZ ;  /* 0x0000777259007816 */ /* 0x001fe200000000ff */
[----:B------:R-:W4:Y:S08]  /*3d9a0*/  LDL.LU.64 R176, [R1+0xd20] ;  /* 0x000d200001b07983 */ /* 0x000f300000300a00 */
[----:B------:R0:W-:Y:S01]  /*3d9b0*/  @P4 STG.E.U8 desc[UR32][R178.64], R88 ;  /* 0x00000058b2004986 */ /* 0x0001e2000c101120 */
[----:B------:R-:W-:-:S02]  /*3d9c0*/  LOP3.LUT P4, RZ, R7, 0x20000, RZ, 0xc0, !PT ;  /* 0x0002000007ff7812 */ /* 0x000fc4000788c0ff */
[----:B------:R-:W-:Y:S01]  /*3d9d0*/  PRMT R89, R89, 0x7773, RZ ;  /* 0x0000777359597816 */ /* 0x000fe200000000ff */
[----:B0-----:R-:W4:Y:S10]  /*3d9e0*/  LDL.LU.64 R178, [R1+0xd30] ;  /* 0x000d300001b27983 */ /* 0x001f340000300a00 */
[----:B------:R0:W-:Y:S01]  /*3d9f0*/  @P4 STG.E.U8 desc[UR32][R160.64], R0 ;  /* 0x00000000a0004986 */ /* 0x0001e2000c101120 */
[----:B------:R-:W-:-:S13]  /*3da00*/  LOP3.LUT P4, RZ, R7, 0x10000, RZ, 0xc0, !PT ;  /* 0x0001000007ff7812 */ /* 0x000fda000788c0ff */
[----:B------:R-:W-:Y:S01]  /*3da10*/  @P4 STG.E.U8 desc[UR32][R162.64], R89 ;  /* 0x00000059a2004986 */ /* 0x000fe2000c101120 */
[----:B------:R-:W-:Y:S02]  /*3da20*/  LOP3.LUT P4, RZ, R7, 0x8000, RZ, 0xc0, !PT ;  /* 0x0000800007ff7812 */ /* 0x000fe4000788c0ff */
[C---:B0-----:R-:W-:Y:S02]  /*3da30*/  PRMT R0, R90.reuse, 0x7772, RZ ;  /* 0x000077725a007816 */ /* 0x041fe400000000ff */
[----:B------:R-:W-:-:S09]  /*3da40*/  PRMT R90, R90, 0x7773, RZ ;  /* 0x000077735a5a7816 */ /* 0x000fd200000000ff */
[----:B------:R0:W-:Y:S01]  /*3da50*/  @P4 STG.E.U8 desc[UR32][R84.64], R0 ;  /* 0x0000000054004986 */ /* 0x0001e2000c101120 */
[----:B------:R-:W-:-:S03]  /*3da60*/  LOP3.LUT P4, RZ, R7, 0x4000, RZ, 0xc0, !PT ;  /* 0x0000400007ff7812 */ /* 0x000fc6000788c0ff */
[----:B0-----:R-:W3:Y:S10]  /*3da70*/  LDL.LU.64 R84, [R1+0xfc0] ;  /* 0x000fc00001547983 */ /* 0x001ef40000300a00 */
[----:B------:R-:W-:Y:S01]  /*3da80*/  @P4 STG.E.U8 desc[UR32][R164.64], R90 ;  /* 0x0000005aa4004986 */ /* 0x000fe2000c101120 */
[----:B------:R-:W-:-:S02]  /*3da90*/  LOP3.LUT P4, RZ, R7, 0x2000, RZ, 0xc0, !PT ;  /* 0x0000200007ff7812 */ /* 0x000fc4000788c0ff */
[----:B------:R-:W-:-:S11]  /*3daa0*/  PRMT R0, R91, 0x7772, RZ ;  /* 0x000077725b007816 */ /* 0x000fd600000000ff */
[----:B------:R0:W-:Y:S04]  /*3dab0*/  @P4 STG.E.U8 desc[UR32][R86.64], R0 ;  /* 0x0000000056004986 */ /* 0x0001e8000c101120 */
[----:B0-----:R-:W4:Y:S01]  /*3dac0*/  LDL.LU.64 R86, [R1+0xfb8] ;  /* 0x000fb80001567983 */ /* 0x001f220000300a00 */
[----:B------:R-:W-:Y:S02]  /*3dad0*/  LOP3.LUT P4, RZ, R7, 0x1000, RZ, 0xc0, !PT ;  /* 0x0000100007ff7812 */ /* 0x000fe4000788c0ff */
[C---:B------:R-:W-:Y:S02]  /*3dae0*/  LOP3.LUT P5, RZ, R246.reuse, 0x800, RZ, 0xc0, !PT ;  /* 0x00000800f6ff7812 */ /* 0x040fe400078ac0ff */
[----:B------:R-:W-:Y:S02]  /*3daf0*/  LOP3.LUT P6, RZ, R246, 0x400, RZ, 0xc0, !PT ;  /* 0x00000400f6ff7812 */ /* 0x000fe400078cc0ff */
[----:B------:R-:W-:-:S02]  /*3db00*/  PRMT R91, R91, 0x7773, RZ ;  /* 0x000077735b5b7816 */ /* 0x000fc400000000ff */
[C---:B------:R-:W-:Y:S02]  /*3db10*/  LOP3.LUT P0, RZ, R246.reuse, 0x200, RZ, 0xc0, !PT ;  /* 0x00000200f6ff7812 */ /* 0x040fe4000780c0ff */
[C---:B------:R-:W-:Y:S02]  /*3db20*/  LOP3.LUT P1, RZ, R246.reuse, 0x100, RZ, 0xc0, !PT ;  /* 0x00000100f6ff7812 */ /* 0x040fe4000782c0ff */
[C---:B------:R-:W-:Y:S02]  /*3db30*/  LOP3.LUT P2, RZ, R246.reuse, 0x80, RZ, 0xc0, !PT ;  /* 0x00000080f6ff7812 */ /* 0x040fe4000784c0ff */
[----:B------:R-:W-:Y:S01]  /*3db40*/  LOP3.LUT P3, RZ, R246, 0x40, RZ, 0xc0, !PT ;  /* 0x00000040f6ff7812 */ /* 0x000fe2000786c0ff */
[----:B--2---:R-:W-:Y:S01]  /*3db50*/  @P4 STG.E.U8 desc[UR32][R166.64], R91 ;  /* 0x0000005ba6004986 */ /* 0x004fe2000c101120 */
[----:B---3--:R-:W-:-:S05]  /*3db60*/  PRMT R0, R84, 0x7770, RZ ;  /* 0x0000777054007816 */ /* 0x008fca00000000ff */
[----:B------:R0:W-:Y:S02]  /*3db70*/  @P5 STG.E.U8 desc[UR32][R168.64], R0 ;  /* 0x00000000a8005986 */ /* 0x0001e4000c101120 */
[----:B0-----:R-:W-:-:S05]  /*3db80*/  PRMT R0, R84, 0x7771, RZ ;  /* 0x0000777154007816 */ /* 0x001fca00000000ff */
[----:B----4-:R0:W-:Y:S02]  /*3db90*/  @P6 STG.E.U8 desc[UR32][R170.64], R0 ;  /* 0x00000000aa006986 */ /* 0x0101e4000c101120 */
[----:B0-----:R-:W-:-:S05]  /*3dba0*/  PRMT R0, R85, 0x7770, RZ ;  /* 0x0000777055007816 */ /* 0x001fca00000000ff */
[----:B------:R0:W-:Y:S02]  /*3dbb0*/  @P0 STG.E.U8 desc[UR32][R172.64], R0 ;  /* 0x00000000ac000986 */ /* 0x0001e4000c101120 */
        /* <DEDUP_REMOVED lines=12> */
[----:B------:R-:W-:-:S02]  /*3dc80*/  LOP3.LUT P6, RZ, R246, 0x20, RZ, 0xc0, !PT ;  /* 0x00000020f6ff7812 */ /* 0x000fc400078cc0ff */
        /* <DEDUP_REMOVED lines=12> */
[----:B------:R-:W-:Y:S01]  /*3dd50*/  @P4 LOP3.LUT R7, R7, 0x100, RZ, 0xfc, !PT ;  /* 0x0000010007074812 */ /* 0x000fe200078efcff */
[----:B--2---:R0:W-:Y:S04]  /*3dd60*/  @P6 STG.E.U8 desc[UR32][R178.64], R0 ;  /* 0x00000000b2006986 */ /* 0x0041e8000c101120 */
[----:B0-----:R-:W2:Y:S04]  /*3dd70*/  LDL.LU.64 R178, [R1+0xd78] ;  /* 0x000d780001b27983 */ /* 0x001ea80000300a00 */
[----:B------:R-:W2:Y:S01]  /*3dd80*/  LDL.LU.64 R160, [R1+0xd88] ;  /* 0x000d880001a07983 */ /* 0x000ea20000300a00 */
[----:B------:R-:W-:-:S02]  /*3dd90*/  LOP3.LUT P4, RZ, R247, 0x20000000, RZ, 0xc0, !PT ;  /* 0x20000000f7ff7812 */ /* 0x000fc4000788c0ff */
[----:B------:R-:W-:Y:S01]  /*3dda0*/  LOP3.LUT R7, R7, 0xfffffdff, RZ, 0xc0, !PT ;  /* 0xfffffdff07077812 */ /* 0x000fe200078ec0ff */
[----:B------:R-:W2:Y:S01]  /*3ddb0*/  LDL.LU.64 R162, [R1+0xd98] ;  /* 0x000d980001a27983 */ /* 0x000ea20000300a00 */
[C---:B------:R-:W-:Y:S02]  /*3ddc0*/  LOP3.LUT P2, RZ, R246.reuse, 0x10, RZ, 0xc0, !PT ;  /* 0x00000010f6ff7812 */ /* 0x040fe4000784c0ff */
[C---:B------:R-:W-:Y:S01]  /*3ddd0*/  LOP3.LUT P3, RZ, R246.reuse, 0x8, RZ, 0xc0, !PT ;  /* 0x00000008f6ff7812 */ /* 0x040fe2000786c0ff */
[----:B------:R-:W2:Y:S01]  /*3dde0*/  LDL.LU.64 R164, [R1+0xda0] ;  /* 0x000da00001a47983 */ /* 0x000ea20000300a00 */
[----:B------:R-:W-:Y:S02]  /*3ddf0*/  PRMT R0, R87, 0x7771, RZ ;  /* 0x0000777157007816 */ /* 0x000fe400000000ff */
[----:B------:R-:W-:Y:S01]  /*3de00*/  LOP3.LUT P0, RZ, R246, 0x4, RZ, 0xc0, !PT ;  /* 0x00000004f6ff7812 */ /* 0x000fe2000780c0ff */
[----:B------:R-:W2:Y:S02]  /*3de10*/  LDL.LU.64 R166, [R1+0xda8] ;  /* 0x000da80001a67983 */ /* 0x000ea40000300a00 */
[----:B------:R-:W-:-:S02]  /*3de20*/  @P4 LOP3.LUT R7, R7, 0x200, RZ, 0xfc, !PT ;  /* 0x0000020007074812 */ /* 0x000fc400078efcff */
[----:B------:R-:W-:Y:S02]  /*3de30*/  LOP3.LUT P4, RZ, R247, 0x40000000, RZ, 0xc0, !PT ;  /* 0x40000000f7ff7812 */ /* 0x000fe4000788c0ff */
[----:B------:R-:W-:-:S11]  /*3de40*/  LOP3.LUT R7, R7, 0xfffffbff, RZ, 0xc0, !PT ;  /* 0xfffffbff07077812 */ /* 0x000fd600078ec0ff */
[----:B------:R-:W-:Y:S02]  /*3de50*/  @P4 LOP3.LUT R7, R7, 0x400, RZ, 0xfc, !PT ;  /* 0x0000040007074812 */ /* 0x000fe400078efcff */
[----:B------:R-:W-:Y:S02]  /*3de60*/  LOP3.LUT P4, RZ, R247, 0x80000000, RZ, 0xc0, !PT ;  /* 0x80000000f7ff7812 */ /* 0x000fe4000788c0ff */
[----:B------:R-:W-:Y:S01]  /*3de70*/  LOP3.LUT R7, R7, 0xfffff7ff, RZ, 0xc0, !PT ;  /* 0xfffff7ff07077812 */ /* 0x000fe200078ec0ff */
[----:B---3--:R0:W-:Y:S01]  /*3de80*/  @P2 STG.E.U8 desc[UR32][R168.64], R0 ;  /* 0x00000000a8002986 */ /* 0x0081e2000c101120 */
[----:B------:R-:W-:-:S09]  /*3de90*/  LOP3.LUT P1, RZ, R246, 0x2, RZ, 0xc0, !PT ;  /* 0x00000002f6ff7812 */ /* 0x000fd2000782c0ff */
[----:B------:R-:W-:Y:S02]  /*3dea0*/  @P4 LOP3.LUT R7, R7, 0x800, RZ, 0xfc, !PT ;  /* 0x0000080007074812 */ /* 0x000fe400078efcff */
[----:B------:R-:W-:Y:S01]  /*3deb0*/  LOP3.LUT P4, RZ, R246, 0x1, RZ, 0xc0, !PT ;  /* 0x00000001f6ff7812 */ /* 0x000fe2000788c0ff */
[----:B0-----:R-:W3:Y:S01]  /*3dec0*/  LDL.LU.64 R168, [R1+0xdb0] ;  /* 0x000db00001a87983 */ /* 0x001ee20000300a00 */
[C---:B------:R-:W-:Y:S02]  /*3ded0*/  PRMT R0, R84.reuse, 0x7772, RZ ;  /* 0x0000777254007816 */ /* 0x040fe400000000ff */
[----:B------:R-:W-:-:S03]  /*3dee0*/  PRMT R84, R84, 0x7773, RZ ;  /* 0x0000777354547816 */ /* 0x000fc600000000ff */
[----:B----4-:R0:W-:Y:S04]  /*3def0*/  @P3 STG.E.U8 desc[UR32][R170.64], R0 ;  /* 0x00000000aa003986 */ /* 0x0101e8000c101120 */
[----:B------:R1:W-:Y:S01]  /*3df00*/  @P0 STG.E.U8 desc[UR32][R172.64], R84 ;  /* 0x00000054ac000986 */ /* 0x0003e2000c101120 */
[----:B0-----:R-:W-:-:S03]  /*3df10*/  PRMT R0, R85, 0x7772, RZ ;  /* 0x0000777255007816 */ /* 0x001fc600000000ff */
[----:B------:R-:W4:Y:S01]  /*3df20*/  LDL.LU.64 R170, [R1+0xdb8] ;  /* 0x000db80001aa7983 */ /* 0x000f220000300a00 */
[----:B------:R-:W-:-:S03]  /*3df30*/  PRMT R85, R85, 0x7773, RZ ;  /* 0x0000777355557816 */ /* 0x000fc600000000ff */
[----:B------:R0:W-:Y:S04]  /*3df40*/  @P1 STG.E.U8 desc[UR32][R174.64], R0 ;  /* 0x00000000ae001986 */ /* 0x0001e8000c101120 */
[----:B------:R-:W-:Y:S01]  /*3df50*/  @P4 STG.E.U8 desc[UR32][R176.64], R85 ;  /* 0x00000055b0004986 */ /* 0x000fe2000c101120 */
[----:B------:R-:W-:-:S03]  /*3df60*/  LOP3.LUT P4, RZ, R7, 0x800, RZ, 0xc0, !PT ;  /* 0x0000080007ff7812 */ /* 0x000fc6000788c0ff */
[----:B-1----:R-:W4:Y:S01]  /*3df70*/  LDL.LU.64 R172, [R1+0xdc0] ;  /* 0x000dc00001ac7983 */ /* 0x002f220000300a00 */
[----:B0-----:R-:W-:-:S03]  /*3df80*/  PRMT R0, R86, 0x7772, RZ ;  /* 0x0000777256007816 */ /* 0x001fc600000000ff */
[----:B------:R-:W4:Y:S06]  /*3df90*/  LDL.LU.64 R174, [R1+0xdc8] ;  /* 0x000dc80001ae7983 */ /* 0x000f2c0000300a00 */
[----:B------:R0:W-:Y:S01]  /*3dfa0*/  @P4 STG.E.U8 desc[UR32][R80.64], R0 ;  /* 0x0000000050004986 */ /* 0x0001e2000c101120 */
[----:B------:R-:W-:Y:S02]  /*3dfb0*/  LOP3.LUT P4, RZ, R7, 0x400, RZ, 0xc0, !PT ;  /* 0x0000040007ff7812 */ /* 0x000fe4000788c0ff */
[----:B------:R-:W-:Y:S01]  /*3dfc0*/  PRMT R86, R86, 0x7773, RZ ;  /* 0x0000777356567816 */ /* 0x000fe200000000ff */
[----:B0-----:R-:W3:Y:S01]  /*3dfd0*/  LDL.LU.64 R80, [R1+0xfb0] ;  /* 0x000fb00001507983 */ /* 0x001ee20000300a00 */
[----:B------:R-:W-:-:S02]  /*3dfe0*/  PRMT R0, R87, 0x7772, RZ ;  /* 0x0000777257007816 */ /* 0x000fc400000000ff */
[----:B------:R-:W-:Y:S01]  /*3dff0*/  PRMT R87, R87, 0x7773, RZ ;  /* 0x0000777357577816 */ /* 0x000fe200000000ff */
[----:B------:R-:W4:Y:S06]  /*3e000*/  LDL.LU.64 R176, [R1+0xdd0] ;  /* 0x000dd00001b07983 */ /* 0x000f2c0000300a00 */
[----:B--2---:R0:W-:Y:S01]  /*3e010*/  @P4 STG.E.U8 desc[UR32][R178.64], R86 ;  /* 0x00000056b2004986 */ /* 0x0041e2000c101120 */
[----:B------:R-:W-:-:S03]  /*3e020*/  LOP3.LUT P4, RZ, R7, 0x200, RZ, 0xc0, !PT ;  /* 0x0000020007ff7812 */ /* 0x000fc6000788c0ff */
[----:B0-----:R-:W2:Y:S10]  /*3e030*/  LDL.LU.64 R178, [R1+0xdd8] ;  /* 0x000dd80001b27983 */ /* 0x001eb40000300a00 */
[----:B------:R-:W-:Y:S01]  /*3e040*/  @P4 STG.E.U8 desc[UR32][R160.64], R0 ;  /* 0x00000000a0004986 */ /* 0x000fe2000c101120 */
[----:B------:R-:W-:-:S13]  /*3e050*/  LOP3.LUT P4, RZ, R7, 0x100, RZ, 0xc0, !PT ;  /* 0x0000010007ff7812 */ /* 0x000fda000788c0ff */
[----:B------:R0:W-:Y:S04]  /*3e060*/  @P4 STG.E.U8 desc[UR32][R82.64], R87 ;  /* 0x0000005752004986 */ /* 0x0001e8000c101120 */
[----:B0-----:R-:W4:Y:S01]  /*3e070*/  LDL.LU.64 R82, [R1+0xfa8] ;  /* 0x000fa80001527983 */ /* 0x001f220000300a00 */
[----:B------:R-:W-:Y:S02]  /*3e080*/  LOP3.LUT P4, RZ, R7, 0x80, RZ, 0xc0, !PT ;  /* 0x0000008007ff7812 */ /* 0x000fe4000788c0ff */
[C---:B------:R-:W-:Y:S02]  /*3e090*/  LOP3.LUT P5, RZ, R247.reuse, 0x1000000, RZ, 0xc0, !PT ;  /* 0x01000000f7ff7812 */ /* 0x040fe400078ac0ff */
[C---:B------:R-:W-:Y:S02]  /*3e0a0*/  LOP3.LUT P6, RZ, R247.reuse, 0x800000, RZ, 0xc0, !PT ;  /* 0x00800000f7ff7812 */ /* 0x040fe400078cc0ff */
[----:B------:R-:W-:-:S02]  /*3e0b0*/  LOP3.LUT P2, RZ, R247, 0x400000, RZ, 0xc0, !PT ;  /* 0x00400000f7ff7812 */ /* 0x000fc4000784c0ff */
[C---:B------:R-:W-:Y:S02]  /*3e0c0*/  LOP3.LUT P3, RZ, R247.reuse, 0x200000, RZ, 0xc0, !PT ;  /* 0x00200000f7ff7812 */ /* 0x040fe4000786c0ff */
        /* <DEDUP_REMOVED lines=8> */
[----:B------:R0:W-:Y:S02]  /*3e150*/  @P4 STG.E.U8 desc[UR32][R166.64], R0 ;  /* 0x00000000a6004986 */ /* 0x0001e4000c101120 */
[----:B0-----:R-:W-:Y:S02]  /*3e160*/  PRMT R0, R81, 0x7771, RZ ;  /* 0x0000777151007816 */ /* 0x001fe400000000ff */
[----:B------:R-:W3:Y:S04]  /*3e170*/  LDL.LU.64 R166, [R1+0xde0] ;  /* 0x000de00001a67983 */ /* 0x000ee80000300a00 */
[----:B------:R4:W-:Y:S02]  /*3e180*/  @P5 STG.E.U8 desc[UR32][R168.64], R0 ;  /* 0x00000000a8005986 */ /* 0x0009e4000c101120 */
[----:B----4-:R-:W-:-:S05]  /*3e190*/  PRMT R0, R82, 0x7770, RZ ;  /* 0x0000777052007816 */ /* 0x010fca00000000ff */
[----:B------:R0:W-:Y:S02]  /*3e1a0*/  @P6 STG.E.U8 desc[UR32][R170.64], R0 ;  /* 0x00000000aa006986 */ /* 0x0001e4000c101120 */
[----:B0-----:R-:W-:-:S05]  /*3e1b0*/  PRMT R0, R82, 0x7771, RZ ;  /* 0x0000777152007816 */ /* 0x001fca00000000ff */
[----:B------:R0:W-:Y:S02]  /*3e1c0*/  @P2 STG.E.U8 desc[UR32][R172.64], R0 ;  /* 0x00000000ac002986 */ /* 0x0001e4000c101120 */
[----:B0-----:R-:W-:-:S05]  /*3e1d0*/  PRMT R0, R83, 0x7770, RZ ;  /* 0x0000777053007816 */ /* 0x001fca00000000ff */
[----:B------:R0:W-:Y:S02]  /*3e1e0*/  @P3 STG.E.U8 desc[UR32][R174.64], R0 ;  /* 0x00000000ae003986 */ /* 0x0001e4000c101120 */
[----:B0-----:R-:W-:-:S05]  /*3e1f0*/  PRMT R0, R83, 0x7771, RZ ;  /* 0x0000777153007816 */ /* 0x001fca00000000ff */
[----:B------:R0:W-:Y:S04]  /*3e200*/  @P0 STG.E.U8 desc[UR32][R176.64], R0 ;  /* 0x00000000b0000986 */ /* 0x0001e8000c101120 */
[----:B0-----:R-:W4:Y:S04]  /*3e210*/  LDL.LU.64 R176, [R1+0xdf0] ;  /* 0x000df00001b07983 */ /* 0x001f280000300a00 */
[----:B------:R-:W4:Y:S04]  /*3e220*/  LDL.LU.64 R168, [R1+0xdf8] ;  /* 0x000df80001a87983 */ /* 0x000f280000300a00 */
[----:B------:R-:W4:Y:S01]  /*3e230*/  LDL.LU.64 R170, [R1+0xe00] ;  /* 0x000e000001aa7983 */ /* 0x000f220000300a00 */
[----:B------:R-:W-:-:S02]  /*3e240*/  LOP3.LUT P1, RZ, R247, 0x80000, RZ, 0xc0, !PT ;  /* 0x00080000f7ff7812 */ /* 0x000fc4000782c0ff */
[----:B------:R-:W-:-:S11]  /*3e250*/  PRMT R0, R80, 0x7772, RZ ;  /* 0x0000777250007816 */ /* 0x000fd600000000ff */
[----:B--2---:R0:W-:Y:S01]  /*3e260*/  @P1 STG.E.U8 desc[UR32][R178.64], R0 ;  /* 0x00000000b2001986 */ /* 0x0041e2000c101120 */
[----:B------:R-:W-:Y:S02]  /*3e270*/  LOP3.LUT P1, RZ, R247, 0x800, RZ, 0xc0, !PT ;  /* 0x00000800f7ff7812 */ /* 0x000fe4000782c0ff */
[----:B------:R-:W-:Y:S02]  /*3e280*/  LOP3.LUT R7, R7, 0xfffffffb, RZ, 0xc0, !PT ;  /* 0xfffffffb07077812 */ /* 0x000fe400078ec0ff */
[C---:B------:R-:W-:Y:S02]  /*3e290*/  LOP3.LUT P2, RZ, R247.reuse, 0x40000, RZ, 0xc0, !PT ;  /* 0x00040000f7ff7812 */ /* 0x040fe4000784c0ff */
[----:B------:R-:W-:Y:S01]  /*3e2a0*/  LOP3.LUT P3, RZ, R247, 0x20000, RZ, 0xc0, !PT ;  /* 0x00020000f7ff7812 */ /* 0x000fe2000786c0ff */
[----:B0-----:R-:W2:Y:S06]  /*3e2b0*/  LDL.LU.64 R178, [R1+0xe18] ;  /* 0x000e180001b27983 */ /* 0x001eac0000300a00 */
[----:B------:R-:W-:-:S02]  /*3e2c0*/  @P1 LOP3.LUT R7, R7, 0x4, RZ, 0xfc, !PT ;  /* 0x0000000407071812 */ /* 0x000fc400078efcff */
[----:B------:R-:W-:Y:S01]  /*3e2d0*/  LOP3.LUT P1, RZ, R247, 0x1000, RZ, 0xc0, !PT ;  /* 0x00001000f7ff7812 */ /* 0x000fe2000782c0ff */
[----:B------:R-:W2:Y:S01]  /*3e2e0*/  LDL.LU.64 R172, [R1+0xe20] ;  /* 0x000e200001ac7983 */ /* 0x000ea20000300a00 */
[----:B------:R-:W-:Y:S02]  /*3e2f0*/  LOP3.LUT R7, R7, 0xfffffff7, RZ, 0xc0, !PT ;  /* 0xfffffff707077812 */ /* 0x000fe400078ec0ff */
[----:B------:R-:W-:Y:S01]  /*3e300*/  LOP3.LUT P5, RZ, R247, 0x10000, RZ, 0xc0, !PT ;  /* 0x00010000f7ff7812 */ /* 0x000fe200078ac0ff */
[----:B------:R-:W2:Y:S08]  /*3e310*/  LDL.LU.64 R174, [R1+0xe28] ;  /* 0x000e280001ae7983 */ /* 0x000eb00000300a00 */
[----:B------:R-:W-:-:S02]  /*3e320*/  @P1 LOP3.LUT R7, R7, 0x8, RZ, 0xfc, !PT ;  /* 0x0000000807071812 */ /* 0x000fc400078efcff */
[----:B------:R-:W-:Y:S02]  /*3e330*/  LOP3.LUT P1, RZ, R247, 0x2000, RZ, 0xc0, !PT ;  /* 0x00002000f7ff7812 */ /* 0x000fe4000782c0ff */
[----:B------:R-:W-:Y:S02]  /*3e340*/  LOP3.LUT R7, R7, 0xffffffef, RZ, 0xc0, !PT ;  /* 0xffffffef07077812 */ /* 0x000fe400078ec0ff */
[----:B------:R-:W-:Y:S02]  /*3e350*/  LOP3.LUT P4, RZ, R247, 0x8000, RZ, 0xc0, !PT ;  /* 0x00008000f7ff7812 */ /* 0x000fe4000788c0ff */
[----:B------:R-:W-:Y:S02]  /*3e360*/  PRMT R80, R80, 0x7773, RZ ;  /* 0x0000777350507816 */ /* 0x000fe400000000ff */
[----:B------:R-:W-:-:S05]  /*3e370*/  PRMT R0, R81, 0x7772, RZ ;  /* 0x0000777251007816 */ /* 0x000fca00000000ff */
[----:B------:R-:W-:Y:S02]  /*3e380*/  @P1 LOP3.LUT R7, R7, 0x10, RZ, 0xfc, !PT ;  /* 0x0000001007071812 */ /* 0x000fe400078efcff */
[----:B------:R-:W-:Y:S01]  /*3e390*/  LOP3.LUT P1, RZ, R247, 0x4000, RZ, 0xc0, !PT ;  /* 0x00004000f7ff7812 */ /* 0x000fe2000782c0ff */
[----:B---3--:R-:W-:Y:S01]  /*3e3a0*/  @P2 STG.E.U8 desc[UR32][R166.64], R80 ;  /* 0x00000050a6002986 */ /* 0x008fe2000c101120 */
[----:B------:R-:W-:Y:S02]  /*3e3b0*/  PRMT R81, R81, 0x7773, RZ ;  /* 0x0000777351517816 */ /* 0x000fe400000000ff */
[----:B------:R-:W-:Y:S01]  /*3e3c0*/  LOP3.LUT P0, RZ, R247, 0x40, RZ, 0xc0, !PT ;  /* 0x00000040f7ff7812 */ /* 0x000fe2000780c0ff */
[----:B----4-:R0:W-:Y:S04]  /*3e3d0*/  @P3 STG.E.U8 desc[UR32][R176.64], R0 ;  /* 0x00000000b0003986 */ /* 0x0101e8000c101120 */
[----:B------:R-:W-:Y:S01]  /*3e3e0*/  @P5 STG.E.U8 desc[UR32][R168.64], R81 ;  /* 0x00000051a8005986 */ /* 0x000fe2000c101120 */
[----:B0-----:R-:W-:-:S03]  /*3e3f0*/  PRMT R0, R82, 0x7772, RZ ;  /* 0x0000777252007816 */ /* 0x001fc600000000ff */
[----:B------:R-:W3:Y:S01]  /*3e400*/  LDL.LU.64 R176, [R1+0xde8] ;  /* 0x000de80001b07983 */ /* 0x000ee20000300a00 */
[----:B------:R-:W-:-:S03]  /*3e410*/  PRMT R82, R82, 0x7773, RZ ;  /* 0x0000777352527816 */ /* 0x000fc600000000ff */
[----:B------:R-:W-:Y:S04]  /*3e420*/  @P4 STG.E.U8 desc[UR32][R170.64], R0 ;  /* 0x00000000aa004986 */ /* 0x000fe8000c101120 */
[----:B------:R-:W4:Y:S04]  /*3e430*/  LDL.LU.64 R164, [R1+0xd80] ;  /* 0x000d800001a47983 */ /* 0x000f280000300a00 */
[----:B------:R-:W4:Y:S04]  /*3e440*/  LDL.LU.64 R166, [R1+0xd58] ;  /* 0x000d580001a67983 */ /* 0x000f280000300a00 */
[----:B------:R0:W-:Y:S04]  /*3e450*/  @P1 STG.E.U8 desc[UR32][R76.64], R82 ;  /* 0x000000524c001986 */ /* 0x0001e8000c101120 */
[----:B0-----:R-:W3:Y:S01]  /*3e460*/  LDL.LU.64 R76, [R1+0xfa0] ;  /* 0x000fa000014c7983 */ /* 0x001ee20000300a00 */
[----:B------:R-:W-:-:S02]  /*3e470*/  LOP3.LUT R2, R2, 0x7fffffff, RZ, 0xc0, !PT ;  /* 0x7fffffff02027812 */ /* 0x000fc400078ec0ff */
[----:B------:R-:W-:Y:S01]  /*3e480*/  LOP3.LUT R7, R7, 0xfffffffe, RZ, 0xc0, !PT ;  /* 0xfffffffe07077812 */ /* 0x000fe200078ec0ff */
[----:B------:R-:W4:Y:S01]  /*3e490*/  LDL.LU.64 R168, [R1+0xd28] ;  /* 0x000d280001a87983 */ /* 0x000f220000300a00 */
[----:B------:R-:W-:Y:S02]  /*3e4a0*/  @P0 LOP3.LUT R2, R2, 0x80000000, RZ, 0xfc, !PT ;  /* 0x8000000002020812 */ /* 0x000fe400078efcff */
[----:B------:R-:W-:-:S13]  /*3e4b0*/  LOP3.LUT P0, RZ, R247, 0x80, RZ, 0xc0, !PT ;  /* 0x00000080f7ff7812 */ /* 0x000fda000780c0ff */
[----:B------:R-:W-:Y:S02]  /*3e4c0*/  @P0 LOP3.LUT R7, R7, 0x1, RZ, 0xfc, !PT ;  /* 0x0000000107070812 */ /* 0x000fe400078efcff */
[----:B------:R-:W-:Y:S02]  /*3e4d0*/  LOP3.LUT P0, RZ, R247, 0x100, RZ, 0xc0, !PT ;  /* 0x00000100f7ff7812 */ /* 0x000fe4000780c0ff */
[----:B------:R-:W-:-:S11]  /*3e4e0*/  LOP3.LUT R7, R7, 0xfffffffd, RZ, 0xc0, !PT ;  /* 0xfffffffd07077812 */ /* 0x000fd600078ec0ff */
[----:B------:R-:W-:-:S04]  /*3e4f0*/  @P0 LOP3.LUT R7, R7, 0x2, RZ, 0xfc, !PT ;  /* 0x0000000207070812 */ /* 0x000fc800078efcff */
[----:B------:R-:W-:Y:S02]  /*3e500*/  LOP3.LUT P1, RZ, R7, 0x10, RZ, 0xc0, !PT ;  /* 0x0000001007ff7812 */ /* 0x000fe4000782c0ff */
[C---:B------:R-:W-:Y:S02]  /*3e510*/  PRMT R0, R83.reuse, 0x7772, RZ ;  /* 0x0000777253007816 */ /* 0x040fe400000000ff */
[----:B------:R-:W-:-:S09]  /*3e520*/  PRMT R83, R83, 0x7773, RZ ;  /* 0x0000777353537816 */ /* 0x000fd200000000ff */
[----:B--2---:R0:W-:Y:S01]  /*3e530*/  @P1 STG.E.U8 desc[UR32][R178.64], R0 ;  /* 0x00000000b2001986 */ /* 0x0041e2000c101120 */
[----:B------:R-:W-:Y:S02]  /*3e540*/  LOP3.LUT P1, RZ, R7, 0x8, RZ, 0xc0, !PT ;  /* 0x0000000807ff7812 */ /* 0x000fe4000782c0ff */
[----:B------:R-:W-:Y:S01]  /*3e550*/  LOP3.LUT P6, RZ, R247, 0x400, RZ, 0xc0, !PT ;  /* 0x00000400f7ff7812 */ /* 0x000fe200078cc0ff */
[----:B0-----:R-:W2:Y:S10]  /*3e560*/  LDL.LU.64 R178, [R1+0xcd8] ;  /* 0x000cd80001b27983 */ /* 0x001eb40000300a00 */
[----:B------:R0:W-:Y:S01]  /*3e570*/  @P1 STG.E.U8 desc[UR32][R172.64], R83 ;  /* 0x00000053ac001986 */ /* 0x0001e2000c101120 */
[----:B------:R-:W-:-:S03]  /*3e580*/  LOP3.LUT P1, RZ, R7, 0x4, RZ, 0xc0, !PT ;  /* 0x0000000407ff7812 */ /* 0x000fc6000782c0ff */
[----:B------:R-:W2:Y:S04]  /*3e590*/  LDL.LU.64 R170, [R1+0xcb0] ;  /* 0x000cb00001aa7983 */ /* 0x000ea80000300a00 */
[----:B0-----:R-:W2:Y:S01]  /*3e5a0*/  LDL.LU.64 R172, [R1+0xc48] ;  /* 0x000c480001ac7983 */ /* 0x001ea20000300a00 */
[----:B---3--:R-:W-:-:S05]  /*3e5b0*/  PRMT R0, R76, 0x7770, RZ ;  /* 0x000077704c007816 */ /* 0x008fca00000000ff */
[----:B------:R0:W-:Y:S02]  /*3e5c0*/  @P1 STG.E.U8 desc[UR32][R174.64], R0 ;  /* 0x00000000ae001986 */ /* 0x0001e4000c101120 */
[----:B0-----:R-:W-:-:S05]  /*3e5d0*/  PRMT R0, R76, 0x7771, RZ ;  /* 0x000077714c007816 */ /* 0x001fca00000000ff */
[----:B------:R0:W-:Y:S04]  /*3e5e0*/  @P6 STG.E.U8 desc[UR32][R78.64], R0 ;  /* 0x000000004e006986 */ /* 0x0001e8000c101120 */
[----:B0-----:R-:W3:Y:S01]  /*3e5f0*/  LDL.LU.64 R78, [R1+0xf98] ;  /* 0x000f9800014e7983 */ /* 0x001ee20000300a00 */
[----:B------:R-:W-:Y:S02]  /*3e600*/  LOP3.LUT P0, RZ, R247, 0x200, RZ, 0xc0, !PT ;  /* 0x00000200f7ff7812 */ /* 0x000fe4000780c0ff */
[C---:B------:R-:W-:Y:S02]  /*3e610*/  PRMT R3, R77.reuse, 0x7770, RZ ;  /* 0x000077704d037816 */ /* 0x040fe400000000ff */
[----:B------:R-:W-:-:S09]  /*3e620*/  PRMT R5, R77, 0x7771, RZ ;  /* 0x000077714d057816 */ /* 0x000fd200000000ff */
[----:B------:R0:W-:Y:S01]  /*3e630*/  @P0 STG.E.U8 desc[UR32][R248.64], R3 ;  /* 0x00000003f8000986 */ /* 0x0001e2000c101120 */
[----:B------:R-:W-:Y:S02]  /*3e640*/  LOP3.LUT P0, RZ, R7, 0x2, RZ, 0xc0, !PT ;  /* 0x0000000207ff7812 */ /* 0x000fe4000780c0ff */
[C---:B------:R-:W-:Y:S02]  /*3e650*/  LOP3.LUT P2, RZ, R247.reuse, 0x20, RZ, 0xc0, !PT ;  /* 0x00000020f7ff7812 */ /* 0x040fe4000784c0ff */
[----:B------:R-:W-:Y:S01]  /*3e660*/  LOP3.LUT P3, RZ, R247, 0x10, RZ, 0xc0, !PT ;  /* 0x00000010f7ff7812 */ /* 0x000fe2000786c0ff */
[----:B0-----:R-:W2:Y:S08]  /*3e670*/  LDL.LU.64 R248, [R1+0xf90] ;  /* 0x000f900001f87983 */ /* 0x001eb00000300a00 */
[----:B------:R0:W-:Y:S01]  /*3e680*/  @P0 STG.E.U8 desc[UR32][R176.64], R5 ;  /* 0x00000005b0000986 */ /* 0x0001e2000c101120 */
[----:B------:R-:W-:-:S03]  /*3e690*/  LOP3.LUT P0, RZ, R7, 0x1, RZ, 0xc0, !PT ;  /* 0x0000000107ff7812 */ /* 0x000fc6000780c0ff */
[----:B------:R-:W2:Y:S04]  /*3e6a0*/  LDL.LU.64 R174, [R1+0xc20] ;  /* 0x000c200001ae7983 */ /* 0x000ea80000300a00 */
[----:B0-----:R-:W2:Y:S01]  /*3e6b0*/  LDL.LU.64 R176, [R1+0xbc8] ;  /* 0x000bc80001b07983 */ /* 0x001ea20000300a00 */
[----:B---3--:R-:W-:-:S05]  /*3e6c0*/  PRMT R6, R78, 0x7770, RZ ;  /* 0x000077704e067816 */ /* 0x008fca00000000ff */
[----:B----4-:R-:W-:Y:S01]  /*3e6d0*/  @P0 STG.E.U8 desc[UR32][R164.64], R6 ;  /* 0x00000006a4000986 */ /* 0x010fe2000c101120 */
[----:B------:R-:W-:Y:S02]  /*3e6e0*/  LOP3.LUT P0, RZ, R2, 0x80000000, RZ, 0xc0, !PT ;  /* 0x8000000002ff7812 */ /* 0x000fe4000780c0ff */
[----:B------:R-:W-:Y:S02]  /*3e6f0*/  PRMT R7, R78, 0x7771, RZ ;  /* 0x000077714e077816 */ /* 0x000fe400000000ff */
[C---:B------:R-:W-:Y:S02]  /*3e700*/  PRMT R8, R79.reuse, 0x7770, RZ ;  /* 0x000077704f087816 */ /* 0x040fe400000000ff */
[----:B------:R-:W-:-:S07]  /*3e710*/  PRMT R0, R79, 0x7771, RZ ;  /* 0x000077714f007816 */ /* 0x000fce00000000ff */
[----:B------:R-:W-:Y:S04]  /*3e720*/  @P0 STG.E.U8 desc[UR32][R166.64], R7 ;  /* 0x00000007a6000986 */ /* 0x000fe8000c101120 */
[----:B------:R-:W-:Y:S04]  /*3e730*/  @P2 STG.E.U8 desc[UR32][R168.64], R8 ;  /* 0x00000008a8002986 */ /* 0x000fe8000c101120 */
[----:B--2---:R0:W-:Y:S04]  /*3e740*/  @P3 STG.E.U8 desc[UR32][R178.64], R0 ;  /* 0x00000000b2003986 */ /* 0x0041e8000c101120 */
[----:B0-----:R-:W2:Y:S01]  /*3e750*/  LDL.LU.64 R178, [R1+0xba0] ;  /* 0x000ba00001b27983 */ /* 0x001ea20000300a00 */
[----:B------:R-:W-:-:S02]  /*3e760*/  LOP3.LUT P5, RZ, R247, 0x8, RZ, 0xc0, !PT ;  /* 0x00000008f7ff7812 */ /* 0x000fc400078ac0ff */
[C---:B------:R-:W-:Y:S02]  /*3e770*/  LOP3.LUT P4, RZ, R247.reuse, 0x4, RZ, 0xc0, !PT ;  /* 0x00000004f7ff7812 */ /* 0x040fe4000788c0ff */
[C---:B------:R-:W-:Y:S02]  /*3e780*/  LOP3.LUT P1, RZ, R247.reuse, 0x2, RZ, 0xc0, !PT ;  /* 0x00000002f7ff7812 */ /* 0x040fe4000782c0ff */
[----:B------:R-:W-:Y:S02]  /*3e790*/  LOP3.LUT P6, RZ, R247, 0x1, RZ, 0xc0, !PT ;  /* 0x00000001f7ff7812 */ /* 0x000fe400078cc0ff */
[C---:B------:R-:W-:Y:S02]  /*3e7a0*/  LOP3.LUT P0, RZ, R248.reuse, 0x80000000, RZ, 0xc0, !PT ;  /* 0x80000000f8ff7812 */ /* 0x040fe4000780c0ff */
[----:B------:R-:W-:Y:S02]  /*3e7b0*/  LOP3.LUT P2, RZ, R248, 0x40000000, RZ, 0xc0, !PT ;  /* 0x40000000f8ff7812 */ /* 0x000fe4000784c0ff */
[----:B------:R-:W-:-:S02]  /*3e7c0*/  PRMT R3, R76, 0x7772, RZ ;  /* 0x000077724c037816 */ /* 0x000fc400000000ff */
[----:B------:R-:W-:Y:S02]  /*3e7d0*/  PRMT R76, R76, 0x7773, RZ ;  /* 0x000077734c4c7816 */ /* 0x000fe400000000ff */
[C---:B------:R-:W-:Y:S02]  /*3e7e0*/  PRMT R5, R77.reuse, 0x7772, RZ ;  /* 0x000077724d057816 */ /* 0x040fe400000000ff */
[----:B------:R-:W-:Y:S01]  /*3e7f0*/  PRMT R77, R77, 0x7773, RZ ;  /* 0x000077734d4d7816 */ /* 0x000fe200000000ff */
[----:B------:R0:W-:Y:S01]  /*3e800*/  @P5 STG.E.U8 desc[UR32][R170.64], R3 ;  /* 0x00000003aa005986 */ /* 0x0001e2000c101120 */
[C---:B------:R-:W-:Y:S02]  /*3e810*/  PRMT R6, R78.reuse, 0x7772, RZ ;  /* 0x000077724e067816 */ /* 0x040fe400000000ff */
[----:B------:R-:W-:Y:S01]  /*3e820*/  PRMT R78, R78, 0x7773, RZ ;  /* 0x000077734e4e7816 */ /* 0x000fe200000000ff */
[----:B------:R1:W-:Y:S04]  /*3e830*/  @P4 STG.E.U8 desc[UR32][R172.64], R76 ;  /* 0x0000004cac004986 */ /* 0x0003e8000c101120 */
[----:B------:R3:W-:Y:S04]  /*3e840*/  @P1 STG.E.U8 desc[UR32][R174.64], R5 ;  /* 0x00000005ae001986 */ /* 0x0007e8000c101120 */
[----:B0-----:R-:W4:Y:S04]  /*3e850*/  LDL.LU.64 R170, [R1+0xb20] ;  /* 0x000b200001aa7983 */ /* 0x001f280000300a00 */
[----:B-1----:R-:W4:Y:S04]  /*3e860*/  LDL.LU.64 R172, [R1+0x150] ;  /* 0x0001500001ac7983 */ /* 0x002f280000300a00 */
[----:B------:R0:W-:Y:S04]  /*3e870*/  @P6 STG.E.U8 desc[UR32][R176.64], R77 ;  /* 0x0000004db0006986 */ /* 0x0001e8000c101120 */
[----:B---3--:R-:W3:Y:S04]  /*3e880*/  LDL.LU.64 R174, [R1+0x140] ;  /* 0x0001400001ae7983 */ /* 0x008ee80000300a00 */
[----:B0-----:R-:W3:Y:S04]  /*3e890*/  LDL.LU.64 R176, [R1+0x138] ;  /* 0x0001380001b07983 */ /* 0x001ee80000300a00 */
[----:B------:R-:W3:Y:S04]  /*3e8a0*/  LDL.LU.64 R160, [R1+0x130] ;  /* 0x0001300001a07983 */ /* 0x000ee80000300a00 */
[----:B------:R-:W3:Y:S04]  /*3e8b0*/  LDL.LU.64 R162, [R1+0x128] ;  /* 0x0001280001a27983 */ /* 0x000ee80000300a00 */
[----:B--2---:R-:W-:Y:S04]  /*3e8c0*/  @P0 STG.E.U8 desc[UR32][R178.64], R6 ;  /* 0x00000006b2000986 */ /* 0x004fe8000c101120 */
[----:B------:R0:W-:Y:S04]  /*3e8d0*/  @P2 STG.E.U8 desc[UR32][R72.64], R78 ;  /* 0x0000004e48002986 */ /* 0x0001e8000c101120 */
[----:B0-----:R-:W2:Y:S01]  /*3e8e0*/  LDL.LU.64 R72, [R1+0xf88] ;  /* 0x000f880001487983 */ /* 0x001ea20000300a00 */
[----:B------:R-:W-:-:S02]  /*3e8f0*/  LOP3.LUT P4, RZ, R248, 0x1000000, RZ, 0xc0, !PT ;  /* 0x01000000f8ff7812 */ /* 0x000fc4000788c0ff */
[C---:B------:R-:W-:Y:S01]  /*3e900*/  LOP3.LUT P3, RZ, R248.reuse, 0x20000000, RZ, 0xc0, !PT ;  /* 0x20000000f8ff7812 */ /* 0x040fe2000786c0ff */
[----:B------:R-:W3:Y:S01]  /*3e910*/  LDL.LU.64 R178, [R1+0x120] ;  /* 0x0001200001b27983 */ /* 0x000ee20000300a00 */
[----:B------:R-:W-:Y:S02]  /*3e920*/  P2R R9, PR, RZ, 0x10 ;  /* 0x00000010ff097803 */ /* 0x000fe40000000000 */
[C---:B------:R-:W-:Y:S01]  /*3e930*/  LOP3.LUT P4, RZ, R248.reuse, 0x2000000, RZ, 0xc0, !PT ;  /* 0x02000000f8ff7812 */ /* 0x040fe2000788c0ff */
[----:B------:R-:W3:Y:S03]  /*3e940*/  LDL.LU.64 R164, [R1+0x118] ;  /* 0x0001180001a47983 */ /* 0x000ee60000300a00 */
[----:B------:R-:W-:Y:S01]  /*3e950*/  P2R R8, PR, RZ, 0x10 ;  /* 0x00000010ff087803 */ /* 0x000fe20000000000 */
[----:B------:R-:W3:Y:S01]  /*3e960*/  LDL.LU.64 R166, [R1+0x110] ;  /* 0x0001100001a67983 */ /* 0x000ee20000300a00 */
[----:B------:R-:W-:-:S02]  /*3e970*/  LOP3.LUT P4, RZ, R248, 0x4000000, RZ, 0xc0, !PT ;  /* 0x04000000f8ff7812 */ /* 0x000fc4000788c0ff */
[C---:B------:R-:W-:Y:S01]  /*3e980*/  LOP3.LUT P5, RZ, R248.reuse, 0x10000000, RZ, 0xc0, !PT ;  /* 0x10000000f8ff7812 */ /* 0x040fe200078ac0ff */
[----:B------:R-:W3:Y:S01]  /*3e990*/  LDL.LU.64 R168, [R1+0x108] ;  /* 0x0001080001a87983 */ /* 0x000ee20000300a00 */
[----:B------:R-:W-:Y:S02]  /*3e9a0*/  P2R R7, PR, RZ, 0x10 ;  /* 0x00000010ff077803 */ /* 0x000fe40000000000 */
[----:B------:R-:W-:Y:S02]  /*3e9b0*/  LOP3.LUT P4, RZ, R248, 0x8000000, RZ, 0xc0, !PT ;  /* 0x08000000f8ff7812 */ /* 0x000fe4000788c0ff */
[C---:B------:R-:W-:Y:S02]  /*3e9c0*/  PRMT R0, R79.reuse, 0x7772, RZ ;  /* 0x000077724f007816 */ /* 0x040fe400000000ff */
[----:B------:R-:W-:-:S03]  /*3e9d0*/  PRMT R79, R79, 0x7773, RZ ;  /* 0x000077734f4f7816 */ /* 0x000fc600000000ff */
[----:B----4-:R-:W-:Y:S04]  /*3e9e0*/  @P3 STG.E.U8 desc[UR32][R170.64], R0 ;  /* 0x00000000aa003986 */ /* 0x010fe8000c101120 */
[----:B------:R-:W-:Y:S01]  /*3e9f0*/  @P5 STG.E.U8 desc[UR32][R172.64], R79 ;  /* 0x0000004fac005986 */ /* 0x000fe2000c101120 */
[----:B--2---:R-:W-:-:S05]  /*3ea00*/  PRMT R3, R72, 0x7770, RZ ;  /* 0x0000777048037816 */ /* 0x004fca00000000ff */
[----:B------:R0:W-:Y:S04]  /*3ea10*/  @P4 STG.E.U8 desc[UR32][R74.64], R3 ;  /* 0x000000034a004986 */ /* 0x0001e8000c101120 */
[----:B0-----:R-:W2:Y:S01]  /*3ea20*/  LDL.LU.64 R74, [R1+0xf80] ;  /* 0x000f8000014a7983 */ /* 0x001ea20000300a00 */
[----:B------:R-:W-:Y:S02]  /*3ea30*/  ISETP.NE.AND P4, PT, R7, RZ, PT ;  /* 0x000000ff0700720c */ /* 0x000fe40003f85270 */
[----:B------:R-:W-:Y:S01]  /*3ea40*/  PRMT R5, R72, 0x7771, RZ ;  /* 0x0000777148057816 */ /* 0x000fe200000000ff */
[----:B------:R-:W4:Y:S01]  /*3ea50*/  LDL.LU.64 R170, [R1+0x100] ;  /* 0x0001000001aa7983 */ /* 0x000f220000300a00 */
[----:B------:R-:W-:Y:S02]  /*3ea60*/  LOP3.LUT P6, RZ, R248, 0x80000, RZ, 0xc0, !PT ;  /* 0x00080000f8ff7812 */ /* 0x000fe400078cc0ff */
[----:B------:R-:W-:Y:S01]  /*3ea70*/  PRMT R6, R73, 0x7770, RZ ;  /* 0x0000777049067816 */ /* 0x000fe200000000ff */
[----:B------:R-:W4:Y:S06]  /*3ea80*/  LDL.LU.64 R172, [R1+0xf8] ;  /* 0x0000f80001ac7983 */ /* 0x000f2c0000300a00 */
[----:B---3--:R0:W-:Y:S01]  /*3ea90*/  @P4 STG.E.U8 desc[UR32][R174.64], R5 ;  /* 0x00000005ae004986 */ /* 0x0081e2000c101120 */
[----:B------:R-:W-:-:S02]  /*3eaa0*/  ISETP.NE.AND P4, PT, R8, RZ, PT ;  /* 0x000000ff0800720c */ /* 0x000fc40003f85270 */
[----:B------:R-:W-:Y:S02]  /*3eab0*/  P2R R80, PR, RZ, 0x40 ;  /* 0x00000040ff507803 */ /* 0x000fe40000000000 */
[----:B------:R-:W-:-:S04]  /*3eac0*/  LOP3.LUT P6, RZ, R248, 0x100000, RZ, 0xc0, !PT ;  /* 0x00100000f8ff7812 */ /* 0x000fc800078cc0ff */
[----:B------:R-:W-:Y:S02]  /*3ead0*/  P2R R77, PR, RZ, 0x40 ;  /* 0x00000040ff4d7803 */ /* 0x000fe40000000000 */
[C---:B------:R-:W-:Y:S01]  /*3eae0*/  LOP3.LUT P6, RZ, R248.reuse, 0x200000, RZ, 0xc0, !PT ;  /* 0x00200000f8ff7812 */ /* 0x040fe200078cc0ff */
[----:B0-----:R-:W3:Y:S01]  /*3eaf0*/  LDL.LU.64 R174, [R1+0xf0] ;  /* 0x0000f00001ae7983 */ /* 0x001ee20000300a00 */
[----:B------:R-:W-:-:S03]  /*3eb00*/  LOP3.LUT P1, RZ, R248, 0x800000, RZ, 0xc0, !PT ;  /* 0x00800000f8ff7812 */ /* 0x000fc6000782c0ff */
[----:B------:R0:W-:Y:S01]  /*3eb10*/  @P4 STG.E.U8 desc[UR32][R176.64], R6 ;  /* 0x00000006b0004986 */ /* 0x0001e2000c101120 */
[----:B------:R-:W-:Y:S02]  /*3eb20*/  ISETP.NE.AND P4, PT, R9, RZ, PT ;  /* 0x000000ff0900720c */ /* 0x000fe40003f85270 */
[----:B------:R-:W-:Y:S02]  /*3eb30*/  P2R R76, PR, RZ, 0x40 ;  /* 0x00000040ff4c7803 */ /* 0x000fe40000000000 */
[----:B------:R-:W-:Y:S02]  /*3eb40*/  LOP3.LUT P6, RZ, R248, 0x400000, RZ, 0xc0, !PT ;  /* 0x00400000f8ff7812 */ /* 0x000fe400078cc0ff */
[----:B------:R-:W-:Y:S01]  /*3eb50*/  PRMT R7, R73, 0x7771, RZ ;  /* 0x0000777149077816 */ /* 0x000fe200000000ff */
[----:B0-----:R-:W3:Y:S06]  /*3eb60*/  LDL.LU.64 R176, [R1+0xe8] ;  /* 0x0000e80001b07983 */ /* 0x001eec0000300a00 */
[----:B------:R-:W-:Y:S01]  /*3eb70*/  @P4 STG.E.U8 desc[UR32][R160.64], R7 ;  /* 0x00000007a0004986 */ /* 0x000fe2000c101120 */
[----:B--2---:R-:W-:-:S02]  /*3eb80*/  PRMT R0, R74, 0x7770, RZ ;  /* 0x000077704a007816 */ /* 0x004fc400000000ff */
[----:B------:R-:W-:-:S03]  /*3eb90*/  PRMT R8, R74, 0x7771, RZ ;  /* 0x000077714a087816 */ /* 0x000fc600000000ff */
[----:B------:R-:W-:Y:S04]  /*3eba0*/  @P1 STG.E.U8 desc[UR32][R162.64], R0 ;  /* 0x00000000a2001986 */ /* 0x000fe8000c101120 */
[----:B------:R0:W-:Y:S04]  /*3ebb0*/  @P6 STG.E.U8 desc[UR32][R178.64], R8 ;  /* 0x00000008b2006986 */ /* 0x0001e8000c101120 */
[----:B0-----:R-:W2:Y:S01]  /*3ebc0*/  LDL.LU.64 R178, [R1+0xe0] ;  /* 0x0000e00001b27983 */ /* 0x001ea20000300a00 */
[----:B------:R-:W-:Y:S02]  /*3ebd0*/  ISETP.NE.AND P6, PT, R76, RZ, PT ;  /* 0x000000ff4c00720c */ /* 0x000fe40003fc5270 */
[----:B------:R-:W-:-:S02]  /*3ebe0*/  PRMT R3, R75, 0x7770, RZ ;  /* 0x000077704b037816 */ /* 0x000fc400000000ff */
[----:B------:R-:W-:-:S09]  /*3ebf0*/  PRMT R5, R75, 0x7771, RZ ;  /* 0x000077714b057816 */ /* 0x000fd200000000ff */
[----:B------:R0:W-:Y:S01]  /*3ec00*/  @P6 STG.E.U8 desc[UR32][R164.64], R3 ;  /* 0x00000003a4006986 */ /* 0x0001e2000c101120 */
[----:B------:R-:W-:Y:S02]  /*3ec10*/  ISETP.NE.AND P6, PT, R77, RZ, PT ;  /* 0x000000ff4d00720c */ /* 0x000fe40003fc5270 */
[C---:B------:R-:W-:Y:S02]  /*3ec20*/  LOP3.LUT P0, RZ, R248.reuse, 0x40000, RZ, 0xc0, !PT ;  /* 0x00040000f8ff7812 */ /* 0x040fe4000780c0ff */
[C---:B------:R-:W-:Y:S02]  /*3ec30*/  LOP3.LUT P2, RZ, R248.reuse, 0x20000, RZ, 0xc0, !PT ;  /* 0x00020000f8ff7812 */ /* 0x040fe4000784c0ff */
[C---:B------:R-:W-:Y:S02]  /*3ec40*/  LOP3.LUT P3, RZ, R248.reuse, 0x10000, RZ, 0xc0, !PT ;  /* 0x00010000f8ff7812 */ /* 0x040fe4000786c0ff */
[----:B------:R-:W-:-:S05]  /*3ec50*/  LOP3.LUT P5, RZ, R248, 0x8000, RZ, 0xc0, !PT ;  /* 0x00008000f8ff7812 */ /* 0x000fca00078ac0ff */
[----:B------:R1:W-:Y:S01]  /*3ec60*/  @P6 STG.E.U8 desc[UR32][R166.64], R5 ;  /* 0x00000005a6006986 */ /* 0x0003e2000c101120 */
[----:B------:R-:W-:Y:S02]  /*3ec70*/  ISETP.NE.AND P6, PT, R80, RZ, PT ;  /* 0x000000ff5000720c */ /* 0x000fe40003fc5270 */
[C---:B------:R-:W-:Y:S02]  /*3ec80*/  LOP3.LUT P4, RZ, R248.reuse, 0x4000, RZ, 0xc0, !PT ;  /* 0x00004000f8ff7812 */ /* 0x040fe4000788c0ff */
[----:B------:R-:W-:Y:S02]  /*3ec90*/  LOP3.LUT P1, RZ, R248, 0x2000, RZ, 0xc0, !PT ;  /* 0x00002000f8ff7812 */ /* 0x000fe4000782c0ff */
[C---:B------:R-:W-:Y:S02]  /*3eca0*/  PRMT R6, R72.reuse, 0x7772, RZ ;  /* 0x0000777248067816 */ /* 0x040fe400000000ff */
[----:B------:R-:W-:Y:S02]  /*3ecb0*/  PRMT R72, R72, 0x7773, RZ ;  /* 0x0000777348487816 */ /* 0x000fe400000000ff */
[----:B------:R-:W-:-:S02]  /*3ecc0*/  PRMT R0, R73, 0x7772, RZ ;  /* 0x0000777249007816 */ /* 0x000fc400000000ff */
[----:B------:R-:W-:Y:S01]  /*3ecd0*/  PRMT R73, R73, 0x7773, RZ ;  /* 0x0000777349497816 */ /* 0x000fe200000000ff */
[----:B------:R-:W-:Y:S01]  /*3ece0*/  @P6 STG.E.U8 desc[UR32][R168.64], R6 ;  /* 0x00000006a8006986 */ /* 0x000fe2000c101120 */
[C---:B0-----:R-:W-:Y:S02]  /*3ecf0*/  PRMT R3, R74.reuse, 0x7772, RZ ;  /* 0x000077724a037816 */ /* 0x041fe400000000ff */
[----:B------:R-:W-:Y:S01]  /*3ed00*/  PRMT R74, R74, 0x7773, RZ ;  /* 0x000077734a4a7816 */ /* 0x000fe200000000ff */
[----:B----4-:R-:W-:Y:S01]  /*3ed10*/  @P0 STG.E.U8 desc[UR32][R170.64], R72 ;  /* 0x00000048aa000986 */ /* 0x010fe2000c101120 */
[----:B-1----:R-:W-:-:S03]  /*3ed20*/  PRMT R5, R75, 0x7772, RZ ;  /* 0x000077724b057816 */ /* 0x002fc600000000ff */
[----:B------:R0:W-:Y:S04]  /*3ed30*/  @P2 STG.E.U8 desc[UR32][R172.64], R0 ;  /* 0x00000000ac002986 */ /* 0x0001e8000c101120 */
[----:B---3--:R1:W-:Y:S04]  /*3ed40*/  @P3 STG.E.U8 desc[UR32][R174.64], R73 ;  /* 0x00000049ae003986 */ /* 0x0083e8000c101120 */
[----:B------:R3:W-:Y:S04]  /*3ed50*/  @P5 STG.E.U8 desc[UR32][R176.64], R3 ;  /* 0x00000003b0005986 */ /* 0x0007e8000c101120 */
[----:B0-----:R-:W4:Y:S04]  /*3ed60*/  LDL.LU.64 R172, [R1+0xd0] ;  /* 0x0000d00001ac7983 */ /* 0x001f280000300a00 */
[----:B-1----:R-:W4:Y:S04]  /*3ed70*/  LDL.LU.64 R174, [R1+0xc8] ;  /* 0x0000c80001ae7983 */ /* 0x002f280000300a00 */
[----:B---3--:R-:W3:Y:S04]  /*3ed80*/  LDL.LU.64 R176, [R1+0xb8] ;  /* 0x0000b80001b07983 */ /* 0x008ee80000300a00 */
[----:B--2---:R0:W-:Y:S04]  /*3ed90*/  @P4 STG.E.U8 desc[UR32][R178.64], R74 ;  /* 0x0000004ab2004986 */ /* 0x0041e8000c101120 */
[----:B------:R1:W-:Y:S04]  /*3eda0*/  @P1 STG.E.U8 desc[UR32][R68.64], R5 ;  /* 0x0000000544001986 */ /* 0x0003e8000c101120 */
[----:B0-----:R-:W2:Y:S04]  /*3edb0*/  LDL.LU.64 R178, [R1+0xb0] ;  /* 0x0000b00001b27983 */ /* 0x001ea80000300a00 */
[----:B-1----:R-:W3:Y:S01]  /*3edc0*/  LDL.LU.64 R68, [R1+0xf78] ;  /* 0x000f780001447983 */ /* 0x002ee20000300a00 */
[----:B------:R-:W-:-:S02]  /*3edd0*/  LOP3.LUT P6, RZ, R248, 0x1000, RZ, 0xc0, !PT ;  /* 0x00001000f8ff7812 */ /* 0x000fc400078cc0ff */
[C---:B------:R-:W-:Y:S01]  /*3ede0*/  LOP3.LUT P0, RZ, R248.reuse, 0x800, RZ, 0xc0, !PT ;  /* 0x00000800f8ff7812 */ /* 0x040fe2000780c0ff */
[----:B------:R-:W2:Y:S01]  /*3edf0*/  LDL.LU.64 R160, [R1+0xa8] ;  /* 0x0000a80001a07983 */ /* 0x000ea20000300a00 */
[C---:B------:R-:W-:Y:S02]  /*3ee00*/  LOP3.LUT P2, RZ, R248.reuse, 0x400, RZ, 0xc0, !PT ;  /* 0x00000400f8ff7812 */ /* 0x040fe4000784c0ff */
[----:B------:R-:W-:Y:S01]  /*3ee10*/  PRMT R75, R75, 0x7773, RZ ;  /* 0x000077734b4b7816 */ /* 0x000fe200000000ff */
[----:B------:R-:W2:Y:S04]  /*3ee20*/  LDL.LU.64 R162, [R1+0xa0] ;  /* 0x0000a00001a27983 */ /* 0x000ea80000300a00 */
[----:B------:R-:W2:Y:S04]  /*3ee30*/  LDL.LU.64 R168, [R1+0x98] ;  /* 0x0000980001a87983 */ /* 0x000ea80000300a00 */
[----:B------:R-:W2:Y:S04]  /*3ee40*/  LDL.LU.64 R164, [R1+0x90] ;  /* 0x0000900001a47983 */ /* 0x000ea80000300a00 */
[----:B------:R-:W2:Y:S04]  /*3ee50*/  LDL.LU.64 R166, [R1+0x88] ;  /* 0x0000880001a67983 */ /* 0x000ea80000300a00 */
[----:B------:R-:W2:Y:S04]  /*3ee60*/  LDL.LU.64 R170, [R1+0x80] ;  /* 0x0000800001aa7983 */ /* 0x000ea80000300a00 */
[----:B----4-:R-:W-:Y:S01]  /*3ee70*/  @P6 STG.E.U8 desc[UR32][R172.64], R75 ;  /* 0x0000004bac006986 */ /* 0x010fe2000c101120 */
[----:B------:R-:W-:-:S04]  /*3ee80*/  LOP3.LUT P5, RZ, R248, 0x20, RZ, 0xc0, !PT ;  /* 0x00000020f8ff7812 */ /* 0x000fc800078ac0ff */
[----:B------:R-:W-:Y:S02]  /*3ee90*/  P2R R72, PR, RZ, 0x20 ;  /* 0x00000020ff487803 */ /* 0x000fe40000000000 */
[----:B------:R-:W-:-:S04]  /*3eea0*/  LOP3.LUT P5, RZ, R248, 0x40, RZ, 0xc0, !PT ;  /* 0x00000040f8ff7812 */ /* 0x000fc800078ac0ff */
[----:B------:R-:W-:Y:S02]  /*3eeb0*/  P2R R9, PR, RZ, 0x20 ;  /* 0x00000020ff097803 */ /* 0x000fe40000000000 */
[C---:B------:R-:W-:Y:S02]  /*3eec0*/  LOP3.LUT P5, RZ, R248.reuse, 0x80, RZ, 0xc0, !PT ;  /* 0x00000080f8ff7812 */ /* 0x040fe400078ac0ff */
[C---:B------:R-:W-:Y:S02]  /*3eed0*/  LOP3.LUT P3, RZ, R248.reuse, 0x200, RZ, 0xc0, !PT ;  /* 0x00000200f8ff7812 */ /* 0x040fe4000786c0ff */
[----:B------:R-:W-:Y:S02]  /*3eee0*/  P2R R8, PR, RZ, 0x20 ;  /* 0x00000020ff087803 */ /* 0x000fe40000000000 */
[----:B------:R-:W-:Y:S02]  /*3eef0*/  LOP3.LUT P5, RZ, R248, 0x100, RZ, 0xc0, !PT ;  /* 0x00000100f8ff7812 */ /* 0x000fe400078ac0ff */
[----:B---3--:R-:W-:-:S02]  /*3ef00*/  PRMT R0, R68, 0x7770, RZ ;  /* 0x0000777044007816 */ /* 0x008fc400000000ff */
[----:B------:R-:W-:-:S03]  /*3ef10*/  PRMT R6, R68, 0x7771, RZ ;  /* 0x0000777144067816 */ /* 0x000fc600000000ff */
[----:B------:R-:W-:Y:S04]  /*3ef20*/  @P0 STG.E.U8 desc[UR32][R174.64], R0 ;  /* 0x00000000ae000986 */ /* 0x000fe8000c101120 */
[----:B------:R0:W-:Y:S04]  /*3ef30*/  @P2 STG.E.U8 desc[UR32][R70.64], R6 ;  /* 0x0000000646002986 */ /* 0x0001e8000c101120 */
[----:B0-----:R-:W3:Y:S04]  /*3ef40*/  LDL.LU.64 R70, [R1+0xf70] ;  /* 0x000f700001467983 */ /* 0x001ee80000300a00 */
[----:B------:R-:W4:Y:S01]  /*3ef50*/  LDL.LU.64 R172, [R1+0x78] ;  /* 0x0000780001ac7983 */ /* 0x000f220000300a00 */
[----:B------:R-:W-:-:S02]  /*3ef60*/  PRMT R3, R69, 0x7770, RZ ;  /* 0x0000777045037816 */ /* 0x000fc400000000ff */
[----:B------:R-:W-:Y:S01]  /*3ef70*/  PRMT R7, R69, 0x7771, RZ ;  /* 0x0000777145077816 */ /* 0x000fe200000000ff */
[----:B------:R-:W4:Y:S04]  /*3ef80*/  LDL.LU.64 R174, [R1+0x70] ;  /* 0x0000700001ae7983 */ /* 0x000f280000300a00 */
[----:B------:R0:W-:Y:S04]  /*3ef90*/  @P3 STG.E.U8 desc[UR32][R176.64], R3 ;  /* 0x00000003b0003986 */ /* 0x0001e8000c101120 */
[----:B--2---:R1:W-:Y:S04]  /*3efa0*/  @P5 STG.E.U8 desc[UR32][R178.64], R7 ;  /* 0x00000007b2005986 */ /* 0x0043e8000c101120 */
[----:B0-----:R-:W2:Y:S04]  /*3efb0*/  LDL.LU.64 R176, [R1+0x68] ;  /* 0x0000680001b07983 */ /* 0x001ea80000300a00 */
[----:B-1----:R-:W2:Y:S01]  /*3efc0*/  LDL.LU.64 R178, [R1+0x60] ;  /* 0x0000600001b27983 */ /* 0x002ea20000300a00 */
[----:B------:R-:W-:-:S02]  /*3efd0*/  ISETP.NE.AND P5, PT, R8, RZ, PT ;  /* 0x000000ff0800720c */ /* 0x000fc40003fa5270 */
        /* <DEDUP_REMOVED lines=8> */
[----:B------:R-:W-:-:S02]  /*3f060*/  PRMT R3, R68, 0x7772, RZ ;  /* 0x0000777244037816 */ /* 0x000fc400000000ff */
[----:B------:R-:W-:Y:S02]  /*3f070*/  PRMT R68, R68, 0x7773, RZ ;  /* 0x0000777344447816 */ /* 0x000fe400000000ff */
[C---:B------:R-:W-:Y:S02]  /*3f080*/  LOP3.LUT P6, RZ, R249.reuse, 0x80000000, RZ, 0xc0, !PT ;  /* 0x80000000f9ff7812 */ /* 0x040fe400078cc0ff */
[C---:B------:R-:W-:Y:S02]  /*3f090*/  LOP3.LUT P0, RZ, R249.reuse, 0x40000000, RZ, 0xc0, !PT ;  /* 0x40000000f9ff7812 */ /* 0x040fe4000780c0ff */
[----:B------:R-:W-:Y:S02]  /*3f0a0*/  LOP3.LUT P2, RZ, R249, 0x20000000, RZ, 0xc0, !PT ;  /* 0x20000000f9ff7812 */ /* 0x000fe4000784c0ff */
[----:B---3--:R-:W-:-:S05]  /*3f0b0*/  PRMT R5, R70, 0x7770, RZ ;  /* 0x0000777046057816 */ /* 0x008fca00000000ff */
[----:B------:R0:W-:Y:S01]  /*3f0c0*/  @P5 STG.E.U8 desc[UR32][R160.64], R5 ;  /* 0x00000005a0005986 */ /* 0x0001e2000c101120 */
[----:B------:R-:W-:Y:S02]  /*3f0d0*/  ISETP.NE.AND P5, PT, R9, RZ, PT ;  /* 0x000000ff0900720c */ /* 0x000fe40003fa5270 */
[----:B------:R-:W-:Y:S02]  /*3f0e0*/  PRMT R8, R70, 0x7771, RZ ;  /* 0x0000777146087816 */ /* 0x000fe400000000ff */
[----:B------:R-:W-:-:S09]  /*3f0f0*/  PRMT R0, R71, 0x7770, RZ ;  /* 0x0000777047007816 */ /* 0x000fd200000000ff */
[----:B------:R-:W-:Y:S01]  /*3f100*/  @P5 STG.E.U8 desc[UR32][R162.64], R8 ;  /* 0x00000008a2005986 */ /* 0x000fe2000c101120 */
[----:B------:R-:W-:Y:S02]  /*3f110*/  ISETP.NE.AND P5, PT, R72, RZ, PT ;  /* 0x000000ff4800720c */ /* 0x000fe40003fa5270 */
[----:B------:R-:W-:-:S11]  /*3f120*/  PRMT R6, R71, 0x7771, RZ ;  /* 0x0000777147067816 */ /* 0x000fd600000000ff */
[----:B------:R1:W-:Y:S04]  /*3f130*/  @P5 STG.E.U8 desc[UR32][R168.64], R0 ;  /* 0x00000000a8005986 */ /* 0x0003e8000c101120 */
[----:B------:R-:W-:Y:S04]  /*3f140*/  @P4 STG.E.U8 desc[UR32][R164.64], R6 ;  /* 0x00000006a4004986 */ /* 0x000fe8000c101120 */
[----:B------:R3:W-:Y:S01]  /*3f150*/  @P1 STG.E.U8 desc[UR32][R166.64], R3 ;  /* 0x00000003a6001986 */ /* 0x0007e2000c101120 */
[----:B------:R-:W-:Y:S02]  /*3f160*/  ISETP.NE.AND P1, PT, R73, RZ, PT ;  /* 0x000000ff4900720c */ /* 0x000fe40003f25270 */
[----:B0-----:R-:W-:Y:S01]  /*3f170*/  PRMT R5, R69, 0x7772, RZ ;  /* 0x0000777245057816 */ /* 0x001fe200000000ff */
[----:B-1----:R-:W2:Y:S10]  /*3f180*/  LDL.LU.64 R168, [R1+0x50] ;  /* 0x0000500001a87983 */ /* 0x002eb40000300a00 */
[----:B------:R0:W-:Y:S01]  /*3f190*/  @P1 STG.E.U8 desc[UR32][R170.64], R68 ;  /* 0x00000044aa001986 */ /* 0x0001e2000c101120 */
[----:B------:R-:W-:-:S02]  /*3f1a0*/  ISETP.NE.AND P1, PT, R74, RZ, PT ;  /* 0x000000ff4a00720c */ /* 0x000fc40003f25270 */
[----:B------:R-:W-:Y:S02]  /*3f1b0*/  PRMT R69, R69, 0x7773, RZ ;  /* 0x0000777345457816 */ /* 0x000fe400000000ff */
[----:B------:R-:W-:Y:S02]  /*3f1c0*/  PRMT R0, R70, 0x7772, RZ ;  /* 0x0000777246007816 */ /* 0x000fe400000000ff */
[----:B---3--:R-:W-:Y:S01]  /*3f1d0*/  PRMT R3, R71, 0x7772, RZ ;  /* 0x0000777247037816 */ /* 0x008fe200000000ff */
[----:B0-----:R-:W3:Y:S06]  /*3f1e0*/  LDL.LU.64 R170, [R1+0x48] ;  /* 0x0000480001aa7983 */ /* 0x001eec0000300a00 */
[----:B----4-:R0:W-:Y:S01]  /*3f1f0*/  @P1 STG.E.U8 desc[UR32][R172.64], R5 ;  /* 0x00000005ac001986 */ /* 0x0101e2000c101120 */
[----:B------:R-:W-:-:S02]  /*3f200*/  ISETP.NE.AND P1, PT, R76, RZ, PT ;  /* 0x000000ff4c00720c */ /* 0x000fc40003f25270 */
[----:B------:R-:W-:Y:S01]  /*3f210*/  PRMT R70, R70, 0x7773, RZ ;  /* 0x0000777346467816 */ /* 0x000fe200000000ff */
[----:B0-----:R-:W4:Y:S10]  /*3f220*/  LDL.LU.64 R172, [R1+0x38] ;  /* 0x0000380001ac7983 */ /* 0x001f340000300a00 */
[----:B------:R0:W-:Y:S04]  /*3f230*/  @P1 STG.E.U8 desc[UR32][R174.64], R69 ;  /* 0x00000045ae001986 */ /* 0x0001e8000c101120 */
[----:B--2---:R-:W-:Y:S04]  /*3f240*/  @P6 STG.E.U8 desc[UR32][R176.64], R0 ;  /* 0x00000000b0006986 */ /* 0x004fe8000c101120 */
[----:B------:R-:W-:Y:S04]  /*3f250*/  @P0 STG.E.U8 desc[UR32][R178.64], R70 ;  /* 0x00000046b2000986 */ /* 0x000fe8000c101120 */
[----:B0-----:R-:W2:Y:S04]  /*3f260*/  LDL.LU.64 R174, [R1+0x30] ;  /* 0x0000300001ae7983 */ /* 0x001ea80000300a00 */
[----:B------:R0:W-:Y:S04]  /*3f270*/  @P2 STG.E.U8 desc[UR32][R64.64], R3 ;  /* 0x0000000340002986 */ /* 0x0001e8000c101120 */
[----:B0-----:R-:W3:Y:S01]  /*3f280*/  LDL.LU.64 R64, [R1+0xf68] ;  /* 0x000f680001407983 */ /* 0x001ee20000300a00 */
[----:B------:R-:W-:-:S02]  /*3f290*/  LOP3.LUT P3, RZ, R249, 0x10000000, RZ, 0xc0, !PT ;  /* 0x10000000f9ff7812 */ /* 0x000fc4000786c0ff */
[C---:B------:R-:W-:Y:S01]  /*3f2a0*/  LOP3.LUT P5, RZ, R249.reuse, 0x8000000, RZ, 0xc0, !PT ;  /* 0x08000000f9ff7812 */ /* 0x040fe200078ac0ff */
[----:B------:R-:W2:Y:S01]  /*3f2b0*/  LDL.LU.64 R176, [R1+0x28] ;  /* 0x0000280001b07983 */ /* 0x000ea20000300a00 */
[----:B------:R-:W-:Y:S02]  /*3f2c0*/  LOP3.LUT P4, RZ, R249, 0x4000000, RZ, 0xc0, !PT ;  /* 0x04000000f9ff7812 */ /* 0x000fe4000788c0ff */
[----:B------:R-:W-:Y:S01]  /*3f2d0*/  PRMT R71, R71, 0x7773, RZ ;  /* 0x0000777347477816 */ /* 0x000fe200000000ff */
[----:B------:R-:W2:Y:S06]  /*3f2e0*/  LDL.LU.64 R178, [R1+0x20] ;  /* 0x0000200001b27983 */ /* 0x000eac0000300a00 */
[----:B------:R-:W-:Y:S01]  /*3f2f0*/  @P3 STG.E.U8 desc[UR32][R168.64], R71 ;  /* 0x00000047a8003986 */ /* 0x000fe2000c101120 */
[----:B---3--:R-:W-:-:S02]  /*3f300*/  PRMT R5, R64, 0x7770, RZ ;  /* 0x0000777040057816 */ /* 0x008fc400000000ff */
[----:B------:R-:W-:-:S03]  /*3f310*/  PRMT R6, R64, 0x7771, RZ ;  /* 0x0000777140067816 */ /* 0x000fc600000000ff */
[----:B------:R-:W-:Y:S04]  /*3f320*/  @P5 STG.E.U8 desc[UR32][R170.64], R5 ;  /* 0x00000005aa005986 */ /* 0x000fe8000c101120 */
[----:B------:R0:W-:Y:S04]  /*3f330*/  @P4 STG.E.U8 desc[UR32][R66.64], R6 ;  /* 0x0000000642004986 */ /* 0x0001e8000c101120 */
[----:B0-----:R-:W3:Y:S01]  /*3f340*/  LDL.LU.64 R66, [R1+0xf60] ;  /* 0x000f600001427983 */ /* 0x001ee20000300a00 */
[----:B------:R-:W-:-:S04]  /*3f350*/  LOP3.LUT P3, RZ, R249, 0x40000, RZ, 0xc0, !PT ;  /* 0x00040000f9ff7812 */ /* 0x000fc8000786c0ff */
[----:B------:R-:W-:Y:S02]  /*3f360*/  P2R R69, PR, RZ, 0x8 ;  /* 0x00000008ff457803 */ /* 0x000fe40000000000 */
[C---:B------:R-:W-:Y:S02]  /*3f370*/  LOP3.LUT P3, RZ, R249.reuse, 0x80000, RZ, 0xc0, !PT ;  /* 0x00080000f9ff7812 */ /* 0x040fe4000786c0ff */
[C---:B------:R-:W-:Y:S02]  /*3f380*/  LOP3.LUT P1, RZ, R249.reuse, 0x2000000, RZ, 0xc0, !PT ;  /* 0x02000000f9ff7812 */ /* 0x040fe4000782c0ff */
[----:B------:R-:W-:Y:S02]  /*3f390*/  P2R R68, PR, RZ, 0x8 ;  /* 0x00000008ff447803 */ /* 0x000fe40000000000 */
[C---:B------:R-:W-:Y:S02]  /*3f3a0*/  LOP3.LUT P3, RZ, R249.reuse, 0x100000, RZ, 0xc0, !PT ;  /* 0x00100000f9ff7812 */ /* 0x040fe4000786c0ff */
[----:B------:R-:W-:-:S02]  /*3f3b0*/  LOP3.LUT P6, RZ, R249, 0x1000000, RZ, 0xc0, !PT ;  /* 0x01000000f9ff7812 */ /* 0x000fc400078cc0ff */
[C---:B------:R-:W-:Y:S02]  /*3f3c0*/  LOP3.LUT P0, RZ, R249.reuse, 0x800000, RZ, 0xc0, !PT ;  /* 0x00800000f9ff7812 */ /* 0x040fe4000780c0ff */
[C---:B------:R-:W-:Y:S02]  /*3f3d0*/  LOP3.LUT P2, RZ, R249.reuse, 0x400000, RZ, 0xc0, !PT ;  /* 0x00400000f9ff7812 */ /* 0x040fe4000784c0ff */
[----:B------:R-:W-:Y:S02]  /*3f3e0*/  P2R R9, PR, RZ, 0x8 ;  /* 0x00000008ff097803 */ /* 0x000fe40000000000 */
[----:B------:R-:W-:Y:S02]  /*3f3f0*/  LOP3.LUT P3, RZ, R249, 0x200000, RZ, 0xc0, !PT ;  /* 0x00200000f9ff7812 */ /* 0x000fe4000786c0ff */
[C---:B------:R-:W-:Y:S02]  /*3f400*/  PRMT R0, R65.reuse, 0x7770, RZ ;  /* 0x0000777041007816 */ /* 0x040fe400000000ff */
[----:B------:R-:W-:-:S03]  /*3f410*/  PRMT R7, R65, 0x7771, RZ ;  /* 0x0000777141077816 */ /* 0x000fc600000000ff */
[----:B----4-:R0:W-:Y:S04]  /*3f420*/  @P1 STG.E.U8 desc[UR32][R172.64], R0 ;  /* 0x00000000ac001986 */ /* 0x0101e8000c101120 */
[----:B--2---:R-:W-:Y:S01]  /*3f430*/  @P6 STG.E.U8 desc[UR32][R174.64], R7 ;  /* 0x00000007ae006986 */ /* 0x004fe2000c101120 */
[C---:B0-----:R-:W-:Y:S02]  /*3f440*/  PRMT R0, R64.reuse, 0x7772, RZ ;  /* 0x0000777240007816 */ /* 0x041fe400000000ff */
[----:B------:R-:W-:Y:S02]  /*3f450*/  PRMT R64, R64, 0x7773, RZ ;  /* 0x0000777340407816 */ /* 0x000fe400000000ff */
[C---:B---3--:R-:W-:Y:S02]  /*3f460*/  PRMT R3, R66.reuse, 0x7770, RZ ;  /* 0x0000777042037816 */ /* 0x048fe400000000ff */
[----:B------:R-:W-:-:S02]  /*3f470*/  PRMT R8, R66, 0x7771, RZ ;  /* 0x0000777142087816 */ /* 0x000fc400000000ff */
[----:B------:R-:W-:Y:S01]  /*3f480*/  PRMT R5, R67, 0x7770, RZ ;  /* 0x0000777043057816 */ /* 0x000fe200000000ff */
[----:B------:R-:W-:Y:S04]  /*3f490*/  @P0 STG.E.U8 desc[UR32][R176.64], R3 ;  /* 0x00000003b0000986 */ /* 0x000fe8000c101120 */
[----:B------:R-:W-:Y:S04]  /*3f4a0*/  @P2 STG.E.U8 desc[UR32][R178.64], R8 ;  /* 0x00000008b2002986 */ /* 0x000fe8000c101120 */
[----:B------:R0:W-:Y:S01]  /*3f4b0*/  @P3 STG.E.U8 desc[UR32][R56.64], R5 ;  /* 0x0000000538003986 */ /* 0x0001e2000c101120 */
[----:B------:R-:W-:-:S02]  /*3f4c0*/  ISETP.NE.AND P3, PT, R9, RZ, PT ;  /* 0x000000ff0900720c */ /* 0x000fc40003f65270 */
[----:B------:R-:W-:Y:S01]  /*3f4d0*/  PRMT R6, R67, 0x7771, RZ ;  /* 0x0000777143067816 */ /* 0x000fe200000000ff */
[----:B0-----:R-:W2:Y:S10]  /*3f4e0*/  LDL.LU.64 R56, [R1+0xf58] ;  /* 0x000f580001387983 */ /* 0x001eb40000300a00 */
[----:B------:R0:W-:Y:S01]  /*3f4f0*/  @P3 STG.E.U8 desc[UR32][R58.64], R6 ;  /* 0x000000063a003986 */ /* 0x0001e2000c101120 */
[----:B------:R-:W-:-:S03]  /*3f500*/  ISETP.NE.AND P3, PT, R68, RZ, PT ;  /* 0x000000ff4400720c */ /* 0x000fc60003f65270 */
[----:B0-----:R-:W3:Y:S10]  /*3f510*/  LDL.LU.64 R58, [R1+0xf50] ;  /* 0x000f5000013a7983 */ /* 0x001ef40000300a00 */
[----:B------:R0:W-:Y:S04]  /*3f520*/  @P3 STG.E.U8 desc[UR32][R60.64], R0 ;  /* 0x000000003c003986 */ /* 0x0001e8000c101120 */
[----:B0-----:R-:W4:Y:S01]  /*3f530*/  LDL.LU.64 R60, [R1+0xf48] ;  /* 0x000f4800013c7983 */ /* 0x001f220000300a00 */
[----:B------:R-:W-:-:S13]  /*3f540*/  ISETP.NE.AND P3, PT, R69, RZ, PT ;  /* 0x000000ff4500720c */ /* 0x000fda0003f65270 */
[----:B------:R0:W-:Y:S04]  /*3f550*/  @P3 STG.E.U8 desc[UR32][R62.64], R64 ;  /* 0x000000403e003986 */ /* 0x0001e8000c101120 */
[----:B0-----:R-:W2:Y:S01]  /*3f560*/  LDL.LU.64 R62, [R1+0xf40] ;  /* 0x000f4000013e7983 */ /* 0x001ea20000300a00 */
        /* <DEDUP_REMOVED lines=9> */
[----:B------:R-:W-:-:S05]  /*3f600*/  PRMT R65, R65, 0x7773, RZ ;  /* 0x0000777341417816 */ /* 0x000fca00000000ff */
[----:B------:R-:W-:Y:S04]  /*3f610*/  @P5 STG.E.U8 desc[UR32][R12.64], R3 ;  /* 0x000000030c005986 */ /* 0x000fe8000c101120 */
[----:B------:R-:W-:Y:S01]  /*3f620*/  @P4 STG.E.U8 desc[UR32][R14.64], R65 ;  /* 0x000000410e004986 */ /* 0x000fe2000c101120 */
[----:B------:R-:W-:Y:S02]  /*3f630*/  ISETP.NE.AND P4, PT, R70, RZ, PT ;  /* 0x000000ff4600720c */ /* 0x000fe40003f85270 */
[C---:B------:R-:W-:Y:S02]  /*3f640*/  PRMT R5, R66.reuse, 0x7772, RZ ;  /* 0x0000777242057816 */ /* 0x040fe400000000ff */
        /* <DEDUP_REMOVED lines=9> */
[C---:B------:R-:W-:Y:S02]  /*3f6e0*/  PRMT R9, R67.reuse, 0x7772, RZ ;  /* 0x0000777243097816 */ /* 0x040fe400000000ff */
[----:B------:R-:W-:-:S09]  /*3f6f0*/  PRMT R67, R67, 0x7773, RZ ;  /* 0x0000777343437816 */ /* 0x000fd200000000ff */
[----:B------:R2:W-:Y:S04]  /*3f700*/  @P4 STG.E.U8 desc[UR32][R20.64], R9 ;  /* 0x0000000914004986 */ /* 0x0005e8000c101120 */
[----:B------:R-:W-:Y:S01]  /*3f710*/  @P1 STG.E.U8 desc[UR32][R22.64], R67 ;  /* 0x0000004316001986 */ /* 0x000fe2000c101120 */
[C---:B------:R-:W-:Y:S02]  /*3f720*/  LOP3.LUT P3, RZ, R249.reuse, 0x100, RZ, 0xc0, !PT ;  /* 0x00000100f9ff7812 */ /* 0x040fe4000786c0ff */
[C---:B------:R-:W-:Y:S02]  /*3f730*/  LOP3.LUT P5, RZ, R249.reuse, 0x80, RZ, 0xc0, !PT ;  /* 0x00000080f9ff7812 */ /* 0x040fe400078ac0ff */
[----:B------:R-:W-:Y:S02]  /*3f740*/  LOP3.LUT P1, RZ, R249, 0x40, RZ, 0xc0, !PT ;  /* 0x00000040f9ff7812 */ /* 0x000fe4000782c0ff */
[----:B------:R-:W-:-:S04]  /*3f750*/  LOP3.LUT P4, RZ, R4, 0x4000000, RZ, 0xc0, !PT ;  /* 0x0400000004ff7812 */ /* 0x000fc8000788c0ff */
[----:B0-----:R-:W-:Y:S02]  /*3f760*/  P2R R17, PR, RZ, 0x10 ;  /* 0x00000010ff117803 */ /* 0x001fe40000000000 */
[----:B------:R-:W-:-:S04]  /*3f770*/  LOP3.LUT P4, RZ, R4, 0x8000000, RZ, 0xc0, !PT ;  /* 0x0800000004ff7812 */ /* 0x000fc8000788c0ff */
[----:B------:R-:W-:Y:S02]  /*3f780*/  P2R R16, PR, RZ, 0x10 ;  /* 0x00000010ff107803 */ /* 0x000fe40000000000 */
[----:B------:R-:W-:-:S04]  /*3f790*/  LOP3.LUT P4, RZ, R4, 0x10000000, RZ, 0xc0, !PT ;  /* 0x1000000004ff7812 */ /* 0x000fc8000788c0ff */
[----:B------:R-:W-:Y:S02]  /*3f7a0*/  P2R R14, PR, RZ, 0x10 ;  /* 0x00000010ff0e7803 */ /* 0x000fe40000000000 */
[----:B------:R-:W-:-:S04]  /*3f7b0*/  LOP3.LUT P4, RZ, R4, 0x20000000, RZ, 0xc0, !PT ;  /* 0x2000000004ff7812 */ /* 0x000fc8000788c0ff */
[----:B------:R-:W-:Y:S02]  /*3f7c0*/  P2R R12, PR, RZ, 0x10 ;  /* 0x00000010ff0c7803 */ /* 0x000fe40000000000 */
[----:B------:R-:W-:Y:S02]  /*3f7d0*/  LOP3.LUT P4, RZ, R4, 0x40000000, RZ, 0xc0, !PT ;  /* 0x4000000004ff7812 */ /* 0x000fe4000788c0ff */
[C---:B----4-:R-:W-:Y:S02]  /*3f7e0*/  PRMT R3, R60.reuse, 0x7770, RZ ;  /* 0x000077703c037816 */ /* 0x050fe400000000ff */
[----:B------:R-:W-:Y:S02]  /*3f7f0*/  PRMT R13, R60, 0x7771, RZ ;  /* 0x000077713c0d7816 */ /* 0x000fe400000000ff */
[----:B------:R-:W-:Y:S01]  /*3f800*/  PRMT R5, R61, 0x7770, RZ ;  /* 0x000077703d057816 */ /* 0x000fe200000000ff */
[----:B------:R0:W-:Y:S04]  /*3f810*/  @P6 STG.E.U8 desc[UR32][R24.64], R3 ;  /* 0x0000000318006986 */ /* 0x0001e8000c101120 */
[----:B------:R4:W-:Y:S04]  /*3f820*/  @P0 STG.E.U8 desc[UR32][R26.64], R13 ;  /* 0x0000000d1a000986 */ /* 0x0009e8000c101120 */
[----:B------:R3:W-:Y:S01]  /*3f830*/  @P2 STG.E.U8 desc[UR32][R28.64], R5 ;  /* 0x000000051c002986 */ /* 0x0007e2000c101120 */
[----:B------:R-:W-:-:S04]  /*3f840*/  LOP3.LUT P2, RZ, R249, 0x1, RZ, 0xc0, !PT ;  /* 0x00000001f9ff7812 */ /* 0x000fc8000784c0ff */
[----:B------:R-:W-:Y:S02]  /*3f850*/  P2R R8, PR, RZ, 0x4 ;  /* 0x00000004ff087803 */ /* 0x000fe40000000000 */
[----:B------:R-:W-:-:S04]  /*3f860*/  LOP3.LUT P2, RZ, R249, 0x2, RZ, 0xc0, !PT ;  /* 0x00000002f9ff7812 */ /* 0x000fc8000784c0ff */
[----:B------:R-:W-:Y:S02]  /*3f870*/  P2R R6, PR, RZ, 0x4 ;  /* 0x00000004ff067803 */ /* 0x000fe40000000000 */
[C---:B------:R-:W-:Y:S02]  /*3f880*/  LOP3.LUT P2, RZ, R249.reuse, 0x4, RZ, 0xc0, !PT ;  /* 0x00000004f9ff7812 */ /* 0x040fe4000784c0ff */
[C---:B------:R-:W-:Y:S02]  /*3f890*/  LOP3.LUT P6, RZ, R249.reuse, 0x20, RZ, 0xc0, !PT ;  /* 0x00000020f9ff7812 */ /* 0x040fe400078cc0ff */
[C---:B------:R-:W-:Y:S02]  /*3f8a0*/  LOP3.LUT P0, RZ, R249.reuse, 0x10, RZ, 0xc0, !PT ;  /* 0x00000010f9ff7812 */ /* 0x040fe4000780c0ff */
[----:B------:R-:W-:Y:S02]  /*3f8b0*/  P2R R0, PR, RZ, 0x4 ;  /* 0x00000004ff007803 */ /* 0x000fe40000000000 */
[----:B------:R-:W-:-:S02]  /*3f8c0*/  LOP3.LUT P2, RZ, R249, 0x8, RZ, 0xc0, !PT ;  /* 0x00000008f9ff7812 */ /* 0x000fc4000784c0ff */
[----:B-1----:R-:W-:Y:S01]  /*3f8d0*/  PRMT R7, R61, 0x7771, RZ ;  /* 0x000077713d077816 */ /* 0x002fe200000000ff */
[----:B------:R-:W1:Y:S01]  /*3f8e0*/  LDS.128 R248, [R251] ;  /* 0x00000000fbf87984 */ /* 0x000e620000000c00 */
[C---:B--2---:R-:W-:Y:S02]  /*3f8f0*/  PRMT R9, R62.reuse, 0x7770, RZ ;  /* 0x000077703e097816 */ /* 0x044fe400000000ff */
[----:B------:R-:W-:Y:S02]  /*3f900*/  PRMT R15, R62, 0x7771, RZ ;  /* 0x000077713e0f7816 */ /* 0x000fe400000000ff */
[C---:B0-----:R-:W-:Y:S01]  /*3f910*/  PRMT R3, R63.reuse, 0x7770, RZ ;  /* 0x000077703f037816 */ /* 0x041fe200000000ff */
[----:B------:R0:W-:Y:S01]  /*3f920*/  @P3 STG.E.U8 desc[UR32][R30.64], R7 ;  /* 0x000000071e003986 */ /* 0x0001e2000c101120 */
[----:B----4-:R-:W-:Y:S02]  /*3f930*/  PRMT R13, R63, 0x7771, RZ ;  /* 0x000077713f0d7816 */ /* 0x010fe400000000ff */
[----:B---3--:R-:W-:Y:S01]  /*3f940*/  PRMT R5, R60, 0x7772, RZ ;  /* 0x000077723c057816 */ /* 0x008fe200000000ff */
[----:B------:R2:W-:Y:S04]  /*3f950*/  @P5 STG.E.U8 desc[UR32][R32.64], R9 ;  /* 0x0000000920005986 */ /* 0x0005e8000c101120 */
[----:B------:R-:W-:Y:S04]  /*3f960*/  @P1 STG.E.U8 desc[UR32][R34.64], R15 ;  /* 0x0000000f22001986 */ /* 0x000fe8000c101120 */
[----:B------:R3:W-:Y:S04]  /*3f970*/  @P6 STG.E.U8 desc[UR32][R36.64], R3 ;  /* 0x0000000324006986 */ /* 0x0007e8000c101120 */
[----:B------:R4:W-:Y:S04]  /*3f980*/  @P0 STG.E.U8 desc[UR32][R38.64], R13 ;  /* 0x0000000d26000986 */ /* 0x0009e8000c101120 */
[----:B------:R1:W-:Y:S01]  /*3f990*/  @P2 STG.E.U8 desc[UR32][R40.64], R5 ;  /* 0x0000000528002986 */ /* 0x0003e2000c101120 */
[----:B------:R-:W-:-:S02]  /*3f9a0*/  ISETP.NE.AND P2, PT, R0, RZ, PT ;  /* 0x000000ff0000720c */ /* 0x000fc40003f45270 */
[----:B0-----:R-:W-:Y:S02]  /*3f9b0*/  PRMT R7, R60, 0x7773, RZ ;  /* 0x000077733c077816 */ /* 0x001fe400000000ff */
[----:B--2---:R-:W-:-:S09]  /*3f9c0*/  PRMT R9, R61, 0x7772, RZ ;  /* 0x000077723d097816 */ /* 0x004fd200000000ff */
[----:B------:R0:W-:Y:S01]  /*3f9d0*/  @P2 STG.E.U8 desc[UR32][R42.64], R7 ;  /* 0x000000072a002986 */ /* 0x0001e2000c101120 */
[----:B------:R-:W-:Y:S02]  /*3f9e0*/  ISETP.NE.AND P2, PT, R6, RZ, PT ;  /* 0x000000ff0600720c */ /* 0x000fe40003f45270 */
[----:B------:R-:W-:Y:S02]  /*3f9f0*/  LOP3.LUT P3, RZ, R4, 0x80000000, RZ, 0xc0, !PT ;  /* 0x8000000004ff7812 */ /* 0x000fe4000786c0ff */
[----:B------:R-:W-:-:S09]  /*3fa00*/  PRMT R61, R61, 0x7773, RZ ;  /* 0x000077733d3d7816 */ /* 0x000fd200000000ff */
[----:B------:R2:W-:Y:S01]  /*3fa10*/  @P2 STG.E.U8 desc[UR32][R44.64], R9 ;  /* 0x000000092c002986 */ /* 0x0005e2000c101120 */
[----:B------:R-:W-:Y:S02]  /*3fa20*/  ISETP.NE.AND P2, PT, R8, RZ, PT ;  /* 0x000000ff0800720c */ /* 0x000fe40003f45270 */
[C---:B---3--:R-:W-:Y:S02]  /*3fa30*/  PRMT R3, R62.reuse, 0x7772, RZ ;  /* 0x000077723e037816 */ /* 0x048fe400000000ff */
[----:B----4-:R-:W-:-:S09]  /*3fa40*/  PRMT R13, R62, 0x7773, RZ ;  /* 0x000077733e0d7816 */ /* 0x010fd200000000ff */
[----:B------:R-:W-:Y:S04]  /*3fa50*/  @P2 STG.E.U8 desc[UR32][R46.64], R61 ;  /* 0x0000003d2e002986 */ /* 0x000fe8000c101120 */
[----:B------:R3:W-:Y:S04]  /*3fa60*/  @P3 STG.E.U8 desc[UR32][R48.64], R3 ;  /* 0x0000000330003986 */ /* 0x0007e8000c101120 */
[----:B------:R4:W-:Y:S01]  /*3fa70*/  @P4 STG.E.U8 desc[UR32][R50.64], R13 ;  /* 0x0000000d32004986 */ /* 0x0009e2000c101120 */
[----:B------:R-:W-:Y:S02]  /*3fa80*/  ISETP.NE.AND P4, PT, R12, RZ, PT ;  /* 0x000000ff0c00720c */ /* 0x000fe40003f85270 */
[----:B-1----:R-:W-:-:S02]  /*3fa90*/  PRMT R5, R63, 0x7772, RZ ;  /* 0x000077723f057816 */ /* 0x002fc400000000ff */
[----:B------:R-:W-:-:S09]  /*3faa0*/  PRMT R63, R63, 0x7773, RZ ;  /* 0x000077733f3f7816 */ /* 0x000fd200000000ff */
[----:B------:R1:W-:Y:S01]  /*3fab0*/  @P4 STG.E.U8 desc[UR32][R52.64], R5 ;  /* 0x0000000534004986 */ /* 0x0003e2000c101120 */
[----:B------:R-:W-:Y:S02]  /*3fac0*/  ISETP.NE.AND P4, PT, R14, RZ, PT ;  /* 0x000000ff0e00720c */ /* 0x000fe40003f85270 */
[----:B0-----:R-:W-:-:S11]  /*3fad0*/  PRMT R7, R56, 0x7770, RZ ;  /* 0x0000777038077816 */ /* 0x001fd600000000ff */
[----:B------:R-:W-:Y:S01]  /*3fae0*/  @P4 STG.E.U8 desc[UR32][R54.64], R63 ;  /* 0x0000003f36004986 */ /* 0x000fe2000c101120 */
[----:B------:R-:W-:Y:S02]  /*3faf0*/  ISETP.NE.AND P4, PT, R16, RZ, PT ;  /* 0x000000ff1000720c */ /* 0x000fe40003f85270 */
[----:B--2---:R-:W-:-:S11]  /*3fb00*/  PRMT R9, R56, 0x7771, RZ ;  /* 0x0000777138097816 */ /* 0x004fd600000000ff */
[----:B------:R0:W-:Y:S01]  /*3fb10*/  @P4 STG.E.U8 desc[UR32][R180.64], R7 ;  /* 0x00000007b4004986 */ /* 0x0001e2000c101120 */
[----:B------:R-:W-:Y:S02]  /*3fb20*/  ISETP.NE.AND P4, PT, R17, RZ, PT ;  /* 0x000000ff1100720c */ /* 0x000fe40003f85270 */
[C---:B------:R-:W-:Y:S02]  /*3fb30*/  LOP3.LUT P1, RZ, R4.reuse, 0x2000000, RZ, 0xc0, !PT ;  /* 0x0200000004ff7812 */ /* 0x040fe4000782c0ff */
[C---:B------:R-:W-:Y:S02]  /*3fb40*/  LOP3.LUT P5, RZ, R4.reuse, 0x1000000, RZ, 0xc0, !PT ;  /* 0x0100000004ff7812 */ /* 0x040fe400078ac0ff */
[----:B------:R-:W-:-:S07]  /*3fb50*/  LOP3.LUT P6, RZ, R4, 0x800000, RZ, 0xc0, !PT ;  /* 0x0080000004ff7812 */ /* 0x000fce00078cc0ff */
[----:B------:R2:W-:Y:S01]  /*3fb60*/  @P4 STG.E.U8 desc[UR32][R182.64], R9 ;  /* 0x00000009b6004986 */ /* 0x0005e2000c101120 */
[C---:B------:R-:W-:Y:S02]  /*3fb70*/  LOP3.LUT P4, RZ, R4.reuse, 0x4000, RZ, 0xc0, !PT ;  /* 0x0000400004ff7812 */ /* 0x040fe4000788c0ff */
[C---:B---3--:R-:W-:Y:S02]  /*3fb80*/  PRMT R3, R57.reuse, 0x7770, RZ ;  /* 0x0000777039037816 */ /* 0x048fe400000000ff */
[----:B------:R-:W-:Y:S02]  /*3fb90*/  P2R R8, PR, RZ, 0x10 ;  /* 0x00000010ff087803 */ /* 0x000fe40000000000 */
[----:B------:R-:W-:Y:S02]  /*3fba0*/  LOP3.LUT P4, RZ, R4, 0x8000, RZ, 0xc0, !PT ;  /* 0x0000800004ff7812 */ /* 0x000fe4000788c0ff */
[----:B----4-:R-:W-:Y:S02]  /*3fbb0*/  PRMT R13, R57, 0x7771, RZ ;  /* 0x00007771390d7816 */ /* 0x010fe400000000ff */
[----:B-1----:R-:W-:-:S02]  /*3fbc0*/  PRMT R5, R58, 0x7770, RZ ;  /* 0x000077703a057816 */ /* 0x002fc400000000ff */
[----:B------:R-:W-:Y:S01]  /*3fbd0*/  P2R R6, PR, RZ, 0x10 ;  /* 0x00000010ff067803 */ /* 0x000fe20000000000 */
[----:B------:R1:W-:Y:S01]  /*3fbe0*/  @P1 STG.E.U8 desc[UR32][R184.64], R3 ;  /* 0x00000003b8001986 */ /* 0x0003e2000c101120 */
[C---:B------:R-:W-:Y:S02]  /*3fbf0*/  LOP3.LUT P0, RZ, R4.reuse, 0x400000, RZ, 0xc0, !PT ;  /* 0x0040000004ff7812 */ /* 0x040fe4000780c0ff */
[C---:B------:R-:W-:Y:S01]  /*3fc00*/  LOP3.LUT P4, RZ, R4.reuse, 0x10000, RZ, 0xc0, !PT ;  /* 0x0001000004ff7812 */ /* 0x040fe2000788c0ff */
[----:B------:R3:W-:Y:S01]  /*3fc10*/  @P5 STG.E.U8 desc[UR32][R186.64], R13 ;  /* 0x0000000dba005986 */ /* 0x0007e2000c101120 */
[C---:B------:R-:W-:Y:S02]  /*3fc20*/  LOP3.LUT P2, RZ, R4.reuse, 0x200000, RZ, 0xc0, !PT ;  /* 0x0020000004ff7812 */ /* 0x040fe4000784c0ff */
[C---:B------:R-:W-:Y:S01]  /*3fc30*/  LOP3.LUT P3, RZ, R4.reuse, 0x100000, RZ, 0xc0, !PT ;  /* 0x0010000004ff7812 */ /* 0x040fe2000786c0ff */
[----:B------:R4:W-:Y:S01]  /*3fc40*/  @P6 STG.E.U8 desc[UR32][R188.64], R5 ;  /* 0x00000005bc006986 */ /* 0x0009e2000c101120 */
[----:B------:R-:W-:-:S02]  /*3fc50*/  LOP3.LUT P1, RZ, R4, 0x80000, RZ, 0xc0, !PT ;  /* 0x0008000004ff7812 */ /* 0x000fc4000782c0ff */
[C---:B------:R-:W-:Y:S02]  /*3fc60*/  LOP3.LUT P6, RZ, R4.reuse, 0x40000, RZ, 0xc0, !PT ;  /* 0x0004000004ff7812 */ /* 0x040fe400078cc0ff */
[----:B------:R-:W-:Y:S02]  /*3fc70*/  P2R R0, PR, RZ, 0x10 ;  /* 0x00000010ff007803 */ /* 0x000fe40000000000 */
[----:B------:R-:W-:Y:S02]  /*3fc80*/  LOP3.LUT P4, RZ, R4, 0x20000, RZ, 0xc0, !PT ;  /* 0x0002000004ff7812 */ /* 0x000fe4000788c0ff */
[----:B------:R-:W-:Y:S02]  /*3fc90*/  PRMT R15, R58, 0x7771, RZ ;  /* 0x000077713a0f7816 */ /* 0x000fe400000000ff */
[C---:B0-----:R-:W-:Y:S02]  /*3fca0*/  PRMT R7, R59.reuse, 0x7770, RZ ;  /* 0x000077703b077816 */ /* 0x041fe400000000ff */
[----:B--2---:R-:W-:-:S02]  /*3fcb0*/  PRMT R9, R59, 0x7771, RZ ;  /* 0x000077713b097816 */ /* 0x004fc400000000ff */
[C---:B-1----:R-:W-:Y:S01]  /*3fcc0*/  PRMT R3, R56.reuse, 0x7772, RZ ;  /* 0x0000777238037816 */ /* 0x042fe200000000ff */
[----:B------:R0:W-:Y:S01]  /*3fcd0*/  @P0 STG.E.U8 desc[UR32][R190.64], R15 ;  /* 0x0000000fbe000986 */ /* 0x0001e2000c101120 */
[----:B---3--:R-:W-:Y:S02]  /*3fce0*/  PRMT R13, R56, 0x7773, RZ ;  /* 0x00007773380d7816 */ /* 0x008fe400000000ff */
[----:B----4-:R-:W-:Y:S01]  /*3fcf0*/  PRMT R5, R57, 0x7772, RZ ;  /* 0x0000777239057816 */ /* 0x010fe200000000ff */
[----:B------:R1:W-:Y:S04]  /*3fd00*/  @P2 STG.E.U8 desc[UR32][R192.64], R7 ;  /* 0x00000007c0002986 */ /* 0x0003e8000c101120 */
[----:B------:R2:W-:Y:S04]  /*3fd10*/  @P3 STG.E.U8 desc[UR32][R194.64], R9 ;  /* 0x00000009c2003986 */ /* 0x0005e8000c101120 */
[----:B------:R3:W-:Y:S04]  /*3fd20*/  @P1 STG.E.U8 desc[UR32][R196.64], R3 ;  /* 0x00000003c4001986 */ /* 0x0007e8000c101120 */
[----:B------:R-:W-:Y:S04]  /*3fd30*/  @P6 STG.E.U8 desc[UR32][R198.64], R13 ;  /* 0x0000000dc6006986 */ /* 0x000fe8000c101120 */
[----:B------:R4:W-:Y:S01]  /*3fd40*/  @P4 STG.E.U8 desc[UR32][R200.64], R5 ;  /* 0x00000005c8004986 */ /* 0x0009e2000c101120 */
[----:B------:R-:W-:-:S02]  /*3fd50*/  ISETP.NE.AND P4, PT, R0, RZ, PT ;  /* 0x000000ff0000720c */ /* 0x000fc40003f85270 */
[C---:B------:R-:W-:Y:S02]  /*3fd60*/  LOP3.LUT P3, RZ, R4.reuse, 0x100, RZ, 0xc0, !PT ;  /* 0x0000010004ff7812 */ /* 0x040fe4000786c0ff */
[----:B------:R-:W-:Y:S02]  /*3fd70*/  PRMT R57, R57, 0x7773, RZ ;  /* 0x0000777339397816 */ /* 0x000fe400000000ff */
[----:B------:R-:W-:Y:S02]  /*3fd80*/  P2R R17, PR, RZ, 0x8 ;  /* 0x00000008ff117803 */ /* 0x000fe40000000000 */
[----:B------:R-:W-:-:S04]  /*3fd90*/  LOP3.LUT P3, RZ, R4, 0x200, RZ, 0xc0, !PT ;  /* 0x0000020004ff7812 */ /* 0x000fc8000786c0ff */
[----:B------:R-:W-:Y:S01]  /*3fda0*/  P2R R16, PR, RZ, 0x8 ;  /* 0x00000008ff107803 */ /* 0x000fe20000000000 */
[----:B------:R-:W-:Y:S01]  /*3fdb0*/  @P4 STG.E.U8 desc[UR32][R202.64], R57 ;  /* 0x00000039ca004986 */ /* 0x000fe2000c101120 */
[----:B------:R-:W-:Y:S02]  /*3fdc0*/  LOP3.LUT P3, RZ, R4, 0x400, RZ, 0xc0, !PT ;  /* 0x0000040004ff7812 */ /* 0x000fe4000786c0ff */
[----:B------:R-:W-:Y:S02]  /*3fdd0*/  ISETP.NE.AND P4, PT, R6, RZ, PT ;  /* 0x000000ff0600720c */ /* 0x000fe40003f85270 */
[----:B0-----:R-:W-:Y:S02]  /*3fde0*/  P2R R15, PR, RZ, 0x8 ;  /* 0x00000008ff0f7803 */ /* 0x001fe40000000000 */
[----:B------:R-:W-:Y:S02]  /*3fdf0*/  LOP3.LUT P3, RZ, R4, 0x800, RZ, 0xc0, !PT ;  /* 0x0000080004ff7812 */ /* 0x000fe4000786c0ff */
[----:B-1----:R-:W-:-:S02]  /*3fe00*/  PRMT R7, R58, 0x7772, RZ ;  /* 0x000077723a077816 */ /* 0x002fc400000000ff */
[----:B------:R-:W-:Y:S02]  /*3fe10*/  P2R R14, PR, RZ, 0x8 ;  /* 0x00000008ff0e7803 */ /* 0x000fe40000000000 */
[----:B------:R-:W-:-:S03]  /*3fe20*/  LOP3.LUT P3, RZ, R4, 0x1000, RZ, 0xc0, !PT ;  /* 0x0000100004ff7812 */ /* 0x000fc6000786c0ff */
[----:B------:R0:W-:Y:S01]  /*3fe30*/  @P4 STG.E.U8 desc[UR32][R204.64], R7 ;  /* 0x00000007cc004986 */ /* 0x0001e2000c101120 */
[----:B------:R-:W-:Y:S02]  /*3fe40*/  P2R R12, PR, RZ, 0x8 ;  /* 0x00000008ff0c7803 */ /* 0x000fe40000000000 */
[----:B------:R-:W-:Y:S02]  /*3fe50*/  ISETP.NE.AND P4, PT, R8, RZ, PT ;  /* 0x000000ff0800720c */ /* 0x000fe40003f85270 */
[----:B------:R-:W-:Y:S02]  /*3fe60*/  LOP3.LUT P3, RZ, R4, 0x2000, RZ, 0xc0, !PT ;  /* 0x0000200004ff7812 */ /* 0x000fe4000786c0ff */
[----:B--2---:R-:W-:Y:S02]  /*3fe70*/  PRMT R9, R58, 0x7773, RZ ;  /* 0x000077733a097816 */ /* 0x004fe400000000ff */
[----:B---3--:R-:W-:-:S07]  /*3fe80*/  PRMT R3, R59, 0x7772, RZ ;  /* 0x000077723b037816 */ /* 0x008fce00000000ff */
[----:B------:R1:W-:Y:S04]  /*3fe90*/  @P4 STG.E.U8 desc[UR32][R206.64], R9 ;  /* 0x00000009ce004986 */ /* 0x0003e8000c101120 */
[----:B------:R2:W-:Y:S01]  /*3fea0*/  @P3 STG.E.U8 desc[UR32][R208.64], R3 ;  /* 0x00000003d0003986 */ /* 0x0005e2000c101120 */
[----:B------:R-:W-:Y:S02]  /*3feb0*/  ISETP.NE.AND P3, PT, R12, RZ, PT ;  /* 0x000000ff0c00720c */ /* 0x000fe40003f65270 */
[----:B------:R-:W-:Y:S02]  /*3fec0*/  PRMT R59, R59, 0x7773, RZ ;  /* 0x000077733b3b7816 */ /* 0x000fe400000000ff */
[----:B----4-:R-:W-:-:S09]  /*3fed0*/  PRMT R5, R248, 0x7770, RZ ;  /* 0x00007770f8057816 */ /* 0x010fd200000000ff */
[----:B------:R-:W-:Y:S01]  /*3fee0*/  @P3 STG.E.U8 desc[UR32][R210.64], R59 ;  /* 0x0000003bd2003986 */ /* 0x000fe2000c101120 */
[----:B------:R-:W-:Y:S02]  /*3fef0*/  ISETP.NE.AND P3, PT, R14, RZ, PT ;  /* 0x000000ff0e00720c */ /* 0x000fe40003f65270 */
[----:B------:R-:W-:-:S11]  /*3ff00*/  PRMT R13, R248, 0x7771, RZ ;  /* 0x00007771f80d7816 */ /* 0x000fd600000000ff */
[----:B------:R3:W-:Y:S01]  /*3ff10*/  @P3 STG.E.U8 desc[UR32][R212.64], R5 ;  /* 0x00000005d4003986 */ /* 0x0007e2000c101120 */
[----:B------:R-:W-:Y:S02]  /*3ff20*/  ISETP.NE.AND P3, PT, R15, RZ, PT ;  /* 0x000000ff0f00720c */ /* 0x000fe40003f65270 */
[----:B0-----:R-:W-:-:S11]  /*3ff30*/  PRMT R7, R249, 0x7770, RZ ;  /* 0x00007770f9077816 */ /* 0x001fd600000000ff */
        /* <DEDUP_REMOVED lines=8> */
[----:B------:R-:W-:Y:S02]  /*3ffc0*/  LOP3.LUT P5, RZ, R4, 0x8, RZ, 0xc0, !PT ;  /* 0x0000000804ff7812 */ /* 0x000fe400078ac0ff */
[----:B-1----:R-:W-:Y:S02]  /*3ffd0*/  PRMT R9, R249, 0x7771, RZ ;  /* 0x00007771f9097816 */ /* 0x002fe400000000ff */
[C---:B--2---:R-:W-:Y:S02]  /*3ffe0*/  PRMT R3, R250.reuse, 0x7770, RZ ;  /* 0x00007770fa037816 */ /* 0x044fe400000000ff */
[----:B------:R-:W-:Y:S02]  /*3fff0*/  PRMT R15, R250, 0x7771, RZ ;  /* 0x00007771fa0f7816 */ /* 0x000fe400000000ff */
[----:B---3--:R-:W-:-:S02]  /*40000*/  PRMT R5, R251, 0x7770, RZ ;  /* 0x00007770fb057816 */ /* 0x008fc400000000ff */
[----:B0-----:R-:W-:Y:S01]  /*40010*/  PRMT R13, R251, 0x7771, RZ ;  /* 0x00007771fb0d7816 */ /* 0x001fe200000000ff */
[----:B------:R0:W-:Y:S01]  /*40020*/  @P3 STG.E.U8 desc[UR32][R218.64], R9 ;  /* 0x00000009da003986 */ /* 0x0001e2000c101120 */
[----:B------:R-:W-:Y:S02]  /*40030*/  LOP3.LUT P4, RZ, R4, 0x4, RZ, 0xc0, !PT ;  /* 0x0000000404ff7812 */ /* 0x000fe4000788c0ff */
[----:B----4-:R-:W-:Y:S01]  /*40040*/  PRMT R7, R248, 0x7772, RZ ;  /* 0x00007772f8077816 */ /* 0x010fe200000000ff */
[----:B------:R1:W-:Y:S01]  /*40050*/  @P2 STG.E.U8 desc[UR32][R220.64], R3 ;  /* 0x00000003dc002986 */ /* 0x0003e2000c101120 */
[C---:B------:R-:W-:Y:S02]  /*40060*/  LOP3.LUT P3, RZ, R2.reuse, 0x40000000, RZ, 0xc0, !PT ;  /* 0x4000000002ff7812 */ /* 0x040fe4000786c0ff */
[C---:B------:R-:W-:Y:S01]  /*40070*/  LOP3.LUT P2, RZ, R2.reuse, 0x20000000, RZ, 0xc0, !PT ;  /* 0x2000000002ff7812 */ /* 0x040fe2000784c0ff */
[----:B------:R2:W-:Y:S01]  /*40080*/  @P1 STG.E.U8 desc[UR32][R222.64], R15 ;  /* 0x0000000fde001986 */ /* 0x0005e2000c101120 */
[----:B------:R-:W-:-:S03]  /*40090*/  LOP3.LUT P1, RZ, R2, 0x10000000, RZ, 0xc0, !PT ;  /* 0x1000000002ff7812 */ /* 0x000fc6000782c0ff */
[----:B------:R3:W-:Y:S01]  /*400a0*/  @P0 STG.E.U8 desc[UR32][R224.64], R5 ;  /* 0x00000005e0000986 */ /* 0x0007e2000c101120 */
[----:B------:R-:W-:-:S03]  /*400b0*/  LOP3.LUT P0, RZ, R2, 0x8000000, RZ, 0xc0, !PT ;  /* 0x0800000002ff7812 */ /* 0x000fc6000780c0ff */
[----:B------:R3:W-:Y:S01]  /*400c0*/  @P6 STG.E.U8 desc[UR32][R226.64], R13 ;  /* 0x0000000de2006986 */ /* 0x0007e2000c101120 */
[----:B------:R-:W-:-:S03]  /*400d0*/  LOP3.LUT P6, RZ, R2, 0x4000000, RZ, 0xc0, !PT ;  /* 0x0400000002ff7812 */ /* 0x000fc600078cc0ff */
[----:B------:R3:W-:Y:S01]  /*400e0*/  @P5 STG.E.U8 desc[UR32][R228.64], R7 ;  /* 0x00000007e4005986 */ /* 0x0007e2000c101120 */
[----:B------:R-:W-:Y:S02]  /*400f0*/  LOP3.LUT P5, RZ, R2, 0x2000000, RZ, 0xc0, !PT ;  /* 0x0200000002ff7812 */ /* 0x000fe400078ac0ff */
[----:B0-----:R-:W-:Y:S02]  /*40100*/  PRMT R9, R248, 0x7773, RZ ;  /* 0x00007773f8097816 */ /* 0x001fe400000000ff */
[C---:B------:R-:W-:Y:S02]  /*40110*/  PRMT R17, R249.reuse, 0x7772, RZ ;  /* 0x00007772f9117816 */ /* 0x040fe400000000ff */
[----:B------:R-:W-:Y:S02]  /*40120*/  PRMT R249, R249, 0x7773, RZ ;  /* 0x00007773f9f97816 */ /* 0x000fe400000000ff */
[C---:B-1----:R-:W-:Y:S01]  /*40130*/  PRMT R3, R250.reuse, 0x7772, RZ ;  /* 0x00007772fa037816 */ /* 0x042fe200000000ff */
[----:B------:R3:W-:Y:S01]  /*40140*/  @P4 STG.E.U8 desc[UR32][R230.64], R9 ;  /* 0x00000009e6004986 */ /* 0x0007e2000c101120 */
[----:B--2---:R-:W-:-:S02]  /*40150*/  PRMT R15, R250, 0x7773, RZ ;  /* 0x00007773fa0f7816 */ /* 0x004fc400000000ff */
[C---:B------:R-:W-:Y:S01]  /*40160*/  PRMT R19, R251.reuse, 0x7772, RZ ;  /* 0x00007772fb137816 */ /* 0x040fe200000000ff */
[----:B------:R3:W-:Y:S04]  /*40170*/  @P3 STG.E.U8 desc[UR32][R232.64], R17 ;  /* 0x00000011e8003986 */ /* 0x0007e8000c101120 */
[----:B------:R3:W-:Y:S04]  /*40180*/  @P2 STG.E.U8 desc[UR32][R234.64], R249 ;  /* 0x000000f9ea002986 */ /* 0x0007e8000c101120 */
[----:B------:R3:W-:Y:S04]  /*40190*/  @P1 STG.E.U8 desc[UR32][R236.64], R3 ;  /* 0x00000003ec001986 */ /* 0x0007e8000c101120 */
[----:B------:R3:W-:Y:S01]  /*401a0*/  @P0 STG.E.U8 desc[UR32][R238.64], R15 ;  /* 0x0000000fee000986 */ /* 0x0007e2000c101120 */
[----:B------:R-:W-:-:S03]  /*401b0*/  PRMT R251, R251, 0x7773, RZ ;  /* 0x00007773fbfb7816 */ /* 0x000fc600000000ff */
[----:B------:R3:W-:Y:S01]  /*401c0*/  @P6 STG.E.U8 desc[UR32][R240.64], R19 ;  /* 0x00000013f0006986 */ /* 0x0007e2000c101120 */
[----:B------:R-:W-:Y:S05]  /*401d0*/  @!P5 EXIT ;  /* 0x000000000000d94d */ /* 0x000fea0003800000 */
[----:B------:R-:W-:Y:S01]  /*401e0*/  STG.E.U8 desc[UR32][R10.64], R251 ;  /* 0x000000fb0a007986 */ /* 0x000fe2000c101120 */
[----:B------:R-:W-:Y:S05]  /*401f0*/  EXIT ;  /* 0x000000000000794d */ /* 0x000fea0003800000 */
.L_x_2:
[----:B------:R-:W-:-:S00]  /*40200*/  BRA `(.L_x_2) ;  /* 0xfffffffc00fc7947 */ /* 0x000fc0000383ffff */
[----:B------:R-:W-:-:S00]  /*40210*/  NOP ;  /* 0x0000000000007918 */ /* 0x000fc00000000000 */
        /* <DEDUP_REMOVED lines=14> */
.L_x_3:


//--------------------- .nv.shared.matmul_kernel  --------------------------
	.section	.nv.shared.matmul_kernel,"aw",@nobits
	.sectionflags	@""
	.align	16
	.zero		1024


//--------------------- .nv.shared.reserved.0     --------------------------
	.section	.nv.shared.reserved.0,"aw",@nobits
	.weak		__nv_reservedSMEM_offset_0_alias
	.size		__nv_reservedSMEM_offset_0_alias, 0, 0
	.other		__nv_reservedSMEM_offset_0_alias,@"STO_CUDA_RESERVED_SHARED STV_DEFAULT"
__nv_reservedSMEM_offset_0_alias:
	.zero		0


//--------------------- .nv.constant0.matmul_kernel --------------------------
	.section	.nv.constant0.matmul_kernel,"a",@progbits
	.sectionflags	@""
	.align	4
.nv.constant0.matmul_kernel:
	.zero		608


//--------------------- SYMBOLS --------------------------

	.type		.nv.reservedSmem.offset0,@object
	.size		.nv.reservedSmem.offset0,0x4
